//
// Generated by NVIDIA NVVM Compiler
//
// Compiler Build ID: CL-36424714
// Cuda compilation tools, release 13.0, V13.0.88
// Based on NVVM 20.0.0
//

.version 9.0
.target sm_100
.address_size 64

	// .globl	_Z6kernelPfy
// _ZZ6kernelPfyE17transition_matrix has been demoted
// _ZZ6kernelPfyE6signal has been demoted
// _ZZ6kernelPfyE3max has been demoted
.global .align 1 .b8 _ZN34_INTERNAL_80ef4f17_4_k_cu_5b2fe5324cuda3std3__45__cpo5beginE[1];
.global .align 1 .b8 _ZN34_INTERNAL_80ef4f17_4_k_cu_5b2fe5324cuda3std3__45__cpo3endE[1];
.global .align 1 .b8 _ZN34_INTERNAL_80ef4f17_4_k_cu_5b2fe5324cuda3std3__45__cpo6cbeginE[1];
.global .align 1 .b8 _ZN34_INTERNAL_80ef4f17_4_k_cu_5b2fe5324cuda3std3__45__cpo4cendE[1];
.global .align 1 .b8 _ZN34_INTERNAL_80ef4f17_4_k_cu_5b2fe5324cuda3std3__45__cpo6rbeginE[1];
.global .align 1 .b8 _ZN34_INTERNAL_80ef4f17_4_k_cu_5b2fe5324cuda3std3__45__cpo4rendE[1];
.global .align 1 .b8 _ZN34_INTERNAL_80ef4f17_4_k_cu_5b2fe5324cuda3std3__45__cpo7crbeginE[1];
.global .align 1 .b8 _ZN34_INTERNAL_80ef4f17_4_k_cu_5b2fe5324cuda3std3__45__cpo5crendE[1];
.global .align 1 .b8 _ZN34_INTERNAL_80ef4f17_4_k_cu_5b2fe5324cuda3std3__436_GLOBAL__N__80ef4f17_4_k_cu_5b2fe5326ignoreE[1];
.global .align 1 .b8 _ZN34_INTERNAL_80ef4f17_4_k_cu_5b2fe5324cuda3std3__419piecewise_constructE[1];
.global .align 1 .b8 _ZN34_INTERNAL_80ef4f17_4_k_cu_5b2fe5324cuda3std3__48in_placeE[1];
.global .align 1 .b8 _ZN34_INTERNAL_80ef4f17_4_k_cu_5b2fe5324cuda3std3__420unreachable_sentinelE[1];
.global .align 1 .b8 _ZN34_INTERNAL_80ef4f17_4_k_cu_5b2fe5324cuda3std3__47nulloptE[1];
.global .align 1 .b8 _ZN34_INTERNAL_80ef4f17_4_k_cu_5b2fe5324cuda3std3__48unexpectE[1];
.global .align 1 .b8 _ZN34_INTERNAL_80ef4f17_4_k_cu_5b2fe5324cuda3std6ranges3__45__cpo4swapE[1];
.global .align 1 .b8 _ZN34_INTERNAL_80ef4f17_4_k_cu_5b2fe5324cuda3std6ranges3__45__cpo9iter_moveE[1];
.global .align 1 .b8 _ZN34_INTERNAL_80ef4f17_4_k_cu_5b2fe5324cuda3std6ranges3__45__cpo5beginE[1];
.global .align 1 .b8 _ZN34_INTERNAL_80ef4f17_4_k_cu_5b2fe5324cuda3std6ranges3__45__cpo3endE[1];
.global .align 1 .b8 _ZN34_INTERNAL_80ef4f17_4_k_cu_5b2fe5324cuda3std6ranges3__45__cpo6cbeginE[1];
.global .align 1 .b8 _ZN34_INTERNAL_80ef4f17_4_k_cu_5b2fe5324cuda3std6ranges3__45__cpo4cendE[1];
.global .align 1 .b8 _ZN34_INTERNAL_80ef4f17_4_k_cu_5b2fe5324cuda3std6ranges3__45__cpo7advanceE[1];
.global .align 1 .b8 _ZN34_INTERNAL_80ef4f17_4_k_cu_5b2fe5324cuda3std6ranges3__45__cpo9iter_swapE[1];
.global .align 1 .b8 _ZN34_INTERNAL_80ef4f17_4_k_cu_5b2fe5324cuda3std6ranges3__45__cpo4nextE[1];
.global .align 1 .b8 _ZN34_INTERNAL_80ef4f17_4_k_cu_5b2fe5324cuda3std6ranges3__45__cpo4prevE[1];
.global .align 1 .b8 _ZN34_INTERNAL_80ef4f17_4_k_cu_5b2fe5324cuda3std6ranges3__45__cpo4dataE[1];
.global .align 1 .b8 _ZN34_INTERNAL_80ef4f17_4_k_cu_5b2fe5324cuda3std6ranges3__45__cpo5cdataE[1];
.global .align 1 .b8 _ZN34_INTERNAL_80ef4f17_4_k_cu_5b2fe5324cuda3std6ranges3__45__cpo4sizeE[1];
.global .align 1 .b8 _ZN34_INTERNAL_80ef4f17_4_k_cu_5b2fe5324cuda3std6ranges3__45__cpo5ssizeE[1];
.global .align 1 .b8 _ZN34_INTERNAL_80ef4f17_4_k_cu_5b2fe5324cuda3std6ranges3__45__cpo8distanceE[1];
.global .align 1 .b8 _ZN34_INTERNAL_80ef4f17_4_k_cu_5b2fe5326thrust24THRUST_300001_SM_1000_NS8cuda_cub3parE[1];
.global .align 1 .b8 _ZN34_INTERNAL_80ef4f17_4_k_cu_5b2fe5326thrust24THRUST_300001_SM_1000_NS8cuda_cub10par_nosyncE[1];
.global .align 1 .b8 _ZN34_INTERNAL_80ef4f17_4_k_cu_5b2fe5326thrust24THRUST_300001_SM_1000_NS6system6detail10sequential3seqE[1];
.global .align 1 .b8 _ZN34_INTERNAL_80ef4f17_4_k_cu_5b2fe5326thrust24THRUST_300001_SM_1000_NS6system3cpp3parE[1];
.global .align 1 .b8 _ZN34_INTERNAL_80ef4f17_4_k_cu_5b2fe5326thrust24THRUST_300001_SM_1000_NS12placeholders2_1E[1];
.global .align 1 .b8 _ZN34_INTERNAL_80ef4f17_4_k_cu_5b2fe5326thrust24THRUST_300001_SM_1000_NS12placeholders2_2E[1];
.global .align 1 .b8 _ZN34_INTERNAL_80ef4f17_4_k_cu_5b2fe5326thrust24THRUST_300001_SM_1000_NS12placeholders2_3E[1];
.global .align 1 .b8 _ZN34_INTERNAL_80ef4f17_4_k_cu_5b2fe5326thrust24THRUST_300001_SM_1000_NS12placeholders2_4E[1];
.global .align 1 .b8 _ZN34_INTERNAL_80ef4f17_4_k_cu_5b2fe5326thrust24THRUST_300001_SM_1000_NS12placeholders2_5E[1];
.global .align 1 .b8 _ZN34_INTERNAL_80ef4f17_4_k_cu_5b2fe5326thrust24THRUST_300001_SM_1000_NS12placeholders2_6E[1];
.global .align 1 .b8 _ZN34_INTERNAL_80ef4f17_4_k_cu_5b2fe5326thrust24THRUST_300001_SM_1000_NS12placeholders2_7E[1];
.global .align 1 .b8 _ZN34_INTERNAL_80ef4f17_4_k_cu_5b2fe5326thrust24THRUST_300001_SM_1000_NS12placeholders2_8E[1];
.global .align 1 .b8 _ZN34_INTERNAL_80ef4f17_4_k_cu_5b2fe5326thrust24THRUST_300001_SM_1000_NS12placeholders2_9E[1];
.global .align 1 .b8 _ZN34_INTERNAL_80ef4f17_4_k_cu_5b2fe5326thrust24THRUST_300001_SM_1000_NS12placeholders3_10E[1];
.global .align 1 .b8 _ZN34_INTERNAL_80ef4f17_4_k_cu_5b2fe5326thrust24THRUST_300001_SM_1000_NS3seqE[1];
.global .align 1 .b8 _ZN34_INTERNAL_80ef4f17_4_k_cu_5b2fe5326thrust24THRUST_300001_SM_1000_NS6deviceE[1];
.extern .shared .align 16 .b8 _ZN6thrust24THRUST_300001_SM_1000_NS8cuda_cub4core6detail5shmemE[];
.global .align 4 .b8 __cudart_i2opi_f[24] = {65, 144, 67, 60, 153, 149, 98, 219, 192, 221, 52, 245, 209, 87, 39, 252, 41, 21, 68, 78, 110, 131, 249, 162};

.visible .entry _Z6kernelPfy(
	.param .u64 .ptr .align 1 _Z6kernelPfy_param_0,
	.param .u64 _Z6kernelPfy_param_1
)
{
	.local .align 4 .b8 	__local_depot0[28];
	.reg .b64 	%SP;
	.reg .b64 	%SPL;
	.reg .pred 	%p<30>;
	.reg .b16 	%rs<4>;
	.reg .b32 	%r<125>;
	.reg .b32 	%f<132>;
	.reg .b64 	%rd<51>;
	.reg .b64 	%fd<8>;
	// demoted variable
	.shared .align 8 .b8 _ZZ6kernelPfyE17transition_matrix[16];
	// demoted variable
	.shared .align 8 .b8 _ZZ6kernelPfyE6signal[480];
	// demoted variable
	.shared .align 4 .f32 _ZZ6kernelPfyE3max;
	mov.u64 	%SPL, __local_depot0;
	ld.param.u64 	%rd21, [_Z6kernelPfy_param_0];
	ld.param.u64 	%rd22, [_Z6kernelPfy_param_1];
	add.u64 	%rd1, %SPL, 0;
	mov.u32 	%r1, %tid.x;
	setp.gt.u32 	%p1, %r1, 59;
	@%p1 bra 	$L__BB0_34;
	setp.gt.u32 	%p2, %r1, 1;
	@%p2 bra 	$L__BB0_19;
	cvt.rn.f64.u32 	%fd1, %r1;
	mul.f64 	%fd2, %fd1, 0d401921FB54442D18;
	mul.f64 	%fd3, %fd2, 0d3FE0000000000000;
	cvt.rn.f32.f64 	%f1, %fd3;
	mul.f32 	%f24, %f1, 0f3F22F983;
	cvt.rni.s32.f32 	%r118, %f24;
	cvt.rn.f32.s32 	%f25, %r118;
	fma.rn.f32 	%f26, %f25, 0fBFC90FDA, %f1;
	fma.rn.f32 	%f27, %f25, 0fB3A22168, %f26;
	fma.rn.f32 	%f121, %f25, 0fA7C234C5, %f27;
	abs.f32 	%f3, %f1;
	setp.ltu.f32 	%p3, %f3, 0f47CE4780;
	mov.u32 	%r114, %r118;
	mov.f32 	%f120, %f121;
	@%p3 bra 	$L__BB0_10;
	setp.neu.f32 	%p4, %f3, 0f7F800000;
	@%p4 bra 	$L__BB0_5;
	mov.f32 	%f30, 0f00000000;
	mul.rn.f32 	%f120, %f1, %f30;
	mov.b32 	%r114, 0;
	bra.uni 	$L__BB0_10;
$L__BB0_5:
	mov.b32 	%r3, %f1;
	shl.b32 	%r51, %r3, 8;
	or.b32  	%r4, %r51, -2147483648;
	mov.b64 	%rd45, 0;
	mov.b32 	%r111, 0;
	mov.u64 	%rd43, __cudart_i2opi_f;
	mov.u64 	%rd44, %rd1;
$L__BB0_6:
	.pragma "nounroll";
	ld.global.nc.u32 	%r52, [%rd43];
	mad.wide.u32 	%rd26, %r52, %r4, %rd45;
	shr.u64 	%rd45, %rd26, 32;
	st.local.u32 	[%rd44], %rd26;
	add.s32 	%r111, %r111, 1;
	add.s64 	%rd44, %rd44, 4;
	add.s64 	%rd43, %rd43, 4;
	setp.ne.s32 	%p5, %r111, 6;
	@%p5 bra 	$L__BB0_6;
	shr.u32 	%r53, %r3, 23;
	st.local.u32 	[%rd1+24], %rd45;
	and.b32  	%r7, %r53, 31;
	and.b32  	%r54, %r53, 224;
	add.s32 	%r55, %r54, -128;
	shr.u32 	%r56, %r55, 5;
	mul.wide.u32 	%rd27, %r56, 4;
	sub.s64 	%rd8, %rd1, %rd27;
	ld.local.u32 	%r112, [%rd8+24];
	ld.local.u32 	%r113, [%rd8+20];
	setp.eq.s32 	%p6, %r7, 0;
	@%p6 bra 	$L__BB0_9;
	shf.l.wrap.b32 	%r112, %r113, %r112, %r7;
	ld.local.u32 	%r57, [%rd8+16];
	shf.l.wrap.b32 	%r113, %r57, %r113, %r7;
$L__BB0_9:
	shr.u32 	%r58, %r112, 30;
	shf.l.wrap.b32 	%r59, %r113, %r112, 2;
	shl.b32 	%r60, %r113, 2;
	shr.u32 	%r61, %r59, 31;
	add.s32 	%r114, %r61, %r58;
	shr.s32 	%r62, %r59, 31;
	xor.b32  	%r63, %r62, %r59;
	xor.b32  	%r64, %r62, %r60;
	cvt.u64.u32 	%rd28, %r63;
	shl.b64 	%rd29, %rd28, 32;
	cvt.u64.u32 	%rd30, %r64;
	or.b64  	%rd31, %rd29, %rd30;
	cvt.rn.f64.s64 	%fd4, %rd31;
	mul.f64 	%fd5, %fd4, 0d3BF921FB54442D19;
	cvt.rn.f32.f64 	%f28, %fd5;
	neg.f32 	%f29, %f28;
	setp.lt.s32 	%p7, %r59, 0;
	selp.f32 	%f120, %f29, %f28, %p7;
$L__BB0_10:
	setp.ltu.f32 	%p8, %f3, 0f47CE4780;
	add.s32 	%r66, %r114, 1;
	mul.rn.f32 	%f31, %f120, %f120;
	and.b32  	%r67, %r114, 1;
	setp.eq.b32 	%p9, %r67, 1;
	selp.f32 	%f32, %f120, 0f3F800000, %p9;
	fma.rn.f32 	%f33, %f31, %f32, 0f00000000;
	fma.rn.f32 	%f34, %f31, 0f37CBAC00, 0fBAB607ED;
	selp.f32 	%f35, 0fB94D4153, %f34, %p9;
	selp.f32 	%f36, 0f3C0885E4, 0f3D2AAABB, %p9;
	fma.rn.f32 	%f37, %f35, %f31, %f36;
	selp.f32 	%f38, 0fBE2AAAA8, 0fBEFFFFFF, %p9;
	fma.rn.f32 	%f39, %f37, %f31, %f38;
	fma.rn.f32 	%f40, %f39, %f33, %f32;
	and.b32  	%r68, %r66, 2;
	setp.eq.s32 	%p10, %r68, 0;
	mov.f32 	%f41, 0f00000000;
	sub.f32 	%f42, %f41, %f40;
	selp.f32 	%f43, %f40, %f42, %p10;
	shl.b32 	%r69, %r1, 3;
	mov.u32 	%r70, _ZZ6kernelPfyE17transition_matrix;
	add.s32 	%r16, %r70, %r69;
	st.shared.f32 	[%r16], %f43;
	@%p8 bra 	$L__BB0_18;
	setp.neu.f32 	%p11, %f3, 0f7F800000;
	@%p11 bra 	$L__BB0_13;
	mov.f32 	%f46, 0f00000000;
	mul.rn.f32 	%f121, %f1, %f46;
	mov.b32 	%r118, 0;
	bra.uni 	$L__BB0_18;
$L__BB0_13:
	mov.b32 	%r17, %f1;
	shl.b32 	%r72, %r17, 8;
	or.b32  	%r18, %r72, -2147483648;
	mov.b64 	%rd48, 0;
	mov.b32 	%r115, 0;
	mov.u64 	%rd46, __cudart_i2opi_f;
	mov.u64 	%rd47, %rd1;
$L__BB0_14:
	.pragma "nounroll";
	ld.global.nc.u32 	%r73, [%rd46];
	mad.wide.u32 	%rd34, %r73, %r18, %rd48;
	shr.u64 	%rd48, %rd34, 32;
	st.local.u32 	[%rd47], %rd34;
	add.s32 	%r115, %r115, 1;
	add.s64 	%rd47, %rd47, 4;
	add.s64 	%rd46, %rd46, 4;
	setp.ne.s32 	%p12, %r115, 6;
	@%p12 bra 	$L__BB0_14;
	shr.u32 	%r74, %r17, 23;
	st.local.u32 	[%rd1+24], %rd48;
	and.b32  	%r21, %r74, 31;
	and.b32  	%r75, %r74, 224;
	add.s32 	%r76, %r75, -128;
	shr.u32 	%r77, %r76, 5;
	mul.wide.u32 	%rd35, %r77, 4;
	sub.s64 	%rd15, %rd1, %rd35;
	ld.local.u32 	%r116, [%rd15+24];
	ld.local.u32 	%r117, [%rd15+20];
	setp.eq.s32 	%p13, %r21, 0;
	@%p13 bra 	$L__BB0_17;
	shf.l.wrap.b32 	%r116, %r117, %r116, %r21;
	ld.local.u32 	%r78, [%rd15+16];
	shf.l.wrap.b32 	%r117, %r78, %r117, %r21;
$L__BB0_17:
	shr.u32 	%r79, %r116, 30;
	shf.l.wrap.b32 	%r80, %r117, %r116, 2;
	shl.b32 	%r81, %r117, 2;
	shr.u32 	%r82, %r80, 31;
	add.s32 	%r118, %r82, %r79;
	shr.s32 	%r83, %r80, 31;
	xor.b32  	%r84, %r83, %r80;
	xor.b32  	%r85, %r83, %r81;
	cvt.u64.u32 	%rd36, %r84;
	shl.b64 	%rd37, %rd36, 32;
	cvt.u64.u32 	%rd38, %r85;
	or.b64  	%rd39, %rd37, %rd38;
	cvt.rn.f64.s64 	%fd6, %rd39;
	mul.f64 	%fd7, %fd6, 0d3BF921FB54442D19;
	cvt.rn.f32.f64 	%f44, %fd7;
	neg.f32 	%f45, %f44;
	setp.lt.s32 	%p14, %r80, 0;
	selp.f32 	%f121, %f45, %f44, %p14;
$L__BB0_18:
	mul.rn.f32 	%f47, %f121, %f121;
	and.b32  	%r87, %r118, 1;
	setp.eq.b32 	%p15, %r87, 1;
	selp.f32 	%f48, 0f3F800000, %f121, %p15;
	fma.rn.f32 	%f49, %f47, %f48, 0f00000000;
	fma.rn.f32 	%f50, %f47, 0f37CBAC00, 0fBAB607ED;
	selp.f32 	%f51, %f50, 0fB94D4153, %p15;
	selp.f32 	%f52, 0f3D2AAABB, 0f3C0885E4, %p15;
	fma.rn.f32 	%f53, %f51, %f47, %f52;
	selp.f32 	%f54, 0fBEFFFFFF, 0fBE2AAAA8, %p15;
	fma.rn.f32 	%f55, %f53, %f47, %f54;
	fma.rn.f32 	%f56, %f55, %f49, %f48;
	and.b32  	%r88, %r118, 2;
	setp.eq.s32 	%p16, %r88, 0;
	mov.f32 	%f57, 0f00000000;
	sub.f32 	%f58, %f57, %f56;
	selp.f32 	%f59, %f56, %f58, %p16;
	st.shared.f32 	[%r16+4], %f59;
$L__BB0_19:
	bar.sync 	0;
	mov.u32 	%r89, %ctaid.x;
	cvt.u64.u32 	%rd16, %r89;
	add.s64 	%rd50, %rd22, %rd16;
	setp.eq.s32 	%p17, %r1, 0;
	setp.eq.s64 	%p18, %rd50, 0;
	or.pred  	%p19, %p17, %p18;
	@%p19 bra 	$L__BB0_22;
	mov.b32 	%r119, 0;
	mov.u64 	%rd49, %rd50;
$L__BB0_21:
	shr.u64 	%rd50, %rd49, 1;
	add.s32 	%r119, %r119, 1;
	setp.lt.u32 	%p20, %r119, %r1;
	setp.gt.u64 	%p21, %rd49, 1;
	and.pred  	%p22, %p20, %p21;
	mov.u64 	%rd49, %rd50;
	@%p22 bra 	$L__BB0_21;
$L__BB0_22:
	setp.eq.s32 	%p23, %r1, 0;
	cvt.u32.u64 	%r92, %rd50;
	shl.b32 	%r93, %r92, 3;
	and.b32  	%r94, %r93, 8;
	mov.u32 	%r95, _ZZ6kernelPfyE17transition_matrix;
	add.s32 	%r96, %r95, %r94;
	ld.shared.v2.f32 	{%f60, %f61}, [%r96];
	shl.b32 	%r97, %r1, 3;
	mov.u32 	%r98, _ZZ6kernelPfyE6signal;
	add.s32 	%r99, %r98, %r97;
	st.shared.v2.f32 	[%r99], {%f60, %f61};
	bar.sync 	0;
	@%p23 bra 	$L__BB0_34;
	sub.s32 	%r32, 60, %r1;
	and.b32  	%r33, %r32, 3;
	setp.gt.u32 	%p24, %r1, 56;
	mov.f32 	%f130, 0f00000000;
	mov.b32 	%r122, 0;
	mov.f32 	%f131, %f130;
	@%p24 bra 	$L__BB0_26;
	and.b32  	%r122, %r32, 60;
	cvt.u16.u32 	%rs1, %r32;
	shr.u16 	%rs2, %rs1, 2;
	and.b16  	%rs3, %rs2, 15;
	mul.wide.u16 	%r102, %rs3, 4;
	neg.s32 	%r120, %r102;
	add.s32 	%r121, %r98, 16;
	mov.f32 	%f130, 0f00000000;
$L__BB0_25:
	add.s32 	%r104, %r121, %r97;
	ld.shared.v2.f32 	{%f65, %f66}, [%r104+-16];
	ld.shared.v2.f32 	{%f67, %f68}, [%r121+-16];
	mul.f32 	%f69, %f66, %f68;
	fma.rn.f32 	%f70, %f65, %f67, %f69;
	add.f32 	%f71, %f130, %f70;
	mul.f32 	%f72, %f66, %f67;
	mul.f32 	%f73, %f68, %f65;
	sub.f32 	%f74, %f72, %f73;
	add.f32 	%f75, %f131, %f74;
	ld.shared.v2.f32 	{%f76, %f77}, [%r104+-8];
	ld.shared.v2.f32 	{%f78, %f79}, [%r121+-8];
	mul.f32 	%f80, %f77, %f79;
	fma.rn.f32 	%f81, %f76, %f78, %f80;
	add.f32 	%f82, %f71, %f81;
	mul.f32 	%f83, %f77, %f78;
	mul.f32 	%f84, %f79, %f76;
	sub.f32 	%f85, %f83, %f84;
	add.f32 	%f86, %f75, %f85;
	ld.shared.v2.f32 	{%f87, %f88}, [%r104];
	ld.shared.v2.f32 	{%f89, %f90}, [%r121];
	mul.f32 	%f91, %f88, %f90;
	fma.rn.f32 	%f92, %f87, %f89, %f91;
	add.f32 	%f93, %f82, %f92;
	mul.f32 	%f94, %f88, %f89;
	mul.f32 	%f95, %f90, %f87;
	sub.f32 	%f96, %f94, %f95;
	add.f32 	%f97, %f86, %f96;
	ld.shared.v2.f32 	{%f98, %f99}, [%r104+8];
	ld.shared.v2.f32 	{%f100, %f101}, [%r121+8];
	mul.f32 	%f102, %f99, %f101;
	fma.rn.f32 	%f103, %f98, %f100, %f102;
	add.f32 	%f130, %f93, %f103;
	mul.f32 	%f104, %f99, %f100;
	mul.f32 	%f105, %f101, %f98;
	sub.f32 	%f106, %f104, %f105;
	add.f32 	%f131, %f97, %f106;
	add.s32 	%r121, %r121, 32;
	add.s32 	%r120, %r120, 4;
	setp.ne.s32 	%p25, %r120, 0;
	@%p25 bra 	$L__BB0_25;
$L__BB0_26:
	setp.eq.s32 	%p26, %r33, 0;
	@%p26 bra 	$L__BB0_29;
	shl.b32 	%r105, %r122, 3;
	add.s32 	%r124, %r98, %r105;
	neg.s32 	%r123, %r33;
$L__BB0_28:
	.pragma "nounroll";
	add.s32 	%r107, %r124, %r97;
	ld.shared.v2.f32 	{%f107, %f108}, [%r107];
	ld.shared.v2.f32 	{%f109, %f110}, [%r124];
	mul.f32 	%f111, %f108, %f110;
	fma.rn.f32 	%f112, %f107, %f109, %f111;
	add.f32 	%f130, %f130, %f112;
	mul.f32 	%f113, %f108, %f109;
	mul.f32 	%f114, %f110, %f107;
	sub.f32 	%f115, %f113, %f114;
	add.f32 	%f131, %f131, %f115;
	add.s32 	%r124, %r124, 8;
	add.s32 	%r123, %r123, 1;
	setp.ne.s32 	%p27, %r123, 0;
	@%p27 bra 	$L__BB0_28;
$L__BB0_29:
	mul.f32 	%f116, %f130, %f130;
	fma.rn.f32 	%f117, %f131, %f131, %f116;
	sqrt.rn.f32 	%f118, %f117;
	mov.b32 	%r108, 0;
	st.shared.u32 	[_ZZ6kernelPfyE3max], %r108;
	mov.b32 	%r49, %f118;
	setp.lt.s32 	%p28, %r49, 0;
	@%p28 bra 	$L__BB0_31;
	atom.shared.max.s32 	%r110, [_ZZ6kernelPfyE3max], %r49;
	bra.uni 	$L__BB0_32;
$L__BB0_31:
	atom.shared.min.u32 	%r109, [_ZZ6kernelPfyE3max], %r49;
$L__BB0_32:
	setp.ne.s32 	%p29, %r1, 1;
	@%p29 bra 	$L__BB0_34;
	ld.shared.f32 	%f119, [_ZZ6kernelPfyE3max];
	cvta.to.global.u64 	%rd40, %rd21;
	shl.b64 	%rd41, %rd16, 2;
	add.s64 	%rd42, %rd40, %rd41;
	st.global.f32 	[%rd42], %f119;
$L__BB0_34:
	ret;

}
	// .globl	_ZN6thrust24THRUST_300001_SM_1000_NS8cuda_cub4core6detail13_kernel_agentINS1_8__reduce11ReduceAgentINS0_12zip_iteratorIN4cuda3std3__45tupleIJPfNS0_17counting_iteratorIlNS0_11use_defaultESE_SE_EEEEEEEPNSB_IJflEEESI_iNS1_9__extrema9arg_min_fIflNSA_4lessIfEEEEEEJSH_SJ_iSO_EEEvDpT0_
.visible .entry _ZN6thrust24THRUST_300001_SM_1000_NS8cuda_cub4core6detail13_kernel_agentINS1_8__reduce11ReduceAgentINS0_12zip_iteratorIN4cuda3std3__45tupleIJPfNS0_17counting_iteratorIlNS0_11use_defaultESE_SE_EEEEEEEPNSB_IJflEEESI_iNS1_9__extrema9arg_min_fIflNSA_4lessIfEEEEEEJSH_SJ_iSO_EEEvDpT0_(
	.param .align 8 .b8 _ZN6thrust24THRUST_300001_SM_1000_NS8cuda_cub4core6detail13_kernel_agentINS1_8__reduce11ReduceAgentINS0_12zip_iteratorIN4cuda3std3__45tupleIJPfNS0_17counting_iteratorIlNS0_11use_defaultESE_SE_EEEEEEEPNSB_IJflEEESI_iNS1_9__extrema9arg_min_fIflNSA_4lessIfEEEEEEJSH_SJ_iSO_EEEvDpT0__param_0[16],
	.param .u64 .ptr .align 1 _ZN6thrust24THRUST_300001_SM_1000_NS8cuda_cub4core6detail13_kernel_agentINS1_8__reduce11ReduceAgentINS0_12zip_iteratorIN4cuda3std3__45tupleIJPfNS0_17counting_iteratorIlNS0_11use_defaultESE_SE_EEEEEEEPNSB_IJflEEESI_iNS1_9__extrema9arg_min_fIflNSA_4lessIfEEEEEEJSH_SJ_iSO_EEEvDpT0__param_1,
	.param .u32 _ZN6thrust24THRUST_300001_SM_1000_NS8cuda_cub4core6detail13_kernel_agentINS1_8__reduce11ReduceAgentINS0_12zip_iteratorIN4cuda3std3__45tupleIJPfNS0_17counting_iteratorIlNS0_11use_defaultESE_SE_EEEEEEEPNSB_IJflEEESI_iNS1_9__extrema9arg_min_fIflNSA_4lessIfEEEEEEJSH_SJ_iSO_EEEvDpT0__param_2,
	.param .align 1 .b8 _ZN6thrust24THRUST_300001_SM_1000_NS8cuda_cub4core6detail13_kernel_agentINS1_8__reduce11ReduceAgentINS0_12zip_iteratorIN4cuda3std3__45tupleIJPfNS0_17counting_iteratorIlNS0_11use_defaultESE_SE_EEEEEEEPNSB_IJflEEESI_iNS1_9__extrema9arg_min_fIflNSA_4lessIfEEEEEEJSH_SJ_iSO_EEEvDpT0__param_3[1]
)
.maxntid 256
{
	.reg .pred 	%p<223>;
	.reg .b32 	%r<400>;
	.reg .b32 	%f<243>;
	.reg .b64 	%rd<306>;

	ld.param.u64 	%rd198, [_ZN6thrust24THRUST_300001_SM_1000_NS8cuda_cub4core6detail13_kernel_agentINS1_8__reduce11ReduceAgentINS0_12zip_iteratorIN4cuda3std3__45tupleIJPfNS0_17counting_iteratorIlNS0_11use_defaultESE_SE_EEEEEEEPNSB_IJflEEESI_iNS1_9__extrema9arg_min_fIflNSA_4lessIfEEEEEEJSH_SJ_iSO_EEEvDpT0__param_0+8];
	ld.param.u64 	%rd197, [_ZN6thrust24THRUST_300001_SM_1000_NS8cuda_cub4core6detail13_kernel_agentINS1_8__reduce11ReduceAgentINS0_12zip_iteratorIN4cuda3std3__45tupleIJPfNS0_17counting_iteratorIlNS0_11use_defaultESE_SE_EEEEEEEPNSB_IJflEEESI_iNS1_9__extrema9arg_min_fIflNSA_4lessIfEEEEEEJSH_SJ_iSO_EEEvDpT0__param_0];
	ld.param.u32 	%r36, [_ZN6thrust24THRUST_300001_SM_1000_NS8cuda_cub4core6detail13_kernel_agentINS1_8__reduce11ReduceAgentINS0_12zip_iteratorIN4cuda3std3__45tupleIJPfNS0_17counting_iteratorIlNS0_11use_defaultESE_SE_EEEEEEEPNSB_IJflEEESI_iNS1_9__extrema9arg_min_fIflNSA_4lessIfEEEEEEJSH_SJ_iSO_EEEvDpT0__param_2];
	setp.eq.s32 	%p1, %r36, 0;
	@%p1 bra 	$L__BB1_200;
	cvta.to.global.u64 	%rd1, %rd197;
	setp.gt.s32 	%p2, %r36, 1279;
	@%p2 bra 	$L__BB1_112;
	mov.u32 	%r1, %tid.x;
	setp.ge.s32 	%p96, %r1, %r36;
	mov.f32 	%f188, 0f00000000;
	mov.b64 	%rd246, 0;
	mov.u32 	%r391, %r1;
	@%p96 bra 	$L__BB1_4;
	cvt.u64.u32 	%rd222, %r1;
	mul.wide.u32 	%rd223, %r1, 4;
	add.s64 	%rd224, %rd1, %rd223;
	add.s64 	%rd246, %rd198, %rd222;
	ld.global.f32 	%f188, [%rd224];
	add.s32 	%r391, %r1, 256;
$L__BB1_4:
	setp.ge.s32 	%p97, %r391, %r36;
	@%p97 bra 	$L__BB1_26;
	not.b32 	%r160, %r391;
	add.s32 	%r4, %r36, %r160;
	and.b32  	%r161, %r4, 768;
	setp.eq.s32 	%p98, %r161, 768;
	@%p98 bra 	$L__BB1_11;
	cvt.u64.u32 	%rd226, %r391;
	add.s64 	%rd237, %rd198, %rd226;
	mul.wide.u32 	%rd227, %r391, 4;
	add.s64 	%rd236, %rd1, %rd227;
	shr.u32 	%r162, %r4, 8;
	add.s32 	%r163, %r162, 1;
	and.b32  	%r164, %r163, 3;
	neg.s32 	%r389, %r164;
$L__BB1_7:
	.pragma "nounroll";
	mov.u64 	%rd9, %rd246;
	mov.f32 	%f3, %f188;
	ld.global.f32 	%f4, [%rd236];
	setp.lt.f32 	%p99, %f3, %f4;
	@%p99 bra 	$L__BB1_10;
	setp.lt.f32 	%p100, %f4, %f3;
	mov.u64 	%rd246, %rd237;
	mov.f32 	%f188, %f4;
	@%p100 bra 	$L__BB1_10;
	setp.lt.s64 	%p101, %rd9, %rd237;
	min.s64 	%rd246, %rd9, %rd237;
	selp.f32 	%f188, %f3, %f4, %p101;
$L__BB1_10:
	add.s32 	%r391, %r391, 256;
	add.s64 	%rd237, %rd237, 256;
	add.s64 	%rd236, %rd236, 1024;
	add.s32 	%r389, %r389, 1;
	setp.ne.s32 	%p102, %r389, 0;
	@%p102 bra 	$L__BB1_7;
$L__BB1_11:
	setp.lt.u32 	%p103, %r4, 768;
	@%p103 bra 	$L__BB1_26;
	add.s32 	%r392, %r391, 512;
$L__BB1_13:
	mov.u32 	%r12, %r392;
	add.s32 	%r165, %r12, -512;
	cvt.s64.s32 	%rd228, %r165;
	mul.wide.s32 	%rd229, %r165, 4;
	add.s64 	%rd17, %rd1, %rd229;
	add.s64 	%rd18, %rd198, %rd228;
	ld.global.f32 	%f10, [%rd17];
	setp.lt.f32 	%p104, %f188, %f10;
	mov.u64 	%rd243, %rd246;
	mov.f32 	%f185, %f188;
	@%p104 bra 	$L__BB1_16;
	setp.lt.f32 	%p105, %f10, %f188;
	mov.u64 	%rd243, %rd18;
	mov.f32 	%f185, %f10;
	@%p105 bra 	$L__BB1_16;
	setp.lt.s64 	%p106, %rd246, %rd18;
	min.s64 	%rd243, %rd246, %rd18;
	selp.f32 	%f185, %f188, %f10, %p106;
$L__BB1_16:
	add.s32 	%r166, %r12, -256;
	cvt.s64.s32 	%rd230, %r166;
	add.s64 	%rd21, %rd198, %rd230;
	ld.global.f32 	%f13, [%rd17+1024];
	setp.lt.f32 	%p107, %f185, %f13;
	mov.u64 	%rd244, %rd243;
	mov.f32 	%f186, %f185;
	@%p107 bra 	$L__BB1_19;
	setp.lt.f32 	%p108, %f13, %f185;
	mov.u64 	%rd244, %rd21;
	mov.f32 	%f186, %f13;
	@%p108 bra 	$L__BB1_19;
	setp.lt.s64 	%p109, %rd243, %rd21;
	min.s64 	%rd244, %rd243, %rd21;
	selp.f32 	%f186, %f185, %f13, %p109;
$L__BB1_19:
	cvt.s64.s32 	%rd231, %r12;
	add.s64 	%rd24, %rd198, %rd231;
	ld.global.f32 	%f16, [%rd17+2048];
	setp.lt.f32 	%p110, %f186, %f16;
	mov.u64 	%rd245, %rd244;
	mov.f32 	%f187, %f186;
	@%p110 bra 	$L__BB1_22;
	setp.lt.f32 	%p111, %f16, %f186;
	mov.u64 	%rd245, %rd24;
	mov.f32 	%f187, %f16;
	@%p111 bra 	$L__BB1_22;
	setp.lt.s64 	%p112, %rd244, %rd24;
	min.s64 	%rd245, %rd244, %rd24;
	selp.f32 	%f187, %f186, %f16, %p112;
$L__BB1_22:
	add.s32 	%r167, %r12, 256;
	cvt.s64.s32 	%rd232, %r167;
	add.s64 	%rd27, %rd198, %rd232;
	ld.global.f32 	%f19, [%rd17+3072];
	setp.lt.f32 	%p113, %f187, %f19;
	mov.u64 	%rd246, %rd245;
	mov.f32 	%f188, %f187;
	@%p113 bra 	$L__BB1_25;
	setp.lt.f32 	%p114, %f19, %f187;
	mov.u64 	%rd246, %rd27;
	mov.f32 	%f188, %f19;
	@%p114 bra 	$L__BB1_25;
	setp.lt.s64 	%p115, %rd245, %rd27;
	min.s64 	%rd246, %rd245, %rd27;
	selp.f32 	%f188, %f187, %f19, %p115;
$L__BB1_25:
	add.s32 	%r392, %r12, 1024;
	add.s32 	%r168, %r12, 512;
	setp.lt.s32 	%p116, %r168, %r36;
	@%p116 bra 	$L__BB1_13;
$L__BB1_26:
	setp.lt.s32 	%p117, %r36, 256;
	@%p117 bra 	$L__BB1_66;
	// begin inline asm
	mov.u32 %r282, %laneid;
	// end inline asm
	mov.b32 	%r284, %f188;
	mov.b32 	%r300, 1;
	mov.b32 	%r301, 31;
	mov.b32 	%r302, -1;
	// begin inline asm
	shfl.sync.down.b32 %r283, %r284, %r300, %r301, %r302;
	// end inline asm
	mov.b32 	%f23, %r283;
	// begin inline asm
	shfl.sync.down.b32 %r288, %r289, %r300, %r301, %r302;
	// end inline asm
	mov.b64 	{%r294, %r299}, %rd246;
	// begin inline asm
	shfl.sync.down.b32 %r293, %r294, %r300, %r301, %r302;
	// end inline asm
	// begin inline asm
	shfl.sync.down.b32 %r298, %r299, %r300, %r301, %r302;
	// end inline asm
	mov.b64 	%rd31, {%r293, %r298};
	setp.gt.s32 	%p174, %r282, 30;
	setp.lt.f32 	%p175, %f188, %f23;
	or.pred  	%p176, %p174, %p175;
	mov.u64 	%rd248, %rd246;
	mov.f32 	%f190, %f188;
	@%p176 bra 	$L__BB1_30;
	setp.gt.f32 	%p177, %f188, %f23;
	mov.u64 	%rd248, %rd31;
	mov.f32 	%f190, %f23;
	@%p177 bra 	$L__BB1_30;
	setp.lt.s64 	%p178, %rd246, %rd31;
	min.s64 	%rd248, %rd246, %rd31;
	selp.f32 	%f190, %f188, %f23, %p178;
$L__BB1_30:
	mov.b32 	%r304, %f190;
	mov.b32 	%r320, 2;
	mov.b32 	%r321, 31;
	mov.b32 	%r322, -1;
	// begin inline asm
	shfl.sync.down.b32 %r303, %r304, %r320, %r321, %r322;
	// end inline asm
	mov.b32 	%f26, %r303;
	// begin inline asm
	shfl.sync.down.b32 %r308, %r309, %r320, %r321, %r322;
	// end inline asm
	mov.b64 	{%r314, %r319}, %rd248;
	// begin inline asm
	shfl.sync.down.b32 %r313, %r314, %r320, %r321, %r322;
	// end inline asm
	// begin inline asm
	shfl.sync.down.b32 %r318, %r319, %r320, %r321, %r322;
	// end inline asm
	mov.b64 	%rd34, {%r313, %r318};
	setp.gt.s32 	%p179, %r282, 29;
	setp.lt.f32 	%p180, %f190, %f26;
	or.pred  	%p181, %p179, %p180;
	mov.u64 	%rd249, %rd248;
	mov.f32 	%f191, %f190;
	@%p181 bra 	$L__BB1_33;
	setp.gt.f32 	%p182, %f190, %f26;
	mov.u64 	%rd249, %rd34;
	mov.f32 	%f191, %f26;
	@%p182 bra 	$L__BB1_33;
	setp.lt.s64 	%p183, %rd248, %rd34;
	min.s64 	%rd249, %rd248, %rd34;
	selp.f32 	%f191, %f190, %f26, %p183;
$L__BB1_33:
	mov.b32 	%r324, %f191;
	mov.b32 	%r340, 4;
	mov.b32 	%r341, 31;
	mov.b32 	%r342, -1;
	// begin inline asm
	shfl.sync.down.b32 %r323, %r324, %r340, %r341, %r342;
	// end inline asm
	mov.b32 	%f29, %r323;
	// begin inline asm
	shfl.sync.down.b32 %r328, %r329, %r340, %r341, %r342;
	// end inline asm
	mov.b64 	{%r334, %r339}, %rd249;
	// begin inline asm
	shfl.sync.down.b32 %r333, %r334, %r340, %r341, %r342;
	// end inline asm
	// begin inline asm
	shfl.sync.down.b32 %r338, %r339, %r340, %r341, %r342;
	// end inline asm
	mov.b64 	%rd37, {%r333, %r338};
	setp.gt.s32 	%p184, %r282, 27;
	setp.lt.f32 	%p185, %f191, %f29;
	or.pred  	%p186, %p184, %p185;
	mov.u64 	%rd250, %rd249;
	mov.f32 	%f192, %f191;
	@%p186 bra 	$L__BB1_36;
	setp.gt.f32 	%p187, %f191, %f29;
	mov.u64 	%rd250, %rd37;
	mov.f32 	%f192, %f29;
	@%p187 bra 	$L__BB1_36;
	setp.lt.s64 	%p188, %rd249, %rd37;
	min.s64 	%rd250, %rd249, %rd37;
	selp.f32 	%f192, %f191, %f29, %p188;
$L__BB1_36:
	mov.b32 	%r344, %f192;
	mov.b32 	%r360, 8;
	mov.b32 	%r361, 31;
	mov.b32 	%r362, -1;
	// begin inline asm
	shfl.sync.down.b32 %r343, %r344, %r360, %r361, %r362;
	// end inline asm
	mov.b32 	%f32, %r343;
	// begin inline asm
	shfl.sync.down.b32 %r348, %r349, %r360, %r361, %r362;
	// end inline asm
	mov.b64 	{%r354, %r359}, %rd250;
	// begin inline asm
	shfl.sync.down.b32 %r353, %r354, %r360, %r361, %r362;
	// end inline asm
	// begin inline asm
	shfl.sync.down.b32 %r358, %r359, %r360, %r361, %r362;
	// end inline asm
	mov.b64 	%rd40, {%r353, %r358};
	setp.gt.s32 	%p189, %r282, 23;
	setp.lt.f32 	%p190, %f192, %f32;
	or.pred  	%p191, %p189, %p190;
	mov.u64 	%rd251, %rd250;
	mov.f32 	%f193, %f192;
	@%p191 bra 	$L__BB1_39;
	setp.gt.f32 	%p192, %f192, %f32;
	mov.u64 	%rd251, %rd40;
	mov.f32 	%f193, %f32;
	@%p192 bra 	$L__BB1_39;
	setp.lt.s64 	%p193, %rd250, %rd40;
	min.s64 	%rd251, %rd250, %rd40;
	selp.f32 	%f193, %f192, %f32, %p193;
$L__BB1_39:
	mov.b32 	%r364, %f193;
	mov.b32 	%r380, 16;
	mov.b32 	%r381, 31;
	mov.b32 	%r382, -1;
	// begin inline asm
	shfl.sync.down.b32 %r363, %r364, %r380, %r381, %r382;
	// end inline asm
	mov.b32 	%f35, %r363;
	// begin inline asm
	shfl.sync.down.b32 %r368, %r369, %r380, %r381, %r382;
	// end inline asm
	mov.b64 	{%r374, %r379}, %rd251;
	// begin inline asm
	shfl.sync.down.b32 %r373, %r374, %r380, %r381, %r382;
	// end inline asm
	// begin inline asm
	shfl.sync.down.b32 %r378, %r379, %r380, %r381, %r382;
	// end inline asm
	mov.b64 	%rd43, {%r373, %r378};
	setp.gt.s32 	%p194, %r282, 15;
	setp.lt.f32 	%p195, %f193, %f35;
	or.pred  	%p196, %p194, %p195;
	mov.u64 	%rd305, %rd251;
	mov.f32 	%f242, %f193;
	@%p196 bra 	$L__BB1_42;
	setp.gt.f32 	%p197, %f193, %f35;
	mov.u64 	%rd305, %rd43;
	mov.f32 	%f242, %f35;
	@%p197 bra 	$L__BB1_42;
	setp.lt.s64 	%p198, %rd251, %rd43;
	min.s64 	%rd305, %rd251, %rd43;
	selp.f32 	%f242, %f193, %f35, %p198;
$L__BB1_42:
	setp.ne.s32 	%p199, %r282, 0;
	@%p199 bra 	$L__BB1_44;
	shr.u32 	%r383, %r1, 1;
	and.b32  	%r384, %r383, 496;
	mov.u32 	%r385, _ZN6thrust24THRUST_300001_SM_1000_NS8cuda_cub4core6detail5shmemE;
	add.s32 	%r386, %r385, %r384;
	st.shared.f32 	[%r386+8], %f242;
	st.shared.u64 	[%r386+16], %rd305;
$L__BB1_44:
	bar.sync 	0;
	setp.ne.s32 	%p200, %r1, 0;
	@%p200 bra 	$L__BB1_198;
	ld.shared.f32 	%f38, [_ZN6thrust24THRUST_300001_SM_1000_NS8cuda_cub4core6detail5shmemE+24];
	ld.shared.u64 	%rd46, [_ZN6thrust24THRUST_300001_SM_1000_NS8cuda_cub4core6detail5shmemE+32];
	setp.lt.f32 	%p201, %f242, %f38;
	mov.u64 	%rd253, %rd305;
	mov.f32 	%f195, %f242;
	@%p201 bra 	$L__BB1_48;
	setp.lt.f32 	%p202, %f38, %f242;
	mov.u64 	%rd253, %rd46;
	mov.f32 	%f195, %f38;
	@%p202 bra 	$L__BB1_48;
	setp.lt.s64 	%p203, %rd305, %rd46;
	min.s64 	%rd253, %rd305, %rd46;
	selp.f32 	%f195, %f242, %f38, %p203;
$L__BB1_48:
	ld.shared.f32 	%f41, [_ZN6thrust24THRUST_300001_SM_1000_NS8cuda_cub4core6detail5shmemE+40];
	ld.shared.u64 	%rd49, [_ZN6thrust24THRUST_300001_SM_1000_NS8cuda_cub4core6detail5shmemE+48];
	setp.lt.f32 	%p204, %f195, %f41;
	mov.u64 	%rd254, %rd253;
	mov.f32 	%f196, %f195;
	@%p204 bra 	$L__BB1_51;
	setp.lt.f32 	%p205, %f41, %f195;
	mov.u64 	%rd254, %rd49;
	mov.f32 	%f196, %f41;
	@%p205 bra 	$L__BB1_51;
	setp.lt.s64 	%p206, %rd253, %rd49;
	min.s64 	%rd254, %rd253, %rd49;
	selp.f32 	%f196, %f195, %f41, %p206;
$L__BB1_51:
	ld.shared.f32 	%f44, [_ZN6thrust24THRUST_300001_SM_1000_NS8cuda_cub4core6detail5shmemE+56];
	ld.shared.u64 	%rd52, [_ZN6thrust24THRUST_300001_SM_1000_NS8cuda_cub4core6detail5shmemE+64];
	setp.lt.f32 	%p207, %f196, %f44;
	mov.u64 	%rd255, %rd254;
	mov.f32 	%f197, %f196;
	@%p207 bra 	$L__BB1_54;
	setp.lt.f32 	%p208, %f44, %f196;
	mov.u64 	%rd255, %rd52;
	mov.f32 	%f197, %f44;
	@%p208 bra 	$L__BB1_54;
	setp.lt.s64 	%p209, %rd254, %rd52;
	min.s64 	%rd255, %rd254, %rd52;
	selp.f32 	%f197, %f196, %f44, %p209;
$L__BB1_54:
	ld.shared.f32 	%f47, [_ZN6thrust24THRUST_300001_SM_1000_NS8cuda_cub4core6detail5shmemE+72];
	ld.shared.u64 	%rd55, [_ZN6thrust24THRUST_300001_SM_1000_NS8cuda_cub4core6detail5shmemE+80];
	setp.lt.f32 	%p210, %f197, %f47;
	mov.u64 	%rd256, %rd255;
	mov.f32 	%f198, %f197;
	@%p210 bra 	$L__BB1_57;
	setp.lt.f32 	%p211, %f47, %f197;
	mov.u64 	%rd256, %rd55;
	mov.f32 	%f198, %f47;
	@%p211 bra 	$L__BB1_57;
	setp.lt.s64 	%p212, %rd255, %rd55;
	min.s64 	%rd256, %rd255, %rd55;
	selp.f32 	%f198, %f197, %f47, %p212;
$L__BB1_57:
	ld.shared.f32 	%f50, [_ZN6thrust24THRUST_300001_SM_1000_NS8cuda_cub4core6detail5shmemE+88];
	ld.shared.u64 	%rd58, [_ZN6thrust24THRUST_300001_SM_1000_NS8cuda_cub4core6detail5shmemE+96];
	setp.lt.f32 	%p213, %f198, %f50;
	mov.u64 	%rd257, %rd256;
	mov.f32 	%f199, %f198;
	@%p213 bra 	$L__BB1_60;
	setp.lt.f32 	%p214, %f50, %f198;
	mov.u64 	%rd257, %rd58;
	mov.f32 	%f199, %f50;
	@%p214 bra 	$L__BB1_60;
	setp.lt.s64 	%p215, %rd256, %rd58;
	min.s64 	%rd257, %rd256, %rd58;
	selp.f32 	%f199, %f198, %f50, %p215;
$L__BB1_60:
	ld.shared.f32 	%f53, [_ZN6thrust24THRUST_300001_SM_1000_NS8cuda_cub4core6detail5shmemE+104];
	ld.shared.u64 	%rd61, [_ZN6thrust24THRUST_300001_SM_1000_NS8cuda_cub4core6detail5shmemE+112];
	setp.lt.f32 	%p216, %f199, %f53;
	mov.u64 	%rd258, %rd257;
	mov.f32 	%f200, %f199;
	@%p216 bra 	$L__BB1_63;
	setp.lt.f32 	%p217, %f53, %f199;
	mov.u64 	%rd258, %rd61;
	mov.f32 	%f200, %f53;
	@%p217 bra 	$L__BB1_63;
	setp.lt.s64 	%p218, %rd257, %rd61;
	min.s64 	%rd258, %rd257, %rd61;
	selp.f32 	%f200, %f199, %f53, %p218;
$L__BB1_63:
	ld.shared.f32 	%f56, [_ZN6thrust24THRUST_300001_SM_1000_NS8cuda_cub4core6detail5shmemE+120];
	ld.shared.u64 	%rd64, [_ZN6thrust24THRUST_300001_SM_1000_NS8cuda_cub4core6detail5shmemE+128];
	setp.lt.f32 	%p219, %f200, %f56;
	mov.f32 	%f242, %f200;
	mov.u64 	%rd305, %rd258;
	@%p219 bra 	$L__BB1_198;
	setp.lt.f32 	%p220, %f56, %f200;
	mov.f32 	%f242, %f56;
	mov.u64 	%rd305, %rd64;
	@%p220 bra 	$L__BB1_198;
	setp.lt.s64 	%p221, %rd258, %rd64;
	min.s64 	%rd305, %rd258, %rd64;
	selp.f32 	%f242, %f200, %f56, %p221;
	bra.uni 	$L__BB1_198;
$L__BB1_66:
	// begin inline asm
	mov.u32 %r169, %laneid;
	// end inline asm
	and.b32  	%r190, %r1, 992;
	add.s32 	%r191, %r190, 32;
	setp.gt.s32 	%p118, %r191, %r36;
	not.b32 	%r192, %r190;
	add.s32 	%r193, %r36, %r192;
	selp.b32 	%r188, %r193, 31, %p118;
	mov.b32 	%r171, %f188;
	mov.b32 	%r187, 1;
	mov.b32 	%r189, -1;
	// begin inline asm
	shfl.sync.down.b32 %r170, %r171, %r187, %r188, %r189;
	// end inline asm
	mov.b32 	%f58, %r170;
	// begin inline asm
	shfl.sync.down.b32 %r175, %r176, %r187, %r188, %r189;
	// end inline asm
	mov.b64 	{%r181, %r186}, %rd246;
	// begin inline asm
	shfl.sync.down.b32 %r180, %r181, %r187, %r188, %r189;
	// end inline asm
	// begin inline asm
	shfl.sync.down.b32 %r185, %r186, %r187, %r188, %r189;
	// end inline asm
	mov.b64 	%rd66, {%r180, %r185};
	setp.ge.s32 	%p119, %r169, %r188;
	setp.lt.f32 	%p120, %f188, %f58;
	or.pred  	%p121, %p119, %p120;
	mov.u64 	%rd259, %rd246;
	mov.f32 	%f201, %f188;
	@%p121 bra 	$L__BB1_69;
	setp.gt.f32 	%p122, %f188, %f58;
	mov.u64 	%rd259, %rd66;
	mov.f32 	%f201, %f58;
	@%p122 bra 	$L__BB1_69;
	setp.lt.s64 	%p123, %rd246, %rd66;
	min.s64 	%rd259, %rd246, %rd66;
	selp.f32 	%f201, %f188, %f58, %p123;
$L__BB1_69:
	mov.b32 	%r195, %f201;
	mov.b32 	%r211, 2;
	mov.b32 	%r213, -1;
	// begin inline asm
	shfl.sync.down.b32 %r194, %r195, %r211, %r188, %r213;
	// end inline asm
	mov.b32 	%f61, %r194;
	// begin inline asm
	shfl.sync.down.b32 %r199, %r200, %r211, %r188, %r213;
	// end inline asm
	mov.b64 	{%r205, %r210}, %rd259;
	// begin inline asm
	shfl.sync.down.b32 %r204, %r205, %r211, %r188, %r213;
	// end inline asm
	// begin inline asm
	shfl.sync.down.b32 %r209, %r210, %r211, %r188, %r213;
	// end inline asm
	mov.b64 	%rd69, {%r204, %r209};
	add.s32 	%r214, %r169, 2;
	setp.gt.s32 	%p124, %r214, %r188;
	setp.lt.f32 	%p125, %f201, %f61;
	or.pred  	%p126, %p124, %p125;
	mov.f32 	%f202, %f201;
	mov.u64 	%rd260, %rd259;
	@%p126 bra 	$L__BB1_72;
	setp.gt.f32 	%p127, %f201, %f61;
	mov.f32 	%f202, %f61;
	mov.u64 	%rd260, %rd69;
	@%p127 bra 	$L__BB1_72;
	setp.lt.s64 	%p128, %rd259, %rd69;
	selp.f32 	%f202, %f201, %f61, %p128;
	min.s64 	%rd260, %rd259, %rd69;
$L__BB1_72:
	mov.b32 	%r216, %f202;
	mov.b32 	%r232, 4;
	mov.b32 	%r234, -1;
	// begin inline asm
	shfl.sync.down.b32 %r215, %r216, %r232, %r188, %r234;
	// end inline asm
	mov.b32 	%f64, %r215;
	// begin inline asm
	shfl.sync.down.b32 %r220, %r221, %r232, %r188, %r234;
	// end inline asm
	mov.b64 	{%r226, %r231}, %rd260;
	// begin inline asm
	shfl.sync.down.b32 %r225, %r226, %r232, %r188, %r234;
	// end inline asm
	// begin inline asm
	shfl.sync.down.b32 %r230, %r231, %r232, %r188, %r234;
	// end inline asm
	mov.b64 	%rd72, {%r225, %r230};
	add.s32 	%r235, %r169, 4;
	setp.gt.s32 	%p129, %r235, %r188;
	setp.lt.f32 	%p130, %f202, %f64;
	or.pred  	%p131, %p129, %p130;
	mov.f32 	%f203, %f202;
	mov.u64 	%rd261, %rd260;
	@%p131 bra 	$L__BB1_75;
	setp.gt.f32 	%p132, %f202, %f64;
	mov.f32 	%f203, %f64;
	mov.u64 	%rd261, %rd72;
	@%p132 bra 	$L__BB1_75;
	setp.lt.s64 	%p133, %rd260, %rd72;
	selp.f32 	%f203, %f202, %f64, %p133;
	min.s64 	%rd261, %rd260, %rd72;
$L__BB1_75:
	mov.b32 	%r237, %f203;
	mov.b32 	%r253, 8;
	mov.b32 	%r255, -1;
	// begin inline asm
	shfl.sync.down.b32 %r236, %r237, %r253, %r188, %r255;
	// end inline asm
	mov.b32 	%f67, %r236;
	// begin inline asm
	shfl.sync.down.b32 %r241, %r242, %r253, %r188, %r255;
	// end inline asm
	mov.b64 	{%r247, %r252}, %rd261;
	// begin inline asm
	shfl.sync.down.b32 %r246, %r247, %r253, %r188, %r255;
	// end inline asm
	// begin inline asm
	shfl.sync.down.b32 %r251, %r252, %r253, %r188, %r255;
	// end inline asm
	mov.b64 	%rd75, {%r246, %r251};
	add.s32 	%r256, %r169, 8;
	setp.gt.s32 	%p134, %r256, %r188;
	setp.lt.f32 	%p135, %f203, %f67;
	or.pred  	%p136, %p134, %p135;
	mov.f32 	%f204, %f203;
	mov.u64 	%rd262, %rd261;
	@%p136 bra 	$L__BB1_78;
	setp.gt.f32 	%p137, %f203, %f67;
	mov.f32 	%f204, %f67;
	mov.u64 	%rd262, %rd75;
	@%p137 bra 	$L__BB1_78;
	setp.lt.s64 	%p138, %rd261, %rd75;
	selp.f32 	%f204, %f203, %f67, %p138;
	min.s64 	%rd262, %rd261, %rd75;
$L__BB1_78:
	mov.b32 	%r258, %f204;
	mov.b32 	%r274, 16;
	mov.b32 	%r276, -1;
	// begin inline asm
	shfl.sync.down.b32 %r257, %r258, %r274, %r188, %r276;
	// end inline asm
	mov.b32 	%f70, %r257;
	// begin inline asm
	shfl.sync.down.b32 %r262, %r263, %r274, %r188, %r276;
	// end inline asm
	mov.b64 	{%r268, %r273}, %rd262;
	// begin inline asm
	shfl.sync.down.b32 %r267, %r268, %r274, %r188, %r276;
	// end inline asm
	// begin inline asm
	shfl.sync.down.b32 %r272, %r273, %r274, %r188, %r276;
	// end inline asm
	mov.b64 	%rd78, {%r267, %r272};
	add.s32 	%r277, %r169, 16;
	setp.gt.s32 	%p139, %r277, %r188;
	setp.lt.f32 	%p140, %f204, %f70;
	or.pred  	%p141, %p139, %p140;
	mov.f32 	%f242, %f204;
	mov.u64 	%rd305, %rd262;
	@%p141 bra 	$L__BB1_81;
	setp.gt.f32 	%p142, %f204, %f70;
	mov.f32 	%f242, %f70;
	mov.u64 	%rd305, %rd78;
	@%p142 bra 	$L__BB1_81;
	setp.lt.s64 	%p143, %rd262, %rd78;
	selp.f32 	%f242, %f204, %f70, %p143;
	min.s64 	%rd305, %rd262, %rd78;
$L__BB1_81:
	setp.ne.s32 	%p144, %r169, 0;
	@%p144 bra 	$L__BB1_83;
	shr.u32 	%r278, %r1, 1;
	and.b32  	%r279, %r278, 496;
	mov.u32 	%r280, _ZN6thrust24THRUST_300001_SM_1000_NS8cuda_cub4core6detail5shmemE;
	add.s32 	%r281, %r280, %r279;
	st.shared.f32 	[%r281+8], %f242;
	st.shared.u64 	[%r281+16], %rd305;
$L__BB1_83:
	bar.sync 	0;
	setp.ne.s32 	%p145, %r1, 0;
	@%p145 bra 	$L__BB1_198;
	setp.lt.s32 	%p146, %r36, 33;
	mov.f32 	%f206, %f242;
	mov.u64 	%rd264, %rd305;
	@%p146 bra 	$L__BB1_88;
	ld.shared.f32 	%f73, [_ZN6thrust24THRUST_300001_SM_1000_NS8cuda_cub4core6detail5shmemE+24];
	ld.shared.u64 	%rd81, [_ZN6thrust24THRUST_300001_SM_1000_NS8cuda_cub4core6detail5shmemE+32];
	setp.lt.f32 	%p147, %f242, %f73;
	mov.f32 	%f206, %f242;
	mov.u64 	%rd264, %rd305;
	@%p147 bra 	$L__BB1_88;
	setp.lt.f32 	%p148, %f73, %f242;
	mov.f32 	%f206, %f73;
	mov.u64 	%rd264, %rd81;
	@%p148 bra 	$L__BB1_88;
	setp.lt.s64 	%p149, %rd305, %rd81;
	selp.f32 	%f206, %f242, %f73, %p149;
	min.s64 	%rd264, %rd305, %rd81;
$L__BB1_88:
	setp.lt.s32 	%p150, %r36, 65;
	mov.f32 	%f207, %f206;
	mov.u64 	%rd265, %rd264;
	@%p150 bra 	$L__BB1_92;
	ld.shared.f32 	%f76, [_ZN6thrust24THRUST_300001_SM_1000_NS8cuda_cub4core6detail5shmemE+40];
	ld.shared.u64 	%rd84, [_ZN6thrust24THRUST_300001_SM_1000_NS8cuda_cub4core6detail5shmemE+48];
	setp.lt.f32 	%p151, %f206, %f76;
	mov.f32 	%f207, %f206;
	mov.u64 	%rd265, %rd264;
	@%p151 bra 	$L__BB1_92;
	setp.lt.f32 	%p152, %f76, %f206;
	mov.f32 	%f207, %f76;
	mov.u64 	%rd265, %rd84;
	@%p152 bra 	$L__BB1_92;
	setp.lt.s64 	%p153, %rd264, %rd84;
	selp.f32 	%f207, %f206, %f76, %p153;
	min.s64 	%rd265, %rd264, %rd84;
$L__BB1_92:
	setp.lt.s32 	%p154, %r36, 97;
	mov.f32 	%f208, %f207;
	mov.u64 	%rd266, %rd265;
	@%p154 bra 	$L__BB1_96;
	ld.shared.f32 	%f79, [_ZN6thrust24THRUST_300001_SM_1000_NS8cuda_cub4core6detail5shmemE+56];
	ld.shared.u64 	%rd87, [_ZN6thrust24THRUST_300001_SM_1000_NS8cuda_cub4core6detail5shmemE+64];
	setp.lt.f32 	%p155, %f207, %f79;
	mov.f32 	%f208, %f207;
	mov.u64 	%rd266, %rd265;
	@%p155 bra 	$L__BB1_96;
	setp.lt.f32 	%p156, %f79, %f207;
	mov.f32 	%f208, %f79;
	mov.u64 	%rd266, %rd87;
	@%p156 bra 	$L__BB1_96;
	setp.lt.s64 	%p157, %rd265, %rd87;
	selp.f32 	%f208, %f207, %f79, %p157;
	min.s64 	%rd266, %rd265, %rd87;
$L__BB1_96:
	setp.lt.s32 	%p158, %r36, 129;
	mov.f32 	%f209, %f208;
	mov.u64 	%rd267, %rd266;
	@%p158 bra 	$L__BB1_100;
	ld.shared.f32 	%f82, [_ZN6thrust24THRUST_300001_SM_1000_NS8cuda_cub4core6detail5shmemE+72];
	ld.shared.u64 	%rd90, [_ZN6thrust24THRUST_300001_SM_1000_NS8cuda_cub4core6detail5shmemE+80];
	setp.lt.f32 	%p159, %f208, %f82;
	mov.f32 	%f209, %f208;
	mov.u64 	%rd267, %rd266;
	@%p159 bra 	$L__BB1_100;
	setp.lt.f32 	%p160, %f82, %f208;
	mov.f32 	%f209, %f82;
	mov.u64 	%rd267, %rd90;
	@%p160 bra 	$L__BB1_100;
	setp.lt.s64 	%p161, %rd266, %rd90;
	selp.f32 	%f209, %f208, %f82, %p161;
	min.s64 	%rd267, %rd266, %rd90;
$L__BB1_100:
	setp.lt.s32 	%p162, %r36, 161;
	mov.f32 	%f210, %f209;
	mov.u64 	%rd268, %rd267;
	@%p162 bra 	$L__BB1_104;
	ld.shared.f32 	%f85, [_ZN6thrust24THRUST_300001_SM_1000_NS8cuda_cub4core6detail5shmemE+88];
	ld.shared.u64 	%rd93, [_ZN6thrust24THRUST_300001_SM_1000_NS8cuda_cub4core6detail5shmemE+96];
	setp.lt.f32 	%p163, %f209, %f85;
	mov.f32 	%f210, %f209;
	mov.u64 	%rd268, %rd267;
	@%p163 bra 	$L__BB1_104;
	setp.lt.f32 	%p164, %f85, %f209;
	mov.f32 	%f210, %f85;
	mov.u64 	%rd268, %rd93;
	@%p164 bra 	$L__BB1_104;
	setp.lt.s64 	%p165, %rd267, %rd93;
	selp.f32 	%f210, %f209, %f85, %p165;
	min.s64 	%rd268, %rd267, %rd93;
$L__BB1_104:
	setp.lt.s32 	%p166, %r36, 193;
	mov.f32 	%f211, %f210;
	mov.u64 	%rd269, %rd268;
	@%p166 bra 	$L__BB1_108;
	ld.shared.f32 	%f88, [_ZN6thrust24THRUST_300001_SM_1000_NS8cuda_cub4core6detail5shmemE+104];
	ld.shared.u64 	%rd96, [_ZN6thrust24THRUST_300001_SM_1000_NS8cuda_cub4core6detail5shmemE+112];
	setp.lt.f32 	%p167, %f210, %f88;
	mov.f32 	%f211, %f210;
	mov.u64 	%rd269, %rd268;
	@%p167 bra 	$L__BB1_108;
	setp.lt.f32 	%p168, %f88, %f210;
	mov.f32 	%f211, %f88;
	mov.u64 	%rd269, %rd96;
	@%p168 bra 	$L__BB1_108;
	setp.lt.s64 	%p169, %rd268, %rd96;
	selp.f32 	%f211, %f210, %f88, %p169;
	min.s64 	%rd269, %rd268, %rd96;
$L__BB1_108:
	setp.lt.s32 	%p170, %r36, 225;
	mov.f32 	%f242, %f211;
	mov.u64 	%rd305, %rd269;
	@%p170 bra 	$L__BB1_198;
	ld.shared.f32 	%f91, [_ZN6thrust24THRUST_300001_SM_1000_NS8cuda_cub4core6detail5shmemE+120];
	ld.shared.u64 	%rd99, [_ZN6thrust24THRUST_300001_SM_1000_NS8cuda_cub4core6detail5shmemE+128];
	setp.lt.f32 	%p171, %f211, %f91;
	mov.f32 	%f242, %f211;
	mov.u64 	%rd305, %rd269;
	@%p171 bra 	$L__BB1_198;
	setp.lt.f32 	%p172, %f91, %f211;
	mov.f32 	%f242, %f91;
	mov.u64 	%rd305, %rd99;
	@%p172 bra 	$L__BB1_198;
	setp.lt.s64 	%p173, %rd269, %rd99;
	selp.f32 	%f242, %f211, %f91, %p173;
	min.s64 	%rd305, %rd269, %rd99;
	bra.uni 	$L__BB1_198;
$L__BB1_112:
	mov.u32 	%r17, %tid.x;
	cvt.u64.u32 	%rd101, %r17;
	mul.wide.u32 	%rd200, %r17, 4;
	add.s64 	%rd102, %rd1, %rd200;
	ld.global.f32 	%f172, [%rd102];
	add.s32 	%r37, %r17, 256;
	cvt.u64.u32 	%rd201, %r37;
	ld.global.f32 	%f173, [%rd102+1024];
	add.s32 	%r38, %r17, 512;
	cvt.u64.u32 	%rd202, %r38;
	ld.global.f32 	%f174, [%rd102+2048];
	ld.global.f32 	%f93, [%rd102+3072];
	or.b32  	%r39, %r17, 1024;
	cvt.u64.u32 	%rd103, %r39;
	add.s64 	%rd104, %rd198, %rd103;
	ld.global.f32 	%f94, [%rd102+4096];
	setp.lt.f32 	%p3, %f173, %f172;
	selp.f32 	%f175, %f173, %f172, %p3;
	selp.b64 	%rd203, %rd201, %rd101, %p3;
	setp.lt.f32 	%p4, %f174, %f175;
	selp.f32 	%f95, %f174, %f175, %p4;
	selp.b64 	%rd105, %rd202, %rd203, %p4;
	setp.lt.f32 	%p5, %f95, %f93;
	mov.f32 	%f212, %f95;
	mov.u64 	%rd270, %rd105;
	@%p5 bra 	$L__BB1_115;
	add.s32 	%r40, %r17, 768;
	cvt.u64.u32 	%rd270, %r40;
	setp.lt.f32 	%p6, %f93, %f95;
	mov.f32 	%f212, %f93;
	@%p6 bra 	$L__BB1_115;
	mov.f32 	%f212, %f95;
	mov.u64 	%rd270, %rd105;
$L__BB1_115:
	add.s64 	%rd108, %rd198, %rd270;
	setp.lt.f32 	%p7, %f212, %f94;
	mov.f32 	%f229, %f212;
	mov.u64 	%rd292, %rd108;
	@%p7 bra 	$L__BB1_118;
	setp.lt.f32 	%p8, %f94, %f212;
	mov.f32 	%f229, %f94;
	mov.u64 	%rd292, %rd104;
	@%p8 bra 	$L__BB1_118;
	setp.lt.s64 	%p9, %rd270, %rd103;
	selp.f32 	%f229, %f212, %f94, %p9;
	selp.b64 	%rd292, %rd108, %rd104, %p9;
$L__BB1_118:
	setp.lt.u32 	%p10, %r36, 2560;
	mov.b32 	%r394, 1280;
	@%p10 bra 	$L__BB1_136;
	mov.b32 	%r394, 1280;
$L__BB1_120:
	mov.u32 	%r18, %r394;
	cvt.u64.u32 	%rd204, %r18;
	add.s64 	%rd205, %rd101, %rd204;
	mul.wide.u32 	%rd206, %r18, 4;
	add.s64 	%rd207, %rd102, %rd206;
	add.s64 	%rd112, %rd205, %rd198;
	ld.global.f32 	%f100, [%rd207];
	add.s64 	%rd113, %rd112, 256;
	ld.global.f32 	%f101, [%rd207+1024];
	add.s64 	%rd114, %rd112, 512;
	ld.global.f32 	%f102, [%rd207+2048];
	add.s64 	%rd115, %rd112, 768;
	ld.global.f32 	%f103, [%rd207+3072];
	add.s64 	%rd116, %rd112, 1024;
	ld.global.f32 	%f104, [%rd207+4096];
	setp.lt.f32 	%p11, %f229, %f100;
	mov.f32 	%f215, %f229;
	mov.u64 	%rd273, %rd292;
	@%p11 bra 	$L__BB1_123;
	setp.lt.f32 	%p12, %f100, %f229;
	mov.f32 	%f215, %f100;
	mov.u64 	%rd273, %rd112;
	@%p12 bra 	$L__BB1_123;
	setp.lt.s64 	%p13, %rd292, %rd112;
	selp.f32 	%f215, %f229, %f100, %p13;
	min.s64 	%rd273, %rd292, %rd112;
$L__BB1_123:
	setp.lt.f32 	%p14, %f215, %f101;
	mov.f32 	%f216, %f215;
	mov.u64 	%rd274, %rd273;
	@%p14 bra 	$L__BB1_126;
	setp.lt.f32 	%p15, %f101, %f215;
	mov.f32 	%f216, %f101;
	mov.u64 	%rd274, %rd113;
	@%p15 bra 	$L__BB1_126;
	setp.lt.s64 	%p16, %rd273, %rd113;
	selp.f32 	%f216, %f215, %f101, %p16;
	min.s64 	%rd274, %rd273, %rd113;
$L__BB1_126:
	setp.lt.f32 	%p17, %f216, %f102;
	mov.f32 	%f217, %f216;
	mov.u64 	%rd275, %rd274;
	@%p17 bra 	$L__BB1_129;
	setp.lt.f32 	%p18, %f102, %f216;
	mov.f32 	%f217, %f102;
	mov.u64 	%rd275, %rd114;
	@%p18 bra 	$L__BB1_129;
	setp.lt.s64 	%p19, %rd274, %rd114;
	selp.f32 	%f217, %f216, %f102, %p19;
	min.s64 	%rd275, %rd274, %rd114;
$L__BB1_129:
	setp.lt.f32 	%p20, %f217, %f103;
	mov.f32 	%f218, %f217;
	mov.u64 	%rd276, %rd275;
	@%p20 bra 	$L__BB1_132;
	setp.lt.f32 	%p21, %f103, %f217;
	mov.f32 	%f218, %f103;
	mov.u64 	%rd276, %rd115;
	@%p21 bra 	$L__BB1_132;
	setp.lt.s64 	%p22, %rd275, %rd115;
	selp.f32 	%f218, %f217, %f103, %p22;
	min.s64 	%rd276, %rd275, %rd115;
$L__BB1_132:
	setp.lt.f32 	%p23, %f218, %f104;
	mov.f32 	%f229, %f218;
	mov.u64 	%rd292, %rd276;
	@%p23 bra 	$L__BB1_135;
	setp.lt.f32 	%p24, %f104, %f218;
	mov.f32 	%f229, %f104;
	mov.u64 	%rd292, %rd116;
	@%p24 bra 	$L__BB1_135;
	setp.lt.s64 	%p25, %rd276, %rd116;
	selp.f32 	%f229, %f218, %f104, %p25;
	min.s64 	%rd292, %rd276, %rd116;
$L__BB1_135:
	add.s32 	%r394, %r18, 1280;
	add.s32 	%r43, %r18, 2560;
	setp.le.s32 	%p26, %r43, %r36;
	@%p26 bra 	$L__BB1_120;
$L__BB1_136:
	setp.le.s32 	%p27, %r36, %r394;
	@%p27 bra 	$L__BB1_159;
	sub.s32 	%r21, %r36, %r394;
	setp.ge.s32 	%p28, %r17, %r21;
	@%p28 bra 	$L__BB1_159;
	not.b32 	%r44, %r17;
	add.s32 	%r45, %r36, %r44;
	sub.s32 	%r22, %r45, %r394;
	and.b32  	%r46, %r22, 768;
	setp.eq.s32 	%p29, %r46, 768;
	mov.u32 	%r397, %r17;
	@%p29 bra 	$L__BB1_144;
	add.s32 	%r47, %r17, %r394;
	cvt.u64.u32 	%rd209, %r47;
	add.s64 	%rd280, %rd198, %rd209;
	mul.wide.u32 	%rd210, %r47, 4;
	add.s64 	%rd279, %rd1, %rd210;
	shr.u32 	%r48, %r22, 8;
	add.s32 	%r49, %r48, 1;
	and.b32  	%r50, %r49, 3;
	neg.s32 	%r395, %r50;
	mov.u32 	%r397, %r17;
$L__BB1_140:
	.pragma "nounroll";
	mov.u64 	%rd132, %rd292;
	mov.f32 	%f116, %f229;
	ld.global.f32 	%f117, [%rd279];
	setp.lt.f32 	%p30, %f116, %f117;
	@%p30 bra 	$L__BB1_143;
	setp.lt.f32 	%p31, %f117, %f116;
	mov.f32 	%f229, %f117;
	mov.u64 	%rd292, %rd280;
	@%p31 bra 	$L__BB1_143;
	setp.lt.s64 	%p32, %rd132, %rd280;
	selp.f32 	%f229, %f116, %f117, %p32;
	min.s64 	%rd292, %rd132, %rd280;
$L__BB1_143:
	add.s32 	%r397, %r397, 256;
	add.s64 	%rd280, %rd280, 256;
	add.s64 	%rd279, %rd279, 1024;
	add.s32 	%r395, %r395, 1;
	setp.ne.s32 	%p33, %r395, 0;
	@%p33 bra 	$L__BB1_140;
$L__BB1_144:
	setp.lt.u32 	%p34, %r22, 768;
	@%p34 bra 	$L__BB1_159;
	add.s32 	%r398, %r397, %r394;
	cvt.u64.u32 	%rd211, %r398;
	add.s64 	%rd287, %rd198, %rd211;
	cvt.u64.u32 	%rd212, %r397;
	cvt.u64.u32 	%rd213, %r394;
	add.s64 	%rd214, %rd212, %rd213;
	shl.b64 	%rd215, %rd214, 2;
	add.s64 	%rd216, %rd215, %rd1;
	add.s64 	%rd286, %rd216, 3072;
	mul.wide.u32 	%rd217, %r398, 4;
	add.s64 	%rd285, %rd1, %rd217;
	add.s32 	%r399, %r397, 512;
$L__BB1_146:
	mov.u32 	%r32, %r399;
	ld.global.f32 	%f123, [%rd285];
	setp.lt.f32 	%p35, %f229, %f123;
	mov.f32 	%f226, %f229;
	mov.u64 	%rd289, %rd292;
	@%p35 bra 	$L__BB1_149;
	setp.lt.f32 	%p36, %f123, %f229;
	mov.f32 	%f226, %f123;
	mov.u64 	%rd289, %rd287;
	@%p36 bra 	$L__BB1_149;
	setp.lt.s64 	%p37, %rd292, %rd287;
	selp.f32 	%f226, %f229, %f123, %p37;
	min.s64 	%rd289, %rd292, %rd287;
$L__BB1_149:
	add.s32 	%r51, %r398, 256;
	cvt.u64.u32 	%rd218, %r51;
	add.s64 	%rd148, %rd198, %rd218;
	ld.global.f32 	%f126, [%rd286+-2048];
	setp.lt.f32 	%p38, %f226, %f126;
	mov.f32 	%f227, %f226;
	mov.u64 	%rd290, %rd289;
	@%p38 bra 	$L__BB1_152;
	setp.lt.f32 	%p39, %f126, %f226;
	mov.f32 	%f227, %f126;
	mov.u64 	%rd290, %rd148;
	@%p39 bra 	$L__BB1_152;
	setp.lt.s64 	%p40, %rd289, %rd148;
	selp.f32 	%f227, %f226, %f126, %p40;
	min.s64 	%rd290, %rd289, %rd148;
$L__BB1_152:
	add.s32 	%r52, %r398, 512;
	cvt.u64.u32 	%rd219, %r52;
	add.s64 	%rd151, %rd198, %rd219;
	ld.global.f32 	%f129, [%rd286+-1024];
	setp.lt.f32 	%p41, %f227, %f129;
	mov.f32 	%f228, %f227;
	mov.u64 	%rd291, %rd290;
	@%p41 bra 	$L__BB1_155;
	setp.lt.f32 	%p42, %f129, %f227;
	mov.f32 	%f228, %f129;
	mov.u64 	%rd291, %rd151;
	@%p42 bra 	$L__BB1_155;
	setp.lt.s64 	%p43, %rd290, %rd151;
	selp.f32 	%f228, %f227, %f129, %p43;
	min.s64 	%rd291, %rd290, %rd151;
$L__BB1_155:
	add.s32 	%r53, %r398, 768;
	cvt.u64.u32 	%rd220, %r53;
	add.s64 	%rd154, %rd198, %rd220;
	ld.global.f32 	%f132, [%rd286];
	setp.lt.f32 	%p44, %f228, %f132;
	mov.f32 	%f229, %f228;
	mov.u64 	%rd292, %rd291;
	@%p44 bra 	$L__BB1_158;
	setp.lt.f32 	%p45, %f132, %f228;
	mov.f32 	%f229, %f132;
	mov.u64 	%rd292, %rd154;
	@%p45 bra 	$L__BB1_158;
	setp.lt.s64 	%p46, %rd291, %rd154;
	selp.f32 	%f229, %f228, %f132, %p46;
	min.s64 	%rd292, %rd291, %rd154;
$L__BB1_158:
	add.s64 	%rd287, %rd287, 1024;
	add.s64 	%rd286, %rd286, 4096;
	add.s64 	%rd285, %rd285, 4096;
	add.s32 	%r399, %r32, 1024;
	add.s32 	%r54, %r32, 512;
	add.s32 	%r398, %r398, 1024;
	setp.lt.s32 	%p47, %r54, %r21;
	@%p47 bra 	$L__BB1_146;
$L__BB1_159:
	// begin inline asm
	mov.u32 %r55, %laneid;
	// end inline asm
	mov.b32 	%r57, %f229;
	mov.b32 	%r73, 1;
	mov.b32 	%r74, 31;
	mov.b32 	%r75, -1;
	// begin inline asm
	shfl.sync.down.b32 %r56, %r57, %r73, %r74, %r75;
	// end inline asm
	mov.b32 	%f136, %r56;
	// begin inline asm
	shfl.sync.down.b32 %r61, %r62, %r73, %r74, %r75;
	// end inline asm
	mov.b64 	{%r67, %r72}, %rd292;
	// begin inline asm
	shfl.sync.down.b32 %r66, %r67, %r73, %r74, %r75;
	// end inline asm
	// begin inline asm
	shfl.sync.down.b32 %r71, %r72, %r73, %r74, %r75;
	// end inline asm
	mov.b64 	%rd161, {%r66, %r71};
	setp.gt.s32 	%p48, %r55, 30;
	setp.lt.f32 	%p49, %f229, %f136;
	or.pred  	%p50, %p48, %p49;
	mov.f32 	%f231, %f229;
	mov.u64 	%rd294, %rd292;
	@%p50 bra 	$L__BB1_162;
	setp.gt.f32 	%p51, %f229, %f136;
	mov.f32 	%f231, %f136;
	mov.u64 	%rd294, %rd161;
	@%p51 bra 	$L__BB1_162;
	setp.lt.s64 	%p52, %rd292, %rd161;
	selp.f32 	%f231, %f229, %f136, %p52;
	min.s64 	%rd294, %rd292, %rd161;
$L__BB1_162:
	mov.b32 	%r77, %f231;
	mov.b32 	%r93, 2;
	mov.b32 	%r94, 31;
	mov.b32 	%r95, -1;
	// begin inline asm
	shfl.sync.down.b32 %r76, %r77, %r93, %r94, %r95;
	// end inline asm
	mov.b32 	%f139, %r76;
	// begin inline asm
	shfl.sync.down.b32 %r81, %r82, %r93, %r94, %r95;
	// end inline asm
	mov.b64 	{%r87, %r92}, %rd294;
	// begin inline asm
	shfl.sync.down.b32 %r86, %r87, %r93, %r94, %r95;
	// end inline asm
	// begin inline asm
	shfl.sync.down.b32 %r91, %r92, %r93, %r94, %r95;
	// end inline asm
	mov.b64 	%rd164, {%r86, %r91};
	setp.gt.s32 	%p53, %r55, 29;
	setp.lt.f32 	%p54, %f231, %f139;
	or.pred  	%p55, %p53, %p54;
	mov.f32 	%f232, %f231;
	mov.u64 	%rd295, %rd294;
	@%p55 bra 	$L__BB1_165;
	setp.gt.f32 	%p56, %f231, %f139;
	mov.f32 	%f232, %f139;
	mov.u64 	%rd295, %rd164;
	@%p56 bra 	$L__BB1_165;
	setp.lt.s64 	%p57, %rd294, %rd164;
	selp.f32 	%f232, %f231, %f139, %p57;
	min.s64 	%rd295, %rd294, %rd164;
$L__BB1_165:
	mov.b32 	%r97, %f232;
	mov.b32 	%r113, 4;
	mov.b32 	%r114, 31;
	mov.b32 	%r115, -1;
	// begin inline asm
	shfl.sync.down.b32 %r96, %r97, %r113, %r114, %r115;
	// end inline asm
	mov.b32 	%f142, %r96;
	// begin inline asm
	shfl.sync.down.b32 %r101, %r102, %r113, %r114, %r115;
	// end inline asm
	mov.b64 	{%r107, %r112}, %rd295;
	// begin inline asm
	shfl.sync.down.b32 %r106, %r107, %r113, %r114, %r115;
	// end inline asm
	// begin inline asm
	shfl.sync.down.b32 %r111, %r112, %r113, %r114, %r115;
	// end inline asm
	mov.b64 	%rd167, {%r106, %r111};
	setp.gt.s32 	%p58, %r55, 27;
	setp.lt.f32 	%p59, %f232, %f142;
	or.pred  	%p60, %p58, %p59;
	mov.f32 	%f233, %f232;
	mov.u64 	%rd296, %rd295;
	@%p60 bra 	$L__BB1_168;
	setp.gt.f32 	%p61, %f232, %f142;
	mov.f32 	%f233, %f142;
	mov.u64 	%rd296, %rd167;
	@%p61 bra 	$L__BB1_168;
	setp.lt.s64 	%p62, %rd295, %rd167;
	selp.f32 	%f233, %f232, %f142, %p62;
	min.s64 	%rd296, %rd295, %rd167;
$L__BB1_168:
	mov.b32 	%r117, %f233;
	mov.b32 	%r133, 8;
	mov.b32 	%r134, 31;
	mov.b32 	%r135, -1;
	// begin inline asm
	shfl.sync.down.b32 %r116, %r117, %r133, %r134, %r135;
	// end inline asm
	mov.b32 	%f145, %r116;
	// begin inline asm
	shfl.sync.down.b32 %r121, %r122, %r133, %r134, %r135;
	// end inline asm
	mov.b64 	{%r127, %r132}, %rd296;
	// begin inline asm
	shfl.sync.down.b32 %r126, %r127, %r133, %r134, %r135;
	// end inline asm
	// begin inline asm
	shfl.sync.down.b32 %r131, %r132, %r133, %r134, %r135;
	// end inline asm
	mov.b64 	%rd170, {%r126, %r131};
	setp.gt.s32 	%p63, %r55, 23;
	setp.lt.f32 	%p64, %f233, %f145;
	or.pred  	%p65, %p63, %p64;
	mov.f32 	%f234, %f233;
	mov.u64 	%rd297, %rd296;
	@%p65 bra 	$L__BB1_171;
	setp.gt.f32 	%p66, %f233, %f145;
	mov.f32 	%f234, %f145;
	mov.u64 	%rd297, %rd170;
	@%p66 bra 	$L__BB1_171;
	setp.lt.s64 	%p67, %rd296, %rd170;
	selp.f32 	%f234, %f233, %f145, %p67;
	min.s64 	%rd297, %rd296, %rd170;
$L__BB1_171:
	mov.b32 	%r137, %f234;
	mov.b32 	%r153, 16;
	mov.b32 	%r154, 31;
	mov.b32 	%r155, -1;
	// begin inline asm
	shfl.sync.down.b32 %r136, %r137, %r153, %r154, %r155;
	// end inline asm
	mov.b32 	%f148, %r136;
	// begin inline asm
	shfl.sync.down.b32 %r141, %r142, %r153, %r154, %r155;
	// end inline asm
	mov.b64 	{%r147, %r152}, %rd297;
	// begin inline asm
	shfl.sync.down.b32 %r146, %r147, %r153, %r154, %r155;
	// end inline asm
	// begin inline asm
	shfl.sync.down.b32 %r151, %r152, %r153, %r154, %r155;
	// end inline asm
	mov.b64 	%rd173, {%r146, %r151};
	setp.gt.s32 	%p68, %r55, 15;
	setp.lt.f32 	%p69, %f234, %f148;
	or.pred  	%p70, %p68, %p69;
	mov.f32 	%f242, %f234;
	mov.u64 	%rd305, %rd297;
	@%p70 bra 	$L__BB1_174;
	setp.gt.f32 	%p71, %f234, %f148;
	mov.f32 	%f242, %f148;
	mov.u64 	%rd305, %rd173;
	@%p71 bra 	$L__BB1_174;
	setp.lt.s64 	%p72, %rd297, %rd173;
	selp.f32 	%f242, %f234, %f148, %p72;
	min.s64 	%rd305, %rd297, %rd173;
$L__BB1_174:
	setp.ne.s32 	%p73, %r55, 0;
	@%p73 bra 	$L__BB1_176;
	shr.u32 	%r156, %r17, 1;
	and.b32  	%r157, %r156, 496;
	mov.u32 	%r158, _ZN6thrust24THRUST_300001_SM_1000_NS8cuda_cub4core6detail5shmemE;
	add.s32 	%r159, %r158, %r157;
	st.shared.f32 	[%r159+8], %f242;
	st.shared.u64 	[%r159+16], %rd305;
$L__BB1_176:
	bar.sync 	0;
	setp.ne.s32 	%p74, %r17, 0;
	@%p74 bra 	$L__BB1_198;
	ld.shared.f32 	%f151, [_ZN6thrust24THRUST_300001_SM_1000_NS8cuda_cub4core6detail5shmemE+24];
	ld.shared.u64 	%rd176, [_ZN6thrust24THRUST_300001_SM_1000_NS8cuda_cub4core6detail5shmemE+32];
	setp.lt.f32 	%p75, %f242, %f151;
	mov.f32 	%f236, %f242;
	mov.u64 	%rd299, %rd305;
	@%p75 bra 	$L__BB1_180;
	setp.lt.f32 	%p76, %f151, %f242;
	mov.f32 	%f236, %f151;
	mov.u64 	%rd299, %rd176;
	@%p76 bra 	$L__BB1_180;
	setp.lt.s64 	%p77, %rd305, %rd176;
	selp.f32 	%f236, %f242, %f151, %p77;
	min.s64 	%rd299, %rd305, %rd176;
$L__BB1_180:
	ld.shared.f32 	%f154, [_ZN6thrust24THRUST_300001_SM_1000_NS8cuda_cub4core6detail5shmemE+40];
	ld.shared.u64 	%rd179, [_ZN6thrust24THRUST_300001_SM_1000_NS8cuda_cub4core6detail5shmemE+48];
	setp.lt.f32 	%p78, %f236, %f154;
	mov.f32 	%f237, %f236;
	mov.u64 	%rd300, %rd299;
	@%p78 bra 	$L__BB1_183;
	setp.lt.f32 	%p79, %f154, %f236;
	mov.f32 	%f237, %f154;
	mov.u64 	%rd300, %rd179;
	@%p79 bra 	$L__BB1_183;
	setp.lt.s64 	%p80, %rd299, %rd179;
	selp.f32 	%f237, %f236, %f154, %p80;
	min.s64 	%rd300, %rd299, %rd179;
$L__BB1_183:
	ld.shared.f32 	%f157, [_ZN6thrust24THRUST_300001_SM_1000_NS8cuda_cub4core6detail5shmemE+56];
	ld.shared.u64 	%rd182, [_ZN6thrust24THRUST_300001_SM_1000_NS8cuda_cub4core6detail5shmemE+64];
	setp.lt.f32 	%p81, %f237, %f157;
	mov.f32 	%f238, %f237;
	mov.u64 	%rd301, %rd300;
	@%p81 bra 	$L__BB1_186;
	setp.lt.f32 	%p82, %f157, %f237;
	mov.f32 	%f238, %f157;
	mov.u64 	%rd301, %rd182;
	@%p82 bra 	$L__BB1_186;
	setp.lt.s64 	%p83, %rd300, %rd182;
	selp.f32 	%f238, %f237, %f157, %p83;
	min.s64 	%rd301, %rd300, %rd182;
$L__BB1_186:
	ld.shared.f32 	%f160, [_ZN6thrust24THRUST_300001_SM_1000_NS8cuda_cub4core6detail5shmemE+72];
	ld.shared.u64 	%rd185, [_ZN6thrust24THRUST_300001_SM_1000_NS8cuda_cub4core6detail5shmemE+80];
	setp.lt.f32 	%p84, %f238, %f160;
	mov.f32 	%f239, %f238;
	mov.u64 	%rd302, %rd301;
	@%p84 bra 	$L__BB1_189;
	setp.lt.f32 	%p85, %f160, %f238;
	mov.f32 	%f239, %f160;
	mov.u64 	%rd302, %rd185;
	@%p85 bra 	$L__BB1_189;
	setp.lt.s64 	%p86, %rd301, %rd185;
	selp.f32 	%f239, %f238, %f160, %p86;
	min.s64 	%rd302, %rd301, %rd185;
$L__BB1_189:
	ld.shared.f32 	%f163, [_ZN6thrust24THRUST_300001_SM_1000_NS8cuda_cub4core6detail5shmemE+88];
	ld.shared.u64 	%rd188, [_ZN6thrust24THRUST_300001_SM_1000_NS8cuda_cub4core6detail5shmemE+96];
	setp.lt.f32 	%p87, %f239, %f163;
	mov.f32 	%f240, %f239;
	mov.u64 	%rd303, %rd302;
	@%p87 bra 	$L__BB1_192;
	setp.lt.f32 	%p88, %f163, %f239;
	mov.f32 	%f240, %f163;
	mov.u64 	%rd303, %rd188;
	@%p88 bra 	$L__BB1_192;
	setp.lt.s64 	%p89, %rd302, %rd188;
	selp.f32 	%f240, %f239, %f163, %p89;
	min.s64 	%rd303, %rd302, %rd188;
$L__BB1_192:
	ld.shared.f32 	%f166, [_ZN6thrust24THRUST_300001_SM_1000_NS8cuda_cub4core6detail5shmemE+104];
	ld.shared.u64 	%rd191, [_ZN6thrust24THRUST_300001_SM_1000_NS8cuda_cub4core6detail5shmemE+112];
	setp.lt.f32 	%p90, %f240, %f166;
	mov.f32 	%f241, %f240;
	mov.u64 	%rd304, %rd303;
	@%p90 bra 	$L__BB1_195;
	setp.lt.f32 	%p91, %f166, %f240;
	mov.f32 	%f241, %f166;
	mov.u64 	%rd304, %rd191;
	@%p91 bra 	$L__BB1_195;
	setp.lt.s64 	%p92, %rd303, %rd191;
	selp.f32 	%f241, %f240, %f166, %p92;
	min.s64 	%rd304, %rd303, %rd191;
$L__BB1_195:
	ld.shared.f32 	%f169, [_ZN6thrust24THRUST_300001_SM_1000_NS8cuda_cub4core6detail5shmemE+120];
	ld.shared.u64 	%rd194, [_ZN6thrust24THRUST_300001_SM_1000_NS8cuda_cub4core6detail5shmemE+128];
	setp.lt.f32 	%p93, %f241, %f169;
	mov.f32 	%f242, %f241;
	mov.u64 	%rd305, %rd304;
	@%p93 bra 	$L__BB1_198;
	setp.lt.f32 	%p94, %f169, %f241;
	mov.f32 	%f242, %f169;
	mov.u64 	%rd305, %rd194;
	@%p94 bra 	$L__BB1_198;
	setp.lt.s64 	%p95, %rd304, %rd194;
	selp.f32 	%f242, %f241, %f169, %p95;
	min.s64 	%rd305, %rd304, %rd194;
$L__BB1_198:
	mov.u32 	%r387, %tid.x;
	setp.ne.s32 	%p222, %r387, 0;
	@%p222 bra 	$L__BB1_200;
	ld.param.u64 	%rd234, [_ZN6thrust24THRUST_300001_SM_1000_NS8cuda_cub4core6detail13_kernel_agentINS1_8__reduce11ReduceAgentINS0_12zip_iteratorIN4cuda3std3__45tupleIJPfNS0_17counting_iteratorIlNS0_11use_defaultESE_SE_EEEEEEEPNSB_IJflEEESI_iNS1_9__extrema9arg_min_fIflNSA_4lessIfEEEEEEJSH_SJ_iSO_EEEvDpT0__param_1];
	cvta.to.global.u64 	%rd233, %rd234;
	st.global.f32 	[%rd233], %f242;
	st.global.u64 	[%rd233+8], %rd305;
$L__BB1_200:
	ret;

}
	// .globl	_ZN6thrust24THRUST_300001_SM_1000_NS8cuda_cub4core6detail13_kernel_agentINS1_8__reduce11ReduceAgentINS0_12zip_iteratorIN4cuda3std3__45tupleIJPfNS0_17counting_iteratorIlNS0_11use_defaultESE_SE_EEEEEEEPNSB_IJflEEESI_iNS1_9__extrema9arg_min_fIflNSA_4lessIfEEEEEEJSH_SJ_iN3cub18CUB_300001_SM_100013GridEvenShareIiEENSR_9GridQueueIjEESO_EEEvDpT0_
.visible .entry _ZN6thrust24THRUST_300001_SM_1000_NS8cuda_cub4core6detail13_kernel_agentINS1_8__reduce11ReduceAgentINS0_12zip_iteratorIN4cuda3std3__45tupleIJPfNS0_17counting_iteratorIlNS0_11use_defaultESE_SE_EEEEEEEPNSB_IJflEEESI_iNS1_9__extrema9arg_min_fIflNSA_4lessIfEEEEEEJSH_SJ_iN3cub18CUB_300001_SM_100013GridEvenShareIiEENSR_9GridQueueIjEESO_EEEvDpT0_(
	.param .align 8 .b8 _ZN6thrust24THRUST_300001_SM_1000_NS8cuda_cub4core6detail13_kernel_agentINS1_8__reduce11ReduceAgentINS0_12zip_iteratorIN4cuda3std3__45tupleIJPfNS0_17counting_iteratorIlNS0_11use_defaultESE_SE_EEEEEEEPNSB_IJflEEESI_iNS1_9__extrema9arg_min_fIflNSA_4lessIfEEEEEEJSH_SJ_iN3cub18CUB_300001_SM_100013GridEvenShareIiEENSR_9GridQueueIjEESO_EEEvDpT0__param_0[16],
	.param .u64 .ptr .align 1 _ZN6thrust24THRUST_300001_SM_1000_NS8cuda_cub4core6detail13_kernel_agentINS1_8__reduce11ReduceAgentINS0_12zip_iteratorIN4cuda3std3__45tupleIJPfNS0_17counting_iteratorIlNS0_11use_defaultESE_SE_EEEEEEEPNSB_IJflEEESI_iNS1_9__extrema9arg_min_fIflNSA_4lessIfEEEEEEJSH_SJ_iN3cub18CUB_300001_SM_100013GridEvenShareIiEENSR_9GridQueueIjEESO_EEEvDpT0__param_1,
	.param .u32 _ZN6thrust24THRUST_300001_SM_1000_NS8cuda_cub4core6detail13_kernel_agentINS1_8__reduce11ReduceAgentINS0_12zip_iteratorIN4cuda3std3__45tupleIJPfNS0_17counting_iteratorIlNS0_11use_defaultESE_SE_EEEEEEEPNSB_IJflEEESI_iNS1_9__extrema9arg_min_fIflNSA_4lessIfEEEEEEJSH_SJ_iN3cub18CUB_300001_SM_100013GridEvenShareIiEENSR_9GridQueueIjEESO_EEEvDpT0__param_2,
	.param .align 4 .b8 _ZN6thrust24THRUST_300001_SM_1000_NS8cuda_cub4core6detail13_kernel_agentINS1_8__reduce11ReduceAgentINS0_12zip_iteratorIN4cuda3std3__45tupleIJPfNS0_17counting_iteratorIlNS0_11use_defaultESE_SE_EEEEEEEPNSB_IJflEEESI_iNS1_9__extrema9arg_min_fIflNSA_4lessIfEEEEEEJSH_SJ_iN3cub18CUB_300001_SM_100013GridEvenShareIiEENSR_9GridQueueIjEESO_EEEvDpT0__param_3[40],
	.param .align 8 .b8 _ZN6thrust24THRUST_300001_SM_1000_NS8cuda_cub4core6detail13_kernel_agentINS1_8__reduce11ReduceAgentINS0_12zip_iteratorIN4cuda3std3__45tupleIJPfNS0_17counting_iteratorIlNS0_11use_defaultESE_SE_EEEEEEEPNSB_IJflEEESI_iNS1_9__extrema9arg_min_fIflNSA_4lessIfEEEEEEJSH_SJ_iN3cub18CUB_300001_SM_100013GridEvenShareIiEENSR_9GridQueueIjEESO_EEEvDpT0__param_4[8],
	.param .align 1 .b8 _ZN6thrust24THRUST_300001_SM_1000_NS8cuda_cub4core6detail13_kernel_agentINS1_8__reduce11ReduceAgentINS0_12zip_iteratorIN4cuda3std3__45tupleIJPfNS0_17counting_iteratorIlNS0_11use_defaultESE_SE_EEEEEEEPNSB_IJflEEESI_iNS1_9__extrema9arg_min_fIflNSA_4lessIfEEEEEEJSH_SJ_iN3cub18CUB_300001_SM_100013GridEvenShareIiEENSR_9GridQueueIjEESO_EEEvDpT0__param_5[1]
)
.maxntid 256
{
	.reg .pred 	%p<225>;
	.reg .b32 	%r<437>;
	.reg .b32 	%f<243>;
	.reg .b64 	%rd<287>;

	ld.param.u64 	%rd3, [_ZN6thrust24THRUST_300001_SM_1000_NS8cuda_cub4core6detail13_kernel_agentINS1_8__reduce11ReduceAgentINS0_12zip_iteratorIN4cuda3std3__45tupleIJPfNS0_17counting_iteratorIlNS0_11use_defaultESE_SE_EEEEEEEPNSB_IJflEEESI_iNS1_9__extrema9arg_min_fIflNSA_4lessIfEEEEEEJSH_SJ_iN3cub18CUB_300001_SM_100013GridEvenShareIiEENSR_9GridQueueIjEESO_EEEvDpT0__param_0+8];
	ld.param.u64 	%rd184, [_ZN6thrust24THRUST_300001_SM_1000_NS8cuda_cub4core6detail13_kernel_agentINS1_8__reduce11ReduceAgentINS0_12zip_iteratorIN4cuda3std3__45tupleIJPfNS0_17counting_iteratorIlNS0_11use_defaultESE_SE_EEEEEEEPNSB_IJflEEESI_iNS1_9__extrema9arg_min_fIflNSA_4lessIfEEEEEEJSH_SJ_iN3cub18CUB_300001_SM_100013GridEvenShareIiEENSR_9GridQueueIjEESO_EEEvDpT0__param_0];
	ld.param.u64 	%rd185, [_ZN6thrust24THRUST_300001_SM_1000_NS8cuda_cub4core6detail13_kernel_agentINS1_8__reduce11ReduceAgentINS0_12zip_iteratorIN4cuda3std3__45tupleIJPfNS0_17counting_iteratorIlNS0_11use_defaultESE_SE_EEEEEEEPNSB_IJflEEESI_iNS1_9__extrema9arg_min_fIflNSA_4lessIfEEEEEEJSH_SJ_iN3cub18CUB_300001_SM_100013GridEvenShareIiEENSR_9GridQueueIjEESO_EEEvDpT0__param_4];
	ld.param.u32 	%r66, [_ZN6thrust24THRUST_300001_SM_1000_NS8cuda_cub4core6detail13_kernel_agentINS1_8__reduce11ReduceAgentINS0_12zip_iteratorIN4cuda3std3__45tupleIJPfNS0_17counting_iteratorIlNS0_11use_defaultESE_SE_EEEEEEEPNSB_IJflEEESI_iNS1_9__extrema9arg_min_fIflNSA_4lessIfEEEEEEJSH_SJ_iN3cub18CUB_300001_SM_100013GridEvenShareIiEENSR_9GridQueueIjEESO_EEEvDpT0__param_2];
	cvta.to.global.u64 	%rd1, %rd185;
	cvta.to.global.u64 	%rd2, %rd184;
	mov.u32 	%r1, %ctaid.x;
	mul.lo.s32 	%r2, %r1, 1280;
	mov.u32 	%r67, %nctaid.x;
	mul.lo.s32 	%r3, %r67, 1280;
	add.s32 	%r68, %r2, 1280;
	setp.le.s32 	%p1, %r68, %r66;
	@%p1 bra 	$L__BB2_111;
	sub.s32 	%r4, %r66, %r2;
	mov.u32 	%r5, %tid.x;
	setp.ge.s32 	%p98, %r5, %r4;
	mov.f32 	%f188, 0f00000000;
	mov.b64 	%rd232, 0;
	mov.u32 	%r420, %r5;
	@%p98 bra 	$L__BB2_3;
	add.s32 	%r190, %r2, %r5;
	cvt.s64.s32 	%rd207, %r190;
	mul.wide.s32 	%rd208, %r190, 4;
	add.s64 	%rd209, %rd2, %rd208;
	add.s64 	%rd232, %rd3, %rd207;
	ld.global.f32 	%f188, [%rd209];
	add.s32 	%r420, %r5, 256;
$L__BB2_3:
	setp.ge.s32 	%p99, %r420, %r4;
	@%p99 bra 	$L__BB2_25;
	not.b32 	%r191, %r420;
	add.s32 	%r192, %r66, %r191;
	sub.s32 	%r8, %r192, %r2;
	and.b32  	%r193, %r8, 768;
	setp.eq.s32 	%p100, %r193, 768;
	@%p100 bra 	$L__BB2_10;
	add.s32 	%r418, %r420, %r2;
	shr.u32 	%r194, %r8, 8;
	add.s32 	%r195, %r194, 1;
	and.b32  	%r196, %r195, 3;
	neg.s32 	%r417, %r196;
$L__BB2_6:
	.pragma "nounroll";
	mov.u64 	%rd6, %rd232;
	mov.f32 	%f3, %f188;
	cvt.s64.s32 	%rd211, %r418;
	add.s64 	%rd7, %rd3, %rd211;
	mul.wide.s32 	%rd212, %r418, 4;
	add.s64 	%rd213, %rd2, %rd212;
	ld.global.f32 	%f4, [%rd213];
	setp.lt.f32 	%p101, %f3, %f4;
	@%p101 bra 	$L__BB2_9;
	setp.lt.f32 	%p102, %f4, %f3;
	mov.u64 	%rd232, %rd7;
	mov.f32 	%f188, %f4;
	@%p102 bra 	$L__BB2_9;
	setp.lt.s64 	%p103, %rd6, %rd7;
	min.s64 	%rd232, %rd6, %rd7;
	selp.f32 	%f188, %f3, %f4, %p103;
$L__BB2_9:
	add.s32 	%r420, %r420, 256;
	add.s32 	%r418, %r418, 256;
	add.s32 	%r417, %r417, 1;
	setp.ne.s32 	%p104, %r417, 0;
	@%p104 bra 	$L__BB2_6;
$L__BB2_10:
	setp.lt.u32 	%p105, %r8, 768;
	@%p105 bra 	$L__BB2_25;
	add.s32 	%r421, %r420, %r2;
	add.s32 	%r424, %r421, 256;
	add.s32 	%r423, %r421, 512;
	add.s32 	%r422, %r421, 768;
	add.s64 	%rd12, %rd2, 2048;
$L__BB2_12:
	cvt.s64.s32 	%rd214, %r424;
	add.s64 	%rd14, %rd3, %rd214;
	cvt.s64.s32 	%rd215, %r423;
	add.s64 	%rd15, %rd3, %rd215;
	cvt.s64.s32 	%rd216, %r422;
	add.s64 	%rd16, %rd3, %rd216;
	cvt.s64.s32 	%rd217, %r421;
	mul.wide.s32 	%rd218, %r421, 4;
	add.s64 	%rd17, %rd12, %rd218;
	add.s64 	%rd18, %rd3, %rd217;
	ld.global.f32 	%f10, [%rd17+-2048];
	setp.lt.f32 	%p106, %f188, %f10;
	mov.u64 	%rd229, %rd232;
	mov.f32 	%f185, %f188;
	@%p106 bra 	$L__BB2_15;
	setp.lt.f32 	%p107, %f10, %f188;
	mov.u64 	%rd229, %rd18;
	mov.f32 	%f185, %f10;
	@%p107 bra 	$L__BB2_15;
	setp.lt.s64 	%p108, %rd232, %rd18;
	min.s64 	%rd229, %rd232, %rd18;
	selp.f32 	%f185, %f188, %f10, %p108;
$L__BB2_15:
	ld.global.f32 	%f13, [%rd17+-1024];
	setp.lt.f32 	%p109, %f185, %f13;
	mov.u64 	%rd230, %rd229;
	mov.f32 	%f186, %f185;
	@%p109 bra 	$L__BB2_18;
	setp.lt.f32 	%p110, %f13, %f185;
	mov.u64 	%rd230, %rd14;
	mov.f32 	%f186, %f13;
	@%p110 bra 	$L__BB2_18;
	setp.lt.s64 	%p111, %rd229, %rd14;
	min.s64 	%rd230, %rd229, %rd14;
	selp.f32 	%f186, %f185, %f13, %p111;
$L__BB2_18:
	ld.global.f32 	%f16, [%rd17];
	setp.lt.f32 	%p112, %f186, %f16;
	mov.u64 	%rd231, %rd230;
	mov.f32 	%f187, %f186;
	@%p112 bra 	$L__BB2_21;
	setp.lt.f32 	%p113, %f16, %f186;
	mov.u64 	%rd231, %rd15;
	mov.f32 	%f187, %f16;
	@%p113 bra 	$L__BB2_21;
	setp.lt.s64 	%p114, %rd230, %rd15;
	min.s64 	%rd231, %rd230, %rd15;
	selp.f32 	%f187, %f186, %f16, %p114;
$L__BB2_21:
	ld.global.f32 	%f19, [%rd17+1024];
	setp.lt.f32 	%p115, %f187, %f19;
	mov.u64 	%rd232, %rd231;
	mov.f32 	%f188, %f187;
	@%p115 bra 	$L__BB2_24;
	setp.lt.f32 	%p116, %f19, %f187;
	mov.u64 	%rd232, %rd16;
	mov.f32 	%f188, %f19;
	@%p116 bra 	$L__BB2_24;
	setp.lt.s64 	%p117, %rd231, %rd16;
	min.s64 	%rd232, %rd231, %rd16;
	selp.f32 	%f188, %f187, %f19, %p117;
$L__BB2_24:
	add.s32 	%r420, %r420, 1024;
	add.s32 	%r424, %r424, 1024;
	add.s32 	%r423, %r423, 1024;
	add.s32 	%r422, %r422, 1024;
	add.s32 	%r421, %r421, 1024;
	setp.lt.s32 	%p118, %r420, %r4;
	@%p118 bra 	$L__BB2_12;
$L__BB2_25:
	setp.lt.s32 	%p119, %r4, 256;
	@%p119 bra 	$L__BB2_65;
	// begin inline asm
	mov.u32 %r310, %laneid;
	// end inline asm
	mov.b32 	%r312, %f188;
	mov.b32 	%r328, 1;
	mov.b32 	%r329, 31;
	mov.b32 	%r330, -1;
	// begin inline asm
	shfl.sync.down.b32 %r311, %r312, %r328, %r329, %r330;
	// end inline asm
	mov.b32 	%f23, %r311;
	// begin inline asm
	shfl.sync.down.b32 %r316, %r317, %r328, %r329, %r330;
	// end inline asm
	mov.b64 	{%r322, %r327}, %rd232;
	// begin inline asm
	shfl.sync.down.b32 %r321, %r322, %r328, %r329, %r330;
	// end inline asm
	// begin inline asm
	shfl.sync.down.b32 %r326, %r327, %r328, %r329, %r330;
	// end inline asm
	mov.b64 	%rd28, {%r321, %r326};
	setp.gt.s32 	%p176, %r310, 30;
	setp.lt.f32 	%p177, %f188, %f23;
	or.pred  	%p178, %p176, %p177;
	mov.u64 	%rd234, %rd232;
	mov.f32 	%f190, %f188;
	@%p178 bra 	$L__BB2_29;
	setp.gt.f32 	%p179, %f188, %f23;
	mov.u64 	%rd234, %rd28;
	mov.f32 	%f190, %f23;
	@%p179 bra 	$L__BB2_29;
	setp.lt.s64 	%p180, %rd232, %rd28;
	min.s64 	%rd234, %rd232, %rd28;
	selp.f32 	%f190, %f188, %f23, %p180;
$L__BB2_29:
	mov.b32 	%r332, %f190;
	mov.b32 	%r348, 2;
	mov.b32 	%r349, 31;
	mov.b32 	%r350, -1;
	// begin inline asm
	shfl.sync.down.b32 %r331, %r332, %r348, %r349, %r350;
	// end inline asm
	mov.b32 	%f26, %r331;
	// begin inline asm
	shfl.sync.down.b32 %r336, %r337, %r348, %r349, %r350;
	// end inline asm
	mov.b64 	{%r342, %r347}, %rd234;
	// begin inline asm
	shfl.sync.down.b32 %r341, %r342, %r348, %r349, %r350;
	// end inline asm
	// begin inline asm
	shfl.sync.down.b32 %r346, %r347, %r348, %r349, %r350;
	// end inline asm
	mov.b64 	%rd31, {%r341, %r346};
	setp.gt.s32 	%p181, %r310, 29;
	setp.lt.f32 	%p182, %f190, %f26;
	or.pred  	%p183, %p181, %p182;
	mov.u64 	%rd235, %rd234;
	mov.f32 	%f191, %f190;
	@%p183 bra 	$L__BB2_32;
	setp.gt.f32 	%p184, %f190, %f26;
	mov.u64 	%rd235, %rd31;
	mov.f32 	%f191, %f26;
	@%p184 bra 	$L__BB2_32;
	setp.lt.s64 	%p185, %rd234, %rd31;
	min.s64 	%rd235, %rd234, %rd31;
	selp.f32 	%f191, %f190, %f26, %p185;
$L__BB2_32:
	mov.b32 	%r352, %f191;
	mov.b32 	%r368, 4;
	mov.b32 	%r369, 31;
	mov.b32 	%r370, -1;
	// begin inline asm
	shfl.sync.down.b32 %r351, %r352, %r368, %r369, %r370;
	// end inline asm
	mov.b32 	%f29, %r351;
	// begin inline asm
	shfl.sync.down.b32 %r356, %r357, %r368, %r369, %r370;
	// end inline asm
	mov.b64 	{%r362, %r367}, %rd235;
	// begin inline asm
	shfl.sync.down.b32 %r361, %r362, %r368, %r369, %r370;
	// end inline asm
	// begin inline asm
	shfl.sync.down.b32 %r366, %r367, %r368, %r369, %r370;
	// end inline asm
	mov.b64 	%rd34, {%r361, %r366};
	setp.gt.s32 	%p186, %r310, 27;
	setp.lt.f32 	%p187, %f191, %f29;
	or.pred  	%p188, %p186, %p187;
	mov.u64 	%rd236, %rd235;
	mov.f32 	%f192, %f191;
	@%p188 bra 	$L__BB2_35;
	setp.gt.f32 	%p189, %f191, %f29;
	mov.u64 	%rd236, %rd34;
	mov.f32 	%f192, %f29;
	@%p189 bra 	$L__BB2_35;
	setp.lt.s64 	%p190, %rd235, %rd34;
	min.s64 	%rd236, %rd235, %rd34;
	selp.f32 	%f192, %f191, %f29, %p190;
$L__BB2_35:
	mov.b32 	%r372, %f192;
	mov.b32 	%r388, 8;
	mov.b32 	%r389, 31;
	mov.b32 	%r390, -1;
	// begin inline asm
	shfl.sync.down.b32 %r371, %r372, %r388, %r389, %r390;
	// end inline asm
	mov.b32 	%f32, %r371;
	// begin inline asm
	shfl.sync.down.b32 %r376, %r377, %r388, %r389, %r390;
	// end inline asm
	mov.b64 	{%r382, %r387}, %rd236;
	// begin inline asm
	shfl.sync.down.b32 %r381, %r382, %r388, %r389, %r390;
	// end inline asm
	// begin inline asm
	shfl.sync.down.b32 %r386, %r387, %r388, %r389, %r390;
	// end inline asm
	mov.b64 	%rd37, {%r381, %r386};
	setp.gt.s32 	%p191, %r310, 23;
	setp.lt.f32 	%p192, %f192, %f32;
	or.pred  	%p193, %p191, %p192;
	mov.u64 	%rd237, %rd236;
	mov.f32 	%f193, %f192;
	@%p193 bra 	$L__BB2_38;
	setp.gt.f32 	%p194, %f192, %f32;
	mov.u64 	%rd237, %rd37;
	mov.f32 	%f193, %f32;
	@%p194 bra 	$L__BB2_38;
	setp.lt.s64 	%p195, %rd236, %rd37;
	min.s64 	%rd237, %rd236, %rd37;
	selp.f32 	%f193, %f192, %f32, %p195;
$L__BB2_38:
	mov.b32 	%r392, %f193;
	mov.b32 	%r408, 16;
	mov.b32 	%r409, 31;
	mov.b32 	%r410, -1;
	// begin inline asm
	shfl.sync.down.b32 %r391, %r392, %r408, %r409, %r410;
	// end inline asm
	mov.b32 	%f35, %r391;
	// begin inline asm
	shfl.sync.down.b32 %r396, %r397, %r408, %r409, %r410;
	// end inline asm
	mov.b64 	{%r402, %r407}, %rd237;
	// begin inline asm
	shfl.sync.down.b32 %r401, %r402, %r408, %r409, %r410;
	// end inline asm
	// begin inline asm
	shfl.sync.down.b32 %r406, %r407, %r408, %r409, %r410;
	// end inline asm
	mov.b64 	%rd40, {%r401, %r406};
	setp.gt.s32 	%p196, %r310, 15;
	setp.lt.f32 	%p197, %f193, %f35;
	or.pred  	%p198, %p196, %p197;
	mov.u64 	%rd286, %rd237;
	mov.f32 	%f242, %f193;
	@%p198 bra 	$L__BB2_41;
	setp.gt.f32 	%p199, %f193, %f35;
	mov.u64 	%rd286, %rd40;
	mov.f32 	%f242, %f35;
	@%p199 bra 	$L__BB2_41;
	setp.lt.s64 	%p200, %rd237, %rd40;
	min.s64 	%rd286, %rd237, %rd40;
	selp.f32 	%f242, %f193, %f35, %p200;
$L__BB2_41:
	setp.ne.s32 	%p201, %r310, 0;
	@%p201 bra 	$L__BB2_43;
	shr.u32 	%r411, %r5, 1;
	and.b32  	%r412, %r411, 496;
	mov.u32 	%r413, _ZN6thrust24THRUST_300001_SM_1000_NS8cuda_cub4core6detail5shmemE;
	add.s32 	%r414, %r413, %r412;
	st.shared.f32 	[%r414+8], %f242;
	st.shared.u64 	[%r414+16], %rd286;
$L__BB2_43:
	bar.sync 	0;
	setp.ne.s32 	%p202, %r5, 0;
	@%p202 bra 	$L__BB2_201;
	ld.shared.f32 	%f38, [_ZN6thrust24THRUST_300001_SM_1000_NS8cuda_cub4core6detail5shmemE+24];
	ld.shared.u64 	%rd43, [_ZN6thrust24THRUST_300001_SM_1000_NS8cuda_cub4core6detail5shmemE+32];
	setp.lt.f32 	%p203, %f242, %f38;
	mov.u64 	%rd239, %rd286;
	mov.f32 	%f195, %f242;
	@%p203 bra 	$L__BB2_47;
	setp.lt.f32 	%p204, %f38, %f242;
	mov.u64 	%rd239, %rd43;
	mov.f32 	%f195, %f38;
	@%p204 bra 	$L__BB2_47;
	setp.lt.s64 	%p205, %rd286, %rd43;
	min.s64 	%rd239, %rd286, %rd43;
	selp.f32 	%f195, %f242, %f38, %p205;
$L__BB2_47:
	ld.shared.f32 	%f41, [_ZN6thrust24THRUST_300001_SM_1000_NS8cuda_cub4core6detail5shmemE+40];
	ld.shared.u64 	%rd46, [_ZN6thrust24THRUST_300001_SM_1000_NS8cuda_cub4core6detail5shmemE+48];
	setp.lt.f32 	%p206, %f195, %f41;
	mov.u64 	%rd240, %rd239;
	mov.f32 	%f196, %f195;
	@%p206 bra 	$L__BB2_50;
	setp.lt.f32 	%p207, %f41, %f195;
	mov.u64 	%rd240, %rd46;
	mov.f32 	%f196, %f41;
	@%p207 bra 	$L__BB2_50;
	setp.lt.s64 	%p208, %rd239, %rd46;
	min.s64 	%rd240, %rd239, %rd46;
	selp.f32 	%f196, %f195, %f41, %p208;
$L__BB2_50:
	ld.shared.f32 	%f44, [_ZN6thrust24THRUST_300001_SM_1000_NS8cuda_cub4core6detail5shmemE+56];
	ld.shared.u64 	%rd49, [_ZN6thrust24THRUST_300001_SM_1000_NS8cuda_cub4core6detail5shmemE+64];
	setp.lt.f32 	%p209, %f196, %f44;
	mov.u64 	%rd241, %rd240;
	mov.f32 	%f197, %f196;
	@%p209 bra 	$L__BB2_53;
	setp.lt.f32 	%p210, %f44, %f196;
	mov.u64 	%rd241, %rd49;
	mov.f32 	%f197, %f44;
	@%p210 bra 	$L__BB2_53;
	setp.lt.s64 	%p211, %rd240, %rd49;
	min.s64 	%rd241, %rd240, %rd49;
	selp.f32 	%f197, %f196, %f44, %p211;
$L__BB2_53:
	ld.shared.f32 	%f47, [_ZN6thrust24THRUST_300001_SM_1000_NS8cuda_cub4core6detail5shmemE+72];
	ld.shared.u64 	%rd52, [_ZN6thrust24THRUST_300001_SM_1000_NS8cuda_cub4core6detail5shmemE+80];
	setp.lt.f32 	%p212, %f197, %f47;
	mov.u64 	%rd242, %rd241;
	mov.f32 	%f198, %f197;
	@%p212 bra 	$L__BB2_56;
	setp.lt.f32 	%p213, %f47, %f197;
	mov.u64 	%rd242, %rd52;
	mov.f32 	%f198, %f47;
	@%p213 bra 	$L__BB2_56;
	setp.lt.s64 	%p214, %rd241, %rd52;
	min.s64 	%rd242, %rd241, %rd52;
	selp.f32 	%f198, %f197, %f47, %p214;
$L__BB2_56:
	ld.shared.f32 	%f50, [_ZN6thrust24THRUST_300001_SM_1000_NS8cuda_cub4core6detail5shmemE+88];
	ld.shared.u64 	%rd55, [_ZN6thrust24THRUST_300001_SM_1000_NS8cuda_cub4core6detail5shmemE+96];
	setp.lt.f32 	%p215, %f198, %f50;
	mov.u64 	%rd243, %rd242;
	mov.f32 	%f199, %f198;
	@%p215 bra 	$L__BB2_59;
	setp.lt.f32 	%p216, %f50, %f198;
	mov.u64 	%rd243, %rd55;
	mov.f32 	%f199, %f50;
	@%p216 bra 	$L__BB2_59;
	setp.lt.s64 	%p217, %rd242, %rd55;
	min.s64 	%rd243, %rd242, %rd55;
	selp.f32 	%f199, %f198, %f50, %p217;
$L__BB2_59:
	ld.shared.f32 	%f53, [_ZN6thrust24THRUST_300001_SM_1000_NS8cuda_cub4core6detail5shmemE+104];
	ld.shared.u64 	%rd58, [_ZN6thrust24THRUST_300001_SM_1000_NS8cuda_cub4core6detail5shmemE+112];
	setp.lt.f32 	%p218, %f199, %f53;
	mov.u64 	%rd244, %rd243;
	mov.f32 	%f200, %f199;
	@%p218 bra 	$L__BB2_62;
	setp.lt.f32 	%p219, %f53, %f199;
	mov.u64 	%rd244, %rd58;
	mov.f32 	%f200, %f53;
	@%p219 bra 	$L__BB2_62;
	setp.lt.s64 	%p220, %rd243, %rd58;
	min.s64 	%rd244, %rd243, %rd58;
	selp.f32 	%f200, %f199, %f53, %p220;
$L__BB2_62:
	ld.shared.f32 	%f56, [_ZN6thrust24THRUST_300001_SM_1000_NS8cuda_cub4core6detail5shmemE+120];
	ld.shared.u64 	%rd61, [_ZN6thrust24THRUST_300001_SM_1000_NS8cuda_cub4core6detail5shmemE+128];
	setp.lt.f32 	%p221, %f200, %f56;
	mov.f32 	%f242, %f200;
	mov.u64 	%rd286, %rd244;
	@%p221 bra 	$L__BB2_201;
	setp.lt.f32 	%p222, %f56, %f200;
	mov.f32 	%f242, %f56;
	mov.u64 	%rd286, %rd61;
	@%p222 bra 	$L__BB2_201;
	setp.lt.s64 	%p223, %rd244, %rd61;
	min.s64 	%rd286, %rd244, %rd61;
	selp.f32 	%f242, %f200, %f56, %p223;
	bra.uni 	$L__BB2_201;
$L__BB2_65:
	// begin inline asm
	mov.u32 %r197, %laneid;
	// end inline asm
	and.b32  	%r218, %r5, 992;
	add.s32 	%r219, %r218, 32;
	setp.gt.s32 	%p120, %r219, %r4;
	not.b32 	%r220, %r218;
	add.s32 	%r221, %r4, %r220;
	selp.b32 	%r216, %r221, 31, %p120;
	mov.b32 	%r199, %f188;
	mov.b32 	%r215, 1;
	mov.b32 	%r217, -1;
	// begin inline asm
	shfl.sync.down.b32 %r198, %r199, %r215, %r216, %r217;
	// end inline asm
	mov.b32 	%f58, %r198;
	// begin inline asm
	shfl.sync.down.b32 %r203, %r204, %r215, %r216, %r217;
	// end inline asm
	mov.b64 	{%r209, %r214}, %rd232;
	// begin inline asm
	shfl.sync.down.b32 %r208, %r209, %r215, %r216, %r217;
	// end inline asm
	// begin inline asm
	shfl.sync.down.b32 %r213, %r214, %r215, %r216, %r217;
	// end inline asm
	mov.b64 	%rd63, {%r208, %r213};
	setp.ge.s32 	%p121, %r197, %r216;
	setp.lt.f32 	%p122, %f188, %f58;
	or.pred  	%p123, %p121, %p122;
	mov.f32 	%f201, %f188;
	mov.u64 	%rd245, %rd232;
	@%p123 bra 	$L__BB2_68;
	setp.gt.f32 	%p124, %f188, %f58;
	mov.f32 	%f201, %f58;
	mov.u64 	%rd245, %rd63;
	@%p124 bra 	$L__BB2_68;
	setp.lt.s64 	%p125, %rd232, %rd63;
	selp.f32 	%f201, %f188, %f58, %p125;
	min.s64 	%rd245, %rd232, %rd63;
$L__BB2_68:
	mov.b32 	%r223, %f201;
	mov.b32 	%r239, 2;
	mov.b32 	%r241, -1;
	// begin inline asm
	shfl.sync.down.b32 %r222, %r223, %r239, %r216, %r241;
	// end inline asm
	mov.b32 	%f61, %r222;
	// begin inline asm
	shfl.sync.down.b32 %r227, %r228, %r239, %r216, %r241;
	// end inline asm
	mov.b64 	{%r233, %r238}, %rd245;
	// begin inline asm
	shfl.sync.down.b32 %r232, %r233, %r239, %r216, %r241;
	// end inline asm
	// begin inline asm
	shfl.sync.down.b32 %r237, %r238, %r239, %r216, %r241;
	// end inline asm
	mov.b64 	%rd66, {%r232, %r237};
	add.s32 	%r242, %r197, 2;
	setp.gt.s32 	%p126, %r242, %r216;
	setp.lt.f32 	%p127, %f201, %f61;
	or.pred  	%p128, %p126, %p127;
	mov.f32 	%f202, %f201;
	mov.u64 	%rd246, %rd245;
	@%p128 bra 	$L__BB2_71;
	setp.gt.f32 	%p129, %f201, %f61;
	mov.f32 	%f202, %f61;
	mov.u64 	%rd246, %rd66;
	@%p129 bra 	$L__BB2_71;
	setp.lt.s64 	%p130, %rd245, %rd66;
	selp.f32 	%f202, %f201, %f61, %p130;
	min.s64 	%rd246, %rd245, %rd66;
$L__BB2_71:
	mov.b32 	%r244, %f202;
	mov.b32 	%r260, 4;
	mov.b32 	%r262, -1;
	// begin inline asm
	shfl.sync.down.b32 %r243, %r244, %r260, %r216, %r262;
	// end inline asm
	mov.b32 	%f64, %r243;
	// begin inline asm
	shfl.sync.down.b32 %r248, %r249, %r260, %r216, %r262;
	// end inline asm
	mov.b64 	{%r254, %r259}, %rd246;
	// begin inline asm
	shfl.sync.down.b32 %r253, %r254, %r260, %r216, %r262;
	// end inline asm
	// begin inline asm
	shfl.sync.down.b32 %r258, %r259, %r260, %r216, %r262;
	// end inline asm
	mov.b64 	%rd69, {%r253, %r258};
	add.s32 	%r263, %r197, 4;
	setp.gt.s32 	%p131, %r263, %r216;
	setp.lt.f32 	%p132, %f202, %f64;
	or.pred  	%p133, %p131, %p132;
	mov.f32 	%f203, %f202;
	mov.u64 	%rd247, %rd246;
	@%p133 bra 	$L__BB2_74;
	setp.gt.f32 	%p134, %f202, %f64;
	mov.f32 	%f203, %f64;
	mov.u64 	%rd247, %rd69;
	@%p134 bra 	$L__BB2_74;
	setp.lt.s64 	%p135, %rd246, %rd69;
	selp.f32 	%f203, %f202, %f64, %p135;
	min.s64 	%rd247, %rd246, %rd69;
$L__BB2_74:
	mov.b32 	%r265, %f203;
	mov.b32 	%r281, 8;
	mov.b32 	%r283, -1;
	// begin inline asm
	shfl.sync.down.b32 %r264, %r265, %r281, %r216, %r283;
	// end inline asm
	mov.b32 	%f67, %r264;
	// begin inline asm
	shfl.sync.down.b32 %r269, %r270, %r281, %r216, %r283;
	// end inline asm
	mov.b64 	{%r275, %r280}, %rd247;
	// begin inline asm
	shfl.sync.down.b32 %r274, %r275, %r281, %r216, %r283;
	// end inline asm
	// begin inline asm
	shfl.sync.down.b32 %r279, %r280, %r281, %r216, %r283;
	// end inline asm
	mov.b64 	%rd72, {%r274, %r279};
	add.s32 	%r284, %r197, 8;
	setp.gt.s32 	%p136, %r284, %r216;
	setp.lt.f32 	%p137, %f203, %f67;
	or.pred  	%p138, %p136, %p137;
	mov.f32 	%f204, %f203;
	mov.u64 	%rd248, %rd247;
	@%p138 bra 	$L__BB2_77;
	setp.gt.f32 	%p139, %f203, %f67;
	mov.f32 	%f204, %f67;
	mov.u64 	%rd248, %rd72;
	@%p139 bra 	$L__BB2_77;
	setp.lt.s64 	%p140, %rd247, %rd72;
	selp.f32 	%f204, %f203, %f67, %p140;
	min.s64 	%rd248, %rd247, %rd72;
$L__BB2_77:
	mov.b32 	%r286, %f204;
	mov.b32 	%r302, 16;
	mov.b32 	%r304, -1;
	// begin inline asm
	shfl.sync.down.b32 %r285, %r286, %r302, %r216, %r304;
	// end inline asm
	mov.b32 	%f70, %r285;
	// begin inline asm
	shfl.sync.down.b32 %r290, %r291, %r302, %r216, %r304;
	// end inline asm
	mov.b64 	{%r296, %r301}, %rd248;
	// begin inline asm
	shfl.sync.down.b32 %r295, %r296, %r302, %r216, %r304;
	// end inline asm
	// begin inline asm
	shfl.sync.down.b32 %r300, %r301, %r302, %r216, %r304;
	// end inline asm
	mov.b64 	%rd75, {%r295, %r300};
	add.s32 	%r305, %r197, 16;
	setp.gt.s32 	%p141, %r305, %r216;
	setp.lt.f32 	%p142, %f204, %f70;
	or.pred  	%p143, %p141, %p142;
	mov.f32 	%f242, %f204;
	mov.u64 	%rd286, %rd248;
	@%p143 bra 	$L__BB2_80;
	setp.gt.f32 	%p144, %f204, %f70;
	mov.f32 	%f242, %f70;
	mov.u64 	%rd286, %rd75;
	@%p144 bra 	$L__BB2_80;
	setp.lt.s64 	%p145, %rd248, %rd75;
	selp.f32 	%f242, %f204, %f70, %p145;
	min.s64 	%rd286, %rd248, %rd75;
$L__BB2_80:
	setp.ne.s32 	%p146, %r197, 0;
	@%p146 bra 	$L__BB2_82;
	shr.u32 	%r306, %r5, 1;
	and.b32  	%r307, %r306, 496;
	mov.u32 	%r308, _ZN6thrust24THRUST_300001_SM_1000_NS8cuda_cub4core6detail5shmemE;
	add.s32 	%r309, %r308, %r307;
	st.shared.f32 	[%r309+8], %f242;
	st.shared.u64 	[%r309+16], %rd286;
$L__BB2_82:
	bar.sync 	0;
	setp.ne.s32 	%p147, %r5, 0;
	@%p147 bra 	$L__BB2_201;
	setp.lt.s32 	%p148, %r4, 33;
	mov.f32 	%f206, %f242;
	mov.u64 	%rd250, %rd286;
	@%p148 bra 	$L__BB2_87;
	ld.shared.f32 	%f73, [_ZN6thrust24THRUST_300001_SM_1000_NS8cuda_cub4core6detail5shmemE+24];
	ld.shared.u64 	%rd78, [_ZN6thrust24THRUST_300001_SM_1000_NS8cuda_cub4core6detail5shmemE+32];
	setp.lt.f32 	%p149, %f242, %f73;
	mov.f32 	%f206, %f242;
	mov.u64 	%rd250, %rd286;
	@%p149 bra 	$L__BB2_87;
	setp.lt.f32 	%p150, %f73, %f242;
	mov.f32 	%f206, %f73;
	mov.u64 	%rd250, %rd78;
	@%p150 bra 	$L__BB2_87;
	setp.lt.s64 	%p151, %rd286, %rd78;
	selp.f32 	%f206, %f242, %f73, %p151;
	min.s64 	%rd250, %rd286, %rd78;
$L__BB2_87:
	setp.lt.s32 	%p152, %r4, 65;
	mov.f32 	%f207, %f206;
	mov.u64 	%rd251, %rd250;
	@%p152 bra 	$L__BB2_91;
	ld.shared.f32 	%f76, [_ZN6thrust24THRUST_300001_SM_1000_NS8cuda_cub4core6detail5shmemE+40];
	ld.shared.u64 	%rd81, [_ZN6thrust24THRUST_300001_SM_1000_NS8cuda_cub4core6detail5shmemE+48];
	setp.lt.f32 	%p153, %f206, %f76;
	mov.f32 	%f207, %f206;
	mov.u64 	%rd251, %rd250;
	@%p153 bra 	$L__BB2_91;
	setp.lt.f32 	%p154, %f76, %f206;
	mov.f32 	%f207, %f76;
	mov.u64 	%rd251, %rd81;
	@%p154 bra 	$L__BB2_91;
	setp.lt.s64 	%p155, %rd250, %rd81;
	selp.f32 	%f207, %f206, %f76, %p155;
	min.s64 	%rd251, %rd250, %rd81;
$L__BB2_91:
	setp.lt.s32 	%p156, %r4, 97;
	mov.f32 	%f208, %f207;
	mov.u64 	%rd252, %rd251;
	@%p156 bra 	$L__BB2_95;
	ld.shared.f32 	%f79, [_ZN6thrust24THRUST_300001_SM_1000_NS8cuda_cub4core6detail5shmemE+56];
	ld.shared.u64 	%rd84, [_ZN6thrust24THRUST_300001_SM_1000_NS8cuda_cub4core6detail5shmemE+64];
	setp.lt.f32 	%p157, %f207, %f79;
	mov.f32 	%f208, %f207;
	mov.u64 	%rd252, %rd251;
	@%p157 bra 	$L__BB2_95;
	setp.lt.f32 	%p158, %f79, %f207;
	mov.f32 	%f208, %f79;
	mov.u64 	%rd252, %rd84;
	@%p158 bra 	$L__BB2_95;
	setp.lt.s64 	%p159, %rd251, %rd84;
	selp.f32 	%f208, %f207, %f79, %p159;
	min.s64 	%rd252, %rd251, %rd84;
$L__BB2_95:
	setp.lt.s32 	%p160, %r4, 129;
	mov.f32 	%f209, %f208;
	mov.u64 	%rd253, %rd252;
	@%p160 bra 	$L__BB2_99;
	ld.shared.f32 	%f82, [_ZN6thrust24THRUST_300001_SM_1000_NS8cuda_cub4core6detail5shmemE+72];
	ld.shared.u64 	%rd87, [_ZN6thrust24THRUST_300001_SM_1000_NS8cuda_cub4core6detail5shmemE+80];
	setp.lt.f32 	%p161, %f208, %f82;
	mov.f32 	%f209, %f208;
	mov.u64 	%rd253, %rd252;
	@%p161 bra 	$L__BB2_99;
	setp.lt.f32 	%p162, %f82, %f208;
	mov.f32 	%f209, %f82;
	mov.u64 	%rd253, %rd87;
	@%p162 bra 	$L__BB2_99;
	setp.lt.s64 	%p163, %rd252, %rd87;
	selp.f32 	%f209, %f208, %f82, %p163;
	min.s64 	%rd253, %rd252, %rd87;
$L__BB2_99:
	setp.lt.s32 	%p164, %r4, 161;
	mov.f32 	%f210, %f209;
	mov.u64 	%rd254, %rd253;
	@%p164 bra 	$L__BB2_103;
	ld.shared.f32 	%f85, [_ZN6thrust24THRUST_300001_SM_1000_NS8cuda_cub4core6detail5shmemE+88];
	ld.shared.u64 	%rd90, [_ZN6thrust24THRUST_300001_SM_1000_NS8cuda_cub4core6detail5shmemE+96];
	setp.lt.f32 	%p165, %f209, %f85;
	mov.f32 	%f210, %f209;
	mov.u64 	%rd254, %rd253;
	@%p165 bra 	$L__BB2_103;
	setp.lt.f32 	%p166, %f85, %f209;
	mov.f32 	%f210, %f85;
	mov.u64 	%rd254, %rd90;
	@%p166 bra 	$L__BB2_103;
	setp.lt.s64 	%p167, %rd253, %rd90;
	selp.f32 	%f210, %f209, %f85, %p167;
	min.s64 	%rd254, %rd253, %rd90;
$L__BB2_103:
	setp.lt.s32 	%p168, %r4, 193;
	mov.f32 	%f211, %f210;
	mov.u64 	%rd255, %rd254;
	@%p168 bra 	$L__BB2_107;
	ld.shared.f32 	%f88, [_ZN6thrust24THRUST_300001_SM_1000_NS8cuda_cub4core6detail5shmemE+104];
	ld.shared.u64 	%rd93, [_ZN6thrust24THRUST_300001_SM_1000_NS8cuda_cub4core6detail5shmemE+112];
	setp.lt.f32 	%p169, %f210, %f88;
	mov.f32 	%f211, %f210;
	mov.u64 	%rd255, %rd254;
	@%p169 bra 	$L__BB2_107;
	setp.lt.f32 	%p170, %f88, %f210;
	mov.f32 	%f211, %f88;
	mov.u64 	%rd255, %rd93;
	@%p170 bra 	$L__BB2_107;
	setp.lt.s64 	%p171, %rd254, %rd93;
	selp.f32 	%f211, %f210, %f88, %p171;
	min.s64 	%rd255, %rd254, %rd93;
$L__BB2_107:
	setp.lt.s32 	%p172, %r4, 225;
	mov.f32 	%f242, %f211;
	mov.u64 	%rd286, %rd255;
	@%p172 bra 	$L__BB2_201;
	ld.shared.f32 	%f91, [_ZN6thrust24THRUST_300001_SM_1000_NS8cuda_cub4core6detail5shmemE+120];
	ld.shared.u64 	%rd96, [_ZN6thrust24THRUST_300001_SM_1000_NS8cuda_cub4core6detail5shmemE+128];
	setp.lt.f32 	%p173, %f211, %f91;
	mov.f32 	%f242, %f211;
	mov.u64 	%rd286, %rd255;
	@%p173 bra 	$L__BB2_201;
	setp.lt.f32 	%p174, %f91, %f211;
	mov.f32 	%f242, %f91;
	mov.u64 	%rd286, %rd96;
	@%p174 bra 	$L__BB2_201;
	setp.lt.s64 	%p175, %rd255, %rd96;
	selp.f32 	%f242, %f211, %f91, %p175;
	min.s64 	%rd286, %rd255, %rd96;
	bra.uni 	$L__BB2_201;
$L__BB2_111:
	mov.u32 	%r35, %tid.x;
	cvt.s64.s32 	%rd186, %r2;
	add.s64 	%rd98, %rd3, %rd186;
	cvt.u64.u32 	%rd99, %r35;
	add.s64 	%rd187, %rd99, %rd186;
	shl.b64 	%rd188, %rd187, 2;
	add.s64 	%rd189, %rd2, %rd188;
	ld.global.f32 	%f172, [%rd189];
	add.s32 	%r69, %r35, 256;
	cvt.u64.u32 	%rd190, %r69;
	ld.global.f32 	%f173, [%rd189+1024];
	add.s32 	%r70, %r35, 512;
	cvt.u64.u32 	%rd191, %r70;
	ld.global.f32 	%f174, [%rd189+2048];
	ld.global.f32 	%f93, [%rd189+3072];
	or.b32  	%r71, %r35, 1024;
	cvt.u64.u32 	%rd100, %r71;
	add.s64 	%rd101, %rd98, %rd100;
	ld.global.f32 	%f94, [%rd189+4096];
	setp.lt.f32 	%p2, %f173, %f172;
	selp.f32 	%f175, %f173, %f172, %p2;
	selp.b64 	%rd192, %rd190, %rd99, %p2;
	setp.lt.f32 	%p3, %f174, %f175;
	selp.f32 	%f95, %f174, %f175, %p3;
	selp.b64 	%rd102, %rd191, %rd192, %p3;
	setp.lt.f32 	%p4, %f95, %f93;
	mov.f32 	%f212, %f95;
	mov.u64 	%rd256, %rd102;
	@%p4 bra 	$L__BB2_114;
	add.s32 	%r72, %r35, 768;
	cvt.u64.u32 	%rd256, %r72;
	setp.lt.f32 	%p5, %f93, %f95;
	mov.f32 	%f212, %f93;
	@%p5 bra 	$L__BB2_114;
	mov.f32 	%f212, %f95;
	mov.u64 	%rd256, %rd102;
$L__BB2_114:
	add.s64 	%rd105, %rd98, %rd256;
	setp.lt.f32 	%p6, %f212, %f94;
	mov.f32 	%f230, %f212;
	mov.u64 	%rd274, %rd105;
	@%p6 bra 	$L__BB2_117;
	setp.lt.f32 	%p7, %f94, %f212;
	mov.f32 	%f230, %f94;
	mov.u64 	%rd274, %rd101;
	@%p7 bra 	$L__BB2_117;
	setp.lt.s64 	%p8, %rd256, %rd100;
	selp.f32 	%f230, %f212, %f94, %p8;
	selp.b64 	%rd274, %rd105, %rd101, %p8;
$L__BB2_117:
	setp.le.s32 	%p9, %r66, %r3;
	@%p9 bra 	$L__BB2_162;
	setp.ne.s32 	%p10, %r35, 0;
	@%p10 bra 	$L__BB2_120;
	atom.global.add.u32 	%r73, [%rd1+4], 1280;
	add.s32 	%r74, %r73, %r3;
	st.shared.u32 	[_ZN6thrust24THRUST_300001_SM_1000_NS8cuda_cub4core6detail5shmemE+152], %r74;
$L__BB2_120:
	bar.sync 	0;
	ld.shared.u32 	%r427, [_ZN6thrust24THRUST_300001_SM_1000_NS8cuda_cub4core6detail5shmemE+152];
	add.s32 	%r75, %r427, 1280;
	setp.gt.s32 	%p11, %r75, %r66;
	@%p11 bra 	$L__BB2_139;
$L__BB2_121:
	cvt.s64.s32 	%rd193, %r427;
	add.s64 	%rd194, %rd99, %rd193;
	shl.b64 	%rd195, %rd194, 2;
	add.s64 	%rd196, %rd2, %rd195;
	add.s64 	%rd109, %rd194, %rd3;
	ld.global.f32 	%f100, [%rd196];
	add.s64 	%rd110, %rd109, 256;
	ld.global.f32 	%f101, [%rd196+1024];
	add.s64 	%rd111, %rd109, 512;
	ld.global.f32 	%f102, [%rd196+2048];
	add.s64 	%rd112, %rd109, 768;
	ld.global.f32 	%f103, [%rd196+3072];
	add.s64 	%rd113, %rd109, 1024;
	ld.global.f32 	%f104, [%rd196+4096];
	setp.lt.f32 	%p12, %f230, %f100;
	mov.f32 	%f215, %f230;
	mov.u64 	%rd259, %rd274;
	@%p12 bra 	$L__BB2_124;
	setp.lt.f32 	%p13, %f100, %f230;
	mov.f32 	%f215, %f100;
	mov.u64 	%rd259, %rd109;
	@%p13 bra 	$L__BB2_124;
	setp.lt.s64 	%p14, %rd274, %rd109;
	selp.f32 	%f215, %f230, %f100, %p14;
	min.s64 	%rd259, %rd274, %rd109;
$L__BB2_124:
	setp.lt.f32 	%p15, %f215, %f101;
	mov.f32 	%f216, %f215;
	mov.u64 	%rd260, %rd259;
	@%p15 bra 	$L__BB2_127;
	setp.lt.f32 	%p16, %f101, %f215;
	mov.f32 	%f216, %f101;
	mov.u64 	%rd260, %rd110;
	@%p16 bra 	$L__BB2_127;
	setp.lt.s64 	%p17, %rd259, %rd110;
	selp.f32 	%f216, %f215, %f101, %p17;
	min.s64 	%rd260, %rd259, %rd110;
$L__BB2_127:
	setp.lt.f32 	%p18, %f216, %f102;
	mov.f32 	%f217, %f216;
	mov.u64 	%rd261, %rd260;
	@%p18 bra 	$L__BB2_130;
	setp.lt.f32 	%p19, %f102, %f216;
	mov.f32 	%f217, %f102;
	mov.u64 	%rd261, %rd111;
	@%p19 bra 	$L__BB2_130;
	setp.lt.s64 	%p20, %rd260, %rd111;
	selp.f32 	%f217, %f216, %f102, %p20;
	min.s64 	%rd261, %rd260, %rd111;
$L__BB2_130:
	setp.lt.f32 	%p21, %f217, %f103;
	mov.f32 	%f218, %f217;
	mov.u64 	%rd262, %rd261;
	@%p21 bra 	$L__BB2_133;
	setp.lt.f32 	%p22, %f103, %f217;
	mov.f32 	%f218, %f103;
	mov.u64 	%rd262, %rd112;
	@%p22 bra 	$L__BB2_133;
	setp.lt.s64 	%p23, %rd261, %rd112;
	selp.f32 	%f218, %f217, %f103, %p23;
	min.s64 	%rd262, %rd261, %rd112;
$L__BB2_133:
	setp.lt.f32 	%p24, %f218, %f104;
	mov.f32 	%f230, %f218;
	mov.u64 	%rd274, %rd262;
	@%p24 bra 	$L__BB2_136;
	setp.lt.f32 	%p25, %f104, %f218;
	mov.f32 	%f230, %f104;
	mov.u64 	%rd274, %rd113;
	@%p25 bra 	$L__BB2_136;
	setp.lt.s64 	%p26, %rd262, %rd113;
	selp.f32 	%f230, %f218, %f104, %p26;
	min.s64 	%rd274, %rd262, %rd113;
$L__BB2_136:
	setp.ne.s32 	%p27, %r35, 0;
	bar.sync 	0;
	@%p27 bra 	$L__BB2_138;
	atom.global.add.u32 	%r76, [%rd1+4], 1280;
	add.s32 	%r77, %r76, %r3;
	st.shared.u32 	[_ZN6thrust24THRUST_300001_SM_1000_NS8cuda_cub4core6detail5shmemE+152], %r77;
$L__BB2_138:
	bar.sync 	0;
	ld.shared.u32 	%r427, [_ZN6thrust24THRUST_300001_SM_1000_NS8cuda_cub4core6detail5shmemE+152];
	add.s32 	%r78, %r427, 1280;
	setp.le.s32 	%p28, %r78, %r66;
	@%p28 bra 	$L__BB2_121;
$L__BB2_139:
	setp.le.s32 	%p29, %r66, %r427;
	@%p29 bra 	$L__BB2_162;
	sub.s32 	%r40, %r66, %r427;
	setp.ge.s32 	%p30, %r35, %r40;
	@%p30 bra 	$L__BB2_162;
	not.b32 	%r79, %r35;
	add.s32 	%r80, %r66, %r79;
	sub.s32 	%r41, %r80, %r427;
	and.b32  	%r81, %r41, 768;
	setp.eq.s32 	%p31, %r81, 768;
	mov.u32 	%r431, %r35;
	@%p31 bra 	$L__BB2_147;
	add.s32 	%r429, %r35, %r427;
	shr.u32 	%r82, %r41, 8;
	add.s32 	%r83, %r82, 1;
	and.b32  	%r84, %r83, 3;
	neg.s32 	%r428, %r84;
	mov.u32 	%r431, %r35;
$L__BB2_143:
	.pragma "nounroll";
	mov.u64 	%rd125, %rd274;
	mov.f32 	%f116, %f230;
	cvt.s64.s32 	%rd198, %r429;
	add.s64 	%rd126, %rd3, %rd198;
	mul.wide.s32 	%rd199, %r429, 4;
	add.s64 	%rd200, %rd2, %rd199;
	ld.global.f32 	%f117, [%rd200];
	setp.lt.f32 	%p32, %f116, %f117;
	@%p32 bra 	$L__BB2_146;
	setp.lt.f32 	%p33, %f117, %f116;
	mov.f32 	%f230, %f117;
	mov.u64 	%rd274, %rd126;
	@%p33 bra 	$L__BB2_146;
	setp.lt.s64 	%p34, %rd125, %rd126;
	selp.f32 	%f230, %f116, %f117, %p34;
	min.s64 	%rd274, %rd125, %rd126;
$L__BB2_146:
	add.s32 	%r431, %r431, 256;
	add.s32 	%r429, %r429, 256;
	add.s32 	%r428, %r428, 1;
	setp.ne.s32 	%p35, %r428, 0;
	@%p35 bra 	$L__BB2_143;
$L__BB2_147:
	setp.lt.u32 	%p36, %r41, 768;
	@%p36 bra 	$L__BB2_162;
	add.s32 	%r432, %r431, %r427;
	add.s32 	%r435, %r432, 256;
	add.s32 	%r434, %r432, 512;
	add.s32 	%r433, %r432, 768;
	add.s64 	%rd131, %rd2, 2048;
$L__BB2_149:
	cvt.s64.s32 	%rd201, %r435;
	add.s64 	%rd133, %rd3, %rd201;
	cvt.s64.s32 	%rd202, %r434;
	add.s64 	%rd134, %rd3, %rd202;
	cvt.s64.s32 	%rd203, %r433;
	add.s64 	%rd135, %rd3, %rd203;
	cvt.s64.s32 	%rd204, %r432;
	mul.wide.s32 	%rd205, %r432, 4;
	add.s64 	%rd136, %rd131, %rd205;
	add.s64 	%rd137, %rd3, %rd204;
	ld.global.f32 	%f123, [%rd136+-2048];
	setp.lt.f32 	%p37, %f230, %f123;
	mov.f32 	%f226, %f230;
	mov.u64 	%rd270, %rd274;
	@%p37 bra 	$L__BB2_152;
	setp.lt.f32 	%p38, %f123, %f230;
	mov.f32 	%f226, %f123;
	mov.u64 	%rd270, %rd137;
	@%p38 bra 	$L__BB2_152;
	setp.lt.s64 	%p39, %rd274, %rd137;
	selp.f32 	%f226, %f230, %f123, %p39;
	min.s64 	%rd270, %rd274, %rd137;
$L__BB2_152:
	ld.global.f32 	%f126, [%rd136+-1024];
	setp.lt.f32 	%p40, %f226, %f126;
	mov.f32 	%f227, %f226;
	mov.u64 	%rd271, %rd270;
	@%p40 bra 	$L__BB2_155;
	setp.lt.f32 	%p41, %f126, %f226;
	mov.f32 	%f227, %f126;
	mov.u64 	%rd271, %rd133;
	@%p41 bra 	$L__BB2_155;
	setp.lt.s64 	%p42, %rd270, %rd133;
	selp.f32 	%f227, %f226, %f126, %p42;
	min.s64 	%rd271, %rd270, %rd133;
$L__BB2_155:
	ld.global.f32 	%f129, [%rd136];
	setp.lt.f32 	%p43, %f227, %f129;
	mov.f32 	%f228, %f227;
	mov.u64 	%rd272, %rd271;
	@%p43 bra 	$L__BB2_158;
	setp.lt.f32 	%p44, %f129, %f227;
	mov.f32 	%f228, %f129;
	mov.u64 	%rd272, %rd134;
	@%p44 bra 	$L__BB2_158;
	setp.lt.s64 	%p45, %rd271, %rd134;
	selp.f32 	%f228, %f227, %f129, %p45;
	min.s64 	%rd272, %rd271, %rd134;
$L__BB2_158:
	ld.global.f32 	%f132, [%rd136+1024];
	setp.lt.f32 	%p46, %f228, %f132;
	mov.f32 	%f230, %f228;
	mov.u64 	%rd274, %rd272;
	@%p46 bra 	$L__BB2_161;
	setp.lt.f32 	%p47, %f132, %f228;
	mov.f32 	%f230, %f132;
	mov.u64 	%rd274, %rd135;
	@%p47 bra 	$L__BB2_161;
	setp.lt.s64 	%p48, %rd272, %rd135;
	selp.f32 	%f230, %f228, %f132, %p48;
	min.s64 	%rd274, %rd272, %rd135;
$L__BB2_161:
	add.s32 	%r431, %r431, 1024;
	add.s32 	%r435, %r435, 1024;
	add.s32 	%r434, %r434, 1024;
	add.s32 	%r433, %r433, 1024;
	add.s32 	%r432, %r432, 1024;
	setp.lt.s32 	%p49, %r431, %r40;
	@%p49 bra 	$L__BB2_149;
$L__BB2_162:
	// begin inline asm
	mov.u32 %r85, %laneid;
	// end inline asm
	mov.b32 	%r87, %f230;
	mov.b32 	%r103, 1;
	mov.b32 	%r104, 31;
	mov.b32 	%r105, -1;
	// begin inline asm
	shfl.sync.down.b32 %r86, %r87, %r103, %r104, %r105;
	// end inline asm
	mov.b32 	%f136, %r86;
	// begin inline asm
	shfl.sync.down.b32 %r91, %r92, %r103, %r104, %r105;
	// end inline asm
	mov.b64 	{%r97, %r102}, %rd274;
	// begin inline asm
	shfl.sync.down.b32 %r96, %r97, %r103, %r104, %r105;
	// end inline asm
	// begin inline asm
	shfl.sync.down.b32 %r101, %r102, %r103, %r104, %r105;
	// end inline asm
	mov.b64 	%rd147, {%r96, %r101};
	setp.gt.s32 	%p50, %r85, 30;
	setp.lt.f32 	%p51, %f230, %f136;
	or.pred  	%p52, %p50, %p51;
	mov.f32 	%f231, %f230;
	mov.u64 	%rd275, %rd274;
	@%p52 bra 	$L__BB2_165;
	setp.gt.f32 	%p53, %f230, %f136;
	mov.f32 	%f231, %f136;
	mov.u64 	%rd275, %rd147;
	@%p53 bra 	$L__BB2_165;
	setp.lt.s64 	%p54, %rd274, %rd147;
	selp.f32 	%f231, %f230, %f136, %p54;
	min.s64 	%rd275, %rd274, %rd147;
$L__BB2_165:
	mov.b32 	%r107, %f231;
	mov.b32 	%r123, 2;
	mov.b32 	%r124, 31;
	mov.b32 	%r125, -1;
	// begin inline asm
	shfl.sync.down.b32 %r106, %r107, %r123, %r124, %r125;
	// end inline asm
	mov.b32 	%f139, %r106;
	// begin inline asm
	shfl.sync.down.b32 %r111, %r112, %r123, %r124, %r125;
	// end inline asm
	mov.b64 	{%r117, %r122}, %rd275;
	// begin inline asm
	shfl.sync.down.b32 %r116, %r117, %r123, %r124, %r125;
	// end inline asm
	// begin inline asm
	shfl.sync.down.b32 %r121, %r122, %r123, %r124, %r125;
	// end inline asm
	mov.b64 	%rd150, {%r116, %r121};
	setp.gt.s32 	%p55, %r85, 29;
	setp.lt.f32 	%p56, %f231, %f139;
	or.pred  	%p57, %p55, %p56;
	mov.f32 	%f232, %f231;
	mov.u64 	%rd276, %rd275;
	@%p57 bra 	$L__BB2_168;
	setp.gt.f32 	%p58, %f231, %f139;
	mov.f32 	%f232, %f139;
	mov.u64 	%rd276, %rd150;
	@%p58 bra 	$L__BB2_168;
	setp.lt.s64 	%p59, %rd275, %rd150;
	selp.f32 	%f232, %f231, %f139, %p59;
	min.s64 	%rd276, %rd275, %rd150;
$L__BB2_168:
	mov.b32 	%r127, %f232;
	mov.b32 	%r143, 4;
	mov.b32 	%r144, 31;
	mov.b32 	%r145, -1;
	// begin inline asm
	shfl.sync.down.b32 %r126, %r127, %r143, %r144, %r145;
	// end inline asm
	mov.b32 	%f142, %r126;
	// begin inline asm
	shfl.sync.down.b32 %r131, %r132, %r143, %r144, %r145;
	// end inline asm
	mov.b64 	{%r137, %r142}, %rd276;
	// begin inline asm
	shfl.sync.down.b32 %r136, %r137, %r143, %r144, %r145;
	// end inline asm
	// begin inline asm
	shfl.sync.down.b32 %r141, %r142, %r143, %r144, %r145;
	// end inline asm
	mov.b64 	%rd153, {%r136, %r141};
	setp.gt.s32 	%p60, %r85, 27;
	setp.lt.f32 	%p61, %f232, %f142;
	or.pred  	%p62, %p60, %p61;
	mov.f32 	%f233, %f232;
	mov.u64 	%rd277, %rd276;
	@%p62 bra 	$L__BB2_171;
	setp.gt.f32 	%p63, %f232, %f142;
	mov.f32 	%f233, %f142;
	mov.u64 	%rd277, %rd153;
	@%p63 bra 	$L__BB2_171;
	setp.lt.s64 	%p64, %rd276, %rd153;
	selp.f32 	%f233, %f232, %f142, %p64;
	min.s64 	%rd277, %rd276, %rd153;
$L__BB2_171:
	mov.b32 	%r147, %f233;
	mov.b32 	%r163, 8;
	mov.b32 	%r164, 31;
	mov.b32 	%r165, -1;
	// begin inline asm
	shfl.sync.down.b32 %r146, %r147, %r163, %r164, %r165;
	// end inline asm
	mov.b32 	%f145, %r146;
	// begin inline asm
	shfl.sync.down.b32 %r151, %r152, %r163, %r164, %r165;
	// end inline asm
	mov.b64 	{%r157, %r162}, %rd277;
	// begin inline asm
	shfl.sync.down.b32 %r156, %r157, %r163, %r164, %r165;
	// end inline asm
	// begin inline asm
	shfl.sync.down.b32 %r161, %r162, %r163, %r164, %r165;
	// end inline asm
	mov.b64 	%rd156, {%r156, %r161};
	setp.gt.s32 	%p65, %r85, 23;
	setp.lt.f32 	%p66, %f233, %f145;
	or.pred  	%p67, %p65, %p66;
	mov.f32 	%f234, %f233;
	mov.u64 	%rd278, %rd277;
	@%p67 bra 	$L__BB2_174;
	setp.gt.f32 	%p68, %f233, %f145;
	mov.f32 	%f234, %f145;
	mov.u64 	%rd278, %rd156;
	@%p68 bra 	$L__BB2_174;
	setp.lt.s64 	%p69, %rd277, %rd156;
	selp.f32 	%f234, %f233, %f145, %p69;
	min.s64 	%rd278, %rd277, %rd156;
$L__BB2_174:
	mov.b32 	%r167, %f234;
	mov.b32 	%r183, 16;
	mov.b32 	%r184, 31;
	mov.b32 	%r185, -1;
	// begin inline asm
	shfl.sync.down.b32 %r166, %r167, %r183, %r184, %r185;
	// end inline asm
	mov.b32 	%f148, %r166;
	// begin inline asm
	shfl.sync.down.b32 %r171, %r172, %r183, %r184, %r185;
	// end inline asm
	mov.b64 	{%r177, %r182}, %rd278;
	// begin inline asm
	shfl.sync.down.b32 %r176, %r177, %r183, %r184, %r185;
	// end inline asm
	// begin inline asm
	shfl.sync.down.b32 %r181, %r182, %r183, %r184, %r185;
	// end inline asm
	mov.b64 	%rd159, {%r176, %r181};
	setp.gt.s32 	%p70, %r85, 15;
	setp.lt.f32 	%p71, %f234, %f148;
	or.pred  	%p72, %p70, %p71;
	mov.f32 	%f242, %f234;
	mov.u64 	%rd286, %rd278;
	@%p72 bra 	$L__BB2_177;
	setp.gt.f32 	%p73, %f234, %f148;
	mov.f32 	%f242, %f148;
	mov.u64 	%rd286, %rd159;
	@%p73 bra 	$L__BB2_177;
	setp.lt.s64 	%p74, %rd278, %rd159;
	selp.f32 	%f242, %f234, %f148, %p74;
	min.s64 	%rd286, %rd278, %rd159;
$L__BB2_177:
	setp.ne.s32 	%p75, %r85, 0;
	@%p75 bra 	$L__BB2_179;
	shr.u32 	%r186, %r35, 1;
	and.b32  	%r187, %r186, 496;
	mov.u32 	%r188, _ZN6thrust24THRUST_300001_SM_1000_NS8cuda_cub4core6detail5shmemE;
	add.s32 	%r189, %r188, %r187;
	st.shared.f32 	[%r189+8], %f242;
	st.shared.u64 	[%r189+16], %rd286;
$L__BB2_179:
	bar.sync 	0;
	setp.ne.s32 	%p76, %r35, 0;
	@%p76 bra 	$L__BB2_201;
	ld.shared.f32 	%f151, [_ZN6thrust24THRUST_300001_SM_1000_NS8cuda_cub4core6detail5shmemE+24];
	ld.shared.u64 	%rd162, [_ZN6thrust24THRUST_300001_SM_1000_NS8cuda_cub4core6detail5shmemE+32];
	setp.lt.f32 	%p77, %f242, %f151;
	mov.f32 	%f236, %f242;
	mov.u64 	%rd280, %rd286;
	@%p77 bra 	$L__BB2_183;
	setp.lt.f32 	%p78, %f151, %f242;
	mov.f32 	%f236, %f151;
	mov.u64 	%rd280, %rd162;
	@%p78 bra 	$L__BB2_183;
	setp.lt.s64 	%p79, %rd286, %rd162;
	selp.f32 	%f236, %f242, %f151, %p79;
	min.s64 	%rd280, %rd286, %rd162;
$L__BB2_183:
	ld.shared.f32 	%f154, [_ZN6thrust24THRUST_300001_SM_1000_NS8cuda_cub4core6detail5shmemE+40];
	ld.shared.u64 	%rd165, [_ZN6thrust24THRUST_300001_SM_1000_NS8cuda_cub4core6detail5shmemE+48];
	setp.lt.f32 	%p80, %f236, %f154;
	mov.f32 	%f237, %f236;
	mov.u64 	%rd281, %rd280;
	@%p80 bra 	$L__BB2_186;
	setp.lt.f32 	%p81, %f154, %f236;
	mov.f32 	%f237, %f154;
	mov.u64 	%rd281, %rd165;
	@%p81 bra 	$L__BB2_186;
	setp.lt.s64 	%p82, %rd280, %rd165;
	selp.f32 	%f237, %f236, %f154, %p82;
	min.s64 	%rd281, %rd280, %rd165;
$L__BB2_186:
	ld.shared.f32 	%f157, [_ZN6thrust24THRUST_300001_SM_1000_NS8cuda_cub4core6detail5shmemE+56];
	ld.shared.u64 	%rd168, [_ZN6thrust24THRUST_300001_SM_1000_NS8cuda_cub4core6detail5shmemE+64];
	setp.lt.f32 	%p83, %f237, %f157;
	mov.f32 	%f238, %f237;
	mov.u64 	%rd282, %rd281;
	@%p83 bra 	$L__BB2_189;
	setp.lt.f32 	%p84, %f157, %f237;
	mov.f32 	%f238, %f157;
	mov.u64 	%rd282, %rd168;
	@%p84 bra 	$L__BB2_189;
	setp.lt.s64 	%p85, %rd281, %rd168;
	selp.f32 	%f238, %f237, %f157, %p85;
	min.s64 	%rd282, %rd281, %rd168;
$L__BB2_189:
	ld.shared.f32 	%f160, [_ZN6thrust24THRUST_300001_SM_1000_NS8cuda_cub4core6detail5shmemE+72];
	ld.shared.u64 	%rd171, [_ZN6thrust24THRUST_300001_SM_1000_NS8cuda_cub4core6detail5shmemE+80];
	setp.lt.f32 	%p86, %f238, %f160;
	mov.f32 	%f239, %f238;
	mov.u64 	%rd283, %rd282;
	@%p86 bra 	$L__BB2_192;
	setp.lt.f32 	%p87, %f160, %f238;
	mov.f32 	%f239, %f160;
	mov.u64 	%rd283, %rd171;
	@%p87 bra 	$L__BB2_192;
	setp.lt.s64 	%p88, %rd282, %rd171;
	selp.f32 	%f239, %f238, %f160, %p88;
	min.s64 	%rd283, %rd282, %rd171;
$L__BB2_192:
	ld.shared.f32 	%f163, [_ZN6thrust24THRUST_300001_SM_1000_NS8cuda_cub4core6detail5shmemE+88];
	ld.shared.u64 	%rd174, [_ZN6thrust24THRUST_300001_SM_1000_NS8cuda_cub4core6detail5shmemE+96];
	setp.lt.f32 	%p89, %f239, %f163;
	mov.f32 	%f240, %f239;
	mov.u64 	%rd284, %rd283;
	@%p89 bra 	$L__BB2_195;
	setp.lt.f32 	%p90, %f163, %f239;
	mov.f32 	%f240, %f163;
	mov.u64 	%rd284, %rd174;
	@%p90 bra 	$L__BB2_195;
	setp.lt.s64 	%p91, %rd283, %rd174;
	selp.f32 	%f240, %f239, %f163, %p91;
	min.s64 	%rd284, %rd283, %rd174;
$L__BB2_195:
	ld.shared.f32 	%f166, [_ZN6thrust24THRUST_300001_SM_1000_NS8cuda_cub4core6detail5shmemE+104];
	ld.shared.u64 	%rd177, [_ZN6thrust24THRUST_300001_SM_1000_NS8cuda_cub4core6detail5shmemE+112];
	setp.lt.f32 	%p92, %f240, %f166;
	mov.f32 	%f241, %f240;
	mov.u64 	%rd285, %rd284;
	@%p92 bra 	$L__BB2_198;
	setp.lt.f32 	%p93, %f166, %f240;
	mov.f32 	%f241, %f166;
	mov.u64 	%rd285, %rd177;
	@%p93 bra 	$L__BB2_198;
	setp.lt.s64 	%p94, %rd284, %rd177;
	selp.f32 	%f241, %f240, %f166, %p94;
	min.s64 	%rd285, %rd284, %rd177;
$L__BB2_198:
	ld.shared.f32 	%f169, [_ZN6thrust24THRUST_300001_SM_1000_NS8cuda_cub4core6detail5shmemE+120];
	ld.shared.u64 	%rd180, [_ZN6thrust24THRUST_300001_SM_1000_NS8cuda_cub4core6detail5shmemE+128];
	setp.lt.f32 	%p95, %f241, %f169;
	mov.f32 	%f242, %f241;
	mov.u64 	%rd286, %rd285;
	@%p95 bra 	$L__BB2_201;
	setp.lt.f32 	%p96, %f169, %f241;
	mov.f32 	%f242, %f169;
	mov.u64 	%rd286, %rd180;
	@%p96 bra 	$L__BB2_201;
	setp.lt.s64 	%p97, %rd285, %rd180;
	selp.f32 	%f242, %f241, %f169, %p97;
	min.s64 	%rd286, %rd285, %rd180;
$L__BB2_201:
	mov.u32 	%r415, %tid.x;
	setp.ne.s32 	%p224, %r415, 0;
	@%p224 bra 	$L__BB2_203;
	ld.param.u64 	%rd222, [_ZN6thrust24THRUST_300001_SM_1000_NS8cuda_cub4core6detail13_kernel_agentINS1_8__reduce11ReduceAgentINS0_12zip_iteratorIN4cuda3std3__45tupleIJPfNS0_17counting_iteratorIlNS0_11use_defaultESE_SE_EEEEEEEPNSB_IJflEEESI_iNS1_9__extrema9arg_min_fIflNSA_4lessIfEEEEEEJSH_SJ_iN3cub18CUB_300001_SM_100013GridEvenShareIiEENSR_9GridQueueIjEESO_EEEvDpT0__param_1];
	cvta.to.global.u64 	%rd219, %rd222;
	mul.wide.u32 	%rd220, %r1, 16;
	add.s64 	%rd221, %rd219, %rd220;
	st.global.f32 	[%rd221], %f242;
	st.global.u64 	[%rd221+8], %rd286;
$L__BB2_203:
	ret;

}
	// .globl	_ZN6thrust24THRUST_300001_SM_1000_NS8cuda_cub4core6detail13_kernel_agentINS1_8__reduce10DrainAgentIiEEJN3cub18CUB_300001_SM_10009GridQueueIjEEiEEEvDpT0_
.visible .entry _ZN6thrust24THRUST_300001_SM_1000_NS8cuda_cub4core6detail13_kernel_agentINS1_8__reduce10DrainAgentIiEEJN3cub18CUB_300001_SM_10009GridQueueIjEEiEEEvDpT0_(
	.param .align 8 .b8 _ZN6thrust24THRUST_300001_SM_1000_NS8cuda_cub4core6detail13_kernel_agentINS1_8__reduce10DrainAgentIiEEJN3cub18CUB_300001_SM_10009GridQueueIjEEiEEEvDpT0__param_0[8],
	.param .u32 _ZN6thrust24THRUST_300001_SM_1000_NS8cuda_cub4core6detail13_kernel_agentINS1_8__reduce10DrainAgentIiEEJN3cub18CUB_300001_SM_10009GridQueueIjEEiEEEvDpT0__param_1
)
.maxntid 1
{
	.reg .b32 	%r<3>;
	.reg .b64 	%rd<3>;

	ld.param.u64 	%rd1, [_ZN6thrust24THRUST_300001_SM_1000_NS8cuda_cub4core6detail13_kernel_agentINS1_8__reduce10DrainAgentIiEEJN3cub18CUB_300001_SM_10009GridQueueIjEEiEEEvDpT0__param_0];
	ld.param.u32 	%r1, [_ZN6thrust24THRUST_300001_SM_1000_NS8cuda_cub4core6detail13_kernel_agentINS1_8__reduce10DrainAgentIiEEJN3cub18CUB_300001_SM_10009GridQueueIjEEiEEEvDpT0__param_1];
	cvta.to.global.u64 	%rd2, %rd1;
	st.global.u32 	[%rd2], %r1;
	mov.b32 	%r2, 0;
	st.global.u32 	[%rd2+4], %r2;
	ret;

}
	// .globl	_ZN6thrust24THRUST_300001_SM_1000_NS8cuda_cub4core6detail13_kernel_agentINS1_8__reduce11ReduceAgentIPN4cuda3std3__45tupleIJflEEESC_SB_iNS1_9__extrema9arg_min_fIflNS9_4lessIfEEEEEEJSC_SC_iSH_EEEvDpT0_
.visible .entry _ZN6thrust24THRUST_300001_SM_1000_NS8cuda_cub4core6detail13_kernel_agentINS1_8__reduce11ReduceAgentIPN4cuda3std3__45tupleIJflEEESC_SB_iNS1_9__extrema9arg_min_fIflNS9_4lessIfEEEEEEJSC_SC_iSH_EEEvDpT0_(
	.param .u64 .ptr .align 1 _ZN6thrust24THRUST_300001_SM_1000_NS8cuda_cub4core6detail13_kernel_agentINS1_8__reduce11ReduceAgentIPN4cuda3std3__45tupleIJflEEESC_SB_iNS1_9__extrema9arg_min_fIflNS9_4lessIfEEEEEEJSC_SC_iSH_EEEvDpT0__param_0,
	.param .u64 .ptr .align 1 _ZN6thrust24THRUST_300001_SM_1000_NS8cuda_cub4core6detail13_kernel_agentINS1_8__reduce11ReduceAgentIPN4cuda3std3__45tupleIJflEEESC_SB_iNS1_9__extrema9arg_min_fIflNS9_4lessIfEEEEEEJSC_SC_iSH_EEEvDpT0__param_1,
	.param .u32 _ZN6thrust24THRUST_300001_SM_1000_NS8cuda_cub4core6detail13_kernel_agentINS1_8__reduce11ReduceAgentIPN4cuda3std3__45tupleIJflEEESC_SB_iNS1_9__extrema9arg_min_fIflNS9_4lessIfEEEEEEJSC_SC_iSH_EEEvDpT0__param_2,
	.param .align 1 .b8 _ZN6thrust24THRUST_300001_SM_1000_NS8cuda_cub4core6detail13_kernel_agentINS1_8__reduce11ReduceAgentIPN4cuda3std3__45tupleIJflEEESC_SB_iNS1_9__extrema9arg_min_fIflNS9_4lessIfEEEEEEJSC_SC_iSH_EEEvDpT0__param_3[1]
)
.maxntid 256
{
	.reg .pred 	%p<228>;
	.reg .b32 	%r<432>;
	.reg .b32 	%f<248>;
	.reg .b64 	%rd<356>;

	ld.param.u64 	%rd186, [_ZN6thrust24THRUST_300001_SM_1000_NS8cuda_cub4core6detail13_kernel_agentINS1_8__reduce11ReduceAgentIPN4cuda3std3__45tupleIJflEEESC_SB_iNS1_9__extrema9arg_min_fIflNS9_4lessIfEEEEEEJSC_SC_iSH_EEEvDpT0__param_0];
	ld.param.u64 	%rd187, [_ZN6thrust24THRUST_300001_SM_1000_NS8cuda_cub4core6detail13_kernel_agentINS1_8__reduce11ReduceAgentIPN4cuda3std3__45tupleIJflEEESC_SB_iNS1_9__extrema9arg_min_fIflNS9_4lessIfEEEEEEJSC_SC_iSH_EEEvDpT0__param_1];
	ld.param.u32 	%r37, [_ZN6thrust24THRUST_300001_SM_1000_NS8cuda_cub4core6detail13_kernel_agentINS1_8__reduce11ReduceAgentIPN4cuda3std3__45tupleIJflEEESC_SB_iNS1_9__extrema9arg_min_fIflNS9_4lessIfEEEEEEJSC_SC_iSH_EEEvDpT0__param_2];
	setp.eq.s32 	%p1, %r37, 0;
	@%p1 bra 	$L__BB4_205;
	setp.gt.s32 	%p2, %r37, 1279;
	@%p2 bra 	$L__BB4_111;
	mov.u32 	%r1, %tid.x;
	setp.ge.s32 	%p101, %r1, %r37;
	mov.f32 	%f191, 0f00000000;
	mov.b64 	%rd298, 0;
	mov.u32 	%r422, %r1;
	@%p101 bra 	$L__BB4_4;
	mul.wide.u32 	%rd263, %r1, 16;
	add.s64 	%rd260, %rd186, %rd263;
	// begin inline asm
	ld.global.nc.u64 %rd259, [%rd260];
	// end inline asm
	mov.b64 	{%r183, %r184}, %rd259;
	mov.b32 	%f191, %r183;
	add.s64 	%rd262, %rd260, 8;
	// begin inline asm
	ld.global.nc.u64 %rd298, [%rd262];
	// end inline asm
	add.s32 	%r422, %r1, 256;
$L__BB4_4:
	setp.ge.s32 	%p102, %r422, %r37;
	@%p102 bra 	$L__BB4_25;
	not.b32 	%r185, %r422;
	add.s32 	%r4, %r37, %r185;
	and.b32  	%r186, %r4, 768;
	setp.eq.s32 	%p103, %r186, 768;
	@%p103 bra 	$L__BB4_11;
	mul.wide.u32 	%rd265, %r422, 16;
	add.s64 	%rd289, %rd186, %rd265;
	shr.u32 	%r187, %r4, 8;
	add.s32 	%r188, %r187, 1;
	and.b32  	%r189, %r188, 3;
	neg.s32 	%r420, %r189;
$L__BB4_7:
	.pragma "nounroll";
	mov.u64 	%rd5, %rd298;
	mov.f32 	%f3, %f191;
	// begin inline asm
	ld.global.nc.u64 %rd266, [%rd289];
	// end inline asm
	mov.b64 	{%r190, %r191}, %rd266;
	mov.b32 	%f4, %r190;
	add.s64 	%rd269, %rd289, 8;
	// begin inline asm
	ld.global.nc.u64 %rd268, [%rd269];
	// end inline asm
	setp.lt.f32 	%p104, %f3, %f4;
	@%p104 bra 	$L__BB4_10;
	setp.lt.f32 	%p105, %f4, %f3;
	mov.u64 	%rd298, %rd268;
	mov.f32 	%f191, %f4;
	@%p105 bra 	$L__BB4_10;
	setp.lt.s64 	%p106, %rd5, %rd268;
	min.s64 	%rd298, %rd5, %rd268;
	selp.f32 	%f191, %f3, %f4, %p106;
$L__BB4_10:
	add.s32 	%r422, %r422, 256;
	add.s64 	%rd289, %rd289, 4096;
	add.s32 	%r420, %r420, 1;
	setp.ne.s32 	%p107, %r420, 0;
	@%p107 bra 	$L__BB4_7;
$L__BB4_11:
	setp.lt.u32 	%p108, %r4, 768;
	@%p108 bra 	$L__BB4_25;
$L__BB4_12:
	mul.wide.s32 	%rd274, %r422, 16;
	add.s64 	%rd271, %rd186, %rd274;
	// begin inline asm
	ld.global.nc.u64 %rd270, [%rd271];
	// end inline asm
	mov.b64 	{%r192, %r193}, %rd270;
	mov.b32 	%f10, %r192;
	add.s64 	%rd273, %rd271, 8;
	// begin inline asm
	ld.global.nc.u64 %rd272, [%rd273];
	// end inline asm
	setp.lt.f32 	%p109, %f191, %f10;
	mov.u64 	%rd295, %rd298;
	mov.f32 	%f188, %f191;
	@%p109 bra 	$L__BB4_15;
	setp.lt.f32 	%p110, %f10, %f191;
	mov.u64 	%rd295, %rd272;
	mov.f32 	%f188, %f10;
	@%p110 bra 	$L__BB4_15;
	setp.lt.s64 	%p111, %rd298, %rd272;
	min.s64 	%rd295, %rd298, %rd272;
	selp.f32 	%f188, %f191, %f10, %p111;
$L__BB4_15:
	add.s64 	%rd276, %rd271, 4096;
	// begin inline asm
	ld.global.nc.u64 %rd275, [%rd276];
	// end inline asm
	mov.b64 	{%r194, %r195}, %rd275;
	mov.b32 	%f13, %r194;
	add.s64 	%rd278, %rd271, 4104;
	// begin inline asm
	ld.global.nc.u64 %rd277, [%rd278];
	// end inline asm
	setp.lt.f32 	%p112, %f188, %f13;
	mov.u64 	%rd296, %rd295;
	mov.f32 	%f189, %f188;
	@%p112 bra 	$L__BB4_18;
	setp.lt.f32 	%p113, %f13, %f188;
	mov.u64 	%rd296, %rd277;
	mov.f32 	%f189, %f13;
	@%p113 bra 	$L__BB4_18;
	setp.lt.s64 	%p114, %rd295, %rd277;
	min.s64 	%rd296, %rd295, %rd277;
	selp.f32 	%f189, %f188, %f13, %p114;
$L__BB4_18:
	add.s64 	%rd280, %rd271, 8192;
	// begin inline asm
	ld.global.nc.u64 %rd279, [%rd280];
	// end inline asm
	mov.b64 	{%r196, %r197}, %rd279;
	mov.b32 	%f16, %r196;
	add.s64 	%rd282, %rd271, 8200;
	// begin inline asm
	ld.global.nc.u64 %rd281, [%rd282];
	// end inline asm
	setp.lt.f32 	%p115, %f189, %f16;
	mov.u64 	%rd297, %rd296;
	mov.f32 	%f190, %f189;
	@%p115 bra 	$L__BB4_21;
	setp.lt.f32 	%p116, %f16, %f189;
	mov.u64 	%rd297, %rd281;
	mov.f32 	%f190, %f16;
	@%p116 bra 	$L__BB4_21;
	setp.lt.s64 	%p117, %rd296, %rd281;
	min.s64 	%rd297, %rd296, %rd281;
	selp.f32 	%f190, %f189, %f16, %p117;
$L__BB4_21:
	add.s64 	%rd284, %rd271, 12288;
	// begin inline asm
	ld.global.nc.u64 %rd283, [%rd284];
	// end inline asm
	mov.b64 	{%r198, %r199}, %rd283;
	mov.b32 	%f19, %r198;
	add.s64 	%rd286, %rd271, 12296;
	// begin inline asm
	ld.global.nc.u64 %rd285, [%rd286];
	// end inline asm
	setp.lt.f32 	%p118, %f190, %f19;
	mov.u64 	%rd298, %rd297;
	mov.f32 	%f191, %f190;
	@%p118 bra 	$L__BB4_24;
	setp.lt.f32 	%p119, %f19, %f190;
	mov.u64 	%rd298, %rd285;
	mov.f32 	%f191, %f19;
	@%p119 bra 	$L__BB4_24;
	setp.lt.s64 	%p120, %rd297, %rd285;
	min.s64 	%rd298, %rd297, %rd285;
	selp.f32 	%f191, %f190, %f19, %p120;
$L__BB4_24:
	add.s32 	%r422, %r422, 1024;
	setp.lt.s32 	%p121, %r422, %r37;
	@%p121 bra 	$L__BB4_12;
$L__BB4_25:
	setp.lt.s32 	%p122, %r37, 256;
	@%p122 bra 	$L__BB4_65;
	// begin inline asm
	mov.u32 %r313, %laneid;
	// end inline asm
	mov.b32 	%r315, %f191;
	mov.b32 	%r331, 1;
	mov.b32 	%r332, 31;
	mov.b32 	%r333, -1;
	// begin inline asm
	shfl.sync.down.b32 %r314, %r315, %r331, %r332, %r333;
	// end inline asm
	mov.b32 	%f23, %r314;
	// begin inline asm
	shfl.sync.down.b32 %r319, %r320, %r331, %r332, %r333;
	// end inline asm
	mov.b64 	{%r325, %r330}, %rd298;
	// begin inline asm
	shfl.sync.down.b32 %r324, %r325, %r331, %r332, %r333;
	// end inline asm
	// begin inline asm
	shfl.sync.down.b32 %r329, %r330, %r331, %r332, %r333;
	// end inline asm
	mov.b64 	%rd27, {%r324, %r329};
	setp.gt.s32 	%p179, %r313, 30;
	setp.lt.f32 	%p180, %f191, %f23;
	or.pred  	%p181, %p179, %p180;
	mov.u64 	%rd300, %rd298;
	mov.f32 	%f193, %f191;
	@%p181 bra 	$L__BB4_29;
	setp.gt.f32 	%p182, %f191, %f23;
	mov.u64 	%rd300, %rd27;
	mov.f32 	%f193, %f23;
	@%p182 bra 	$L__BB4_29;
	setp.lt.s64 	%p183, %rd298, %rd27;
	min.s64 	%rd300, %rd298, %rd27;
	selp.f32 	%f193, %f191, %f23, %p183;
$L__BB4_29:
	mov.b32 	%r335, %f193;
	mov.b32 	%r351, 2;
	mov.b32 	%r352, 31;
	mov.b32 	%r353, -1;
	// begin inline asm
	shfl.sync.down.b32 %r334, %r335, %r351, %r352, %r353;
	// end inline asm
	mov.b32 	%f26, %r334;
	// begin inline asm
	shfl.sync.down.b32 %r339, %r340, %r351, %r352, %r353;
	// end inline asm
	mov.b64 	{%r345, %r350}, %rd300;
	// begin inline asm
	shfl.sync.down.b32 %r344, %r345, %r351, %r352, %r353;
	// end inline asm
	// begin inline asm
	shfl.sync.down.b32 %r349, %r350, %r351, %r352, %r353;
	// end inline asm
	mov.b64 	%rd30, {%r344, %r349};
	setp.gt.s32 	%p184, %r313, 29;
	setp.lt.f32 	%p185, %f193, %f26;
	or.pred  	%p186, %p184, %p185;
	mov.u64 	%rd301, %rd300;
	mov.f32 	%f194, %f193;
	@%p186 bra 	$L__BB4_32;
	setp.gt.f32 	%p187, %f193, %f26;
	mov.u64 	%rd301, %rd30;
	mov.f32 	%f194, %f26;
	@%p187 bra 	$L__BB4_32;
	setp.lt.s64 	%p188, %rd300, %rd30;
	min.s64 	%rd301, %rd300, %rd30;
	selp.f32 	%f194, %f193, %f26, %p188;
$L__BB4_32:
	mov.b32 	%r355, %f194;
	mov.b32 	%r371, 4;
	mov.b32 	%r372, 31;
	mov.b32 	%r373, -1;
	// begin inline asm
	shfl.sync.down.b32 %r354, %r355, %r371, %r372, %r373;
	// end inline asm
	mov.b32 	%f29, %r354;
	// begin inline asm
	shfl.sync.down.b32 %r359, %r360, %r371, %r372, %r373;
	// end inline asm
	mov.b64 	{%r365, %r370}, %rd301;
	// begin inline asm
	shfl.sync.down.b32 %r364, %r365, %r371, %r372, %r373;
	// end inline asm
	// begin inline asm
	shfl.sync.down.b32 %r369, %r370, %r371, %r372, %r373;
	// end inline asm
	mov.b64 	%rd33, {%r364, %r369};
	setp.gt.s32 	%p189, %r313, 27;
	setp.lt.f32 	%p190, %f194, %f29;
	or.pred  	%p191, %p189, %p190;
	mov.u64 	%rd302, %rd301;
	mov.f32 	%f195, %f194;
	@%p191 bra 	$L__BB4_35;
	setp.gt.f32 	%p192, %f194, %f29;
	mov.u64 	%rd302, %rd33;
	mov.f32 	%f195, %f29;
	@%p192 bra 	$L__BB4_35;
	setp.lt.s64 	%p193, %rd301, %rd33;
	min.s64 	%rd302, %rd301, %rd33;
	selp.f32 	%f195, %f194, %f29, %p193;
$L__BB4_35:
	mov.b32 	%r375, %f195;
	mov.b32 	%r391, 8;
	mov.b32 	%r392, 31;
	mov.b32 	%r393, -1;
	// begin inline asm
	shfl.sync.down.b32 %r374, %r375, %r391, %r392, %r393;
	// end inline asm
	mov.b32 	%f32, %r374;
	// begin inline asm
	shfl.sync.down.b32 %r379, %r380, %r391, %r392, %r393;
	// end inline asm
	mov.b64 	{%r385, %r390}, %rd302;
	// begin inline asm
	shfl.sync.down.b32 %r384, %r385, %r391, %r392, %r393;
	// end inline asm
	// begin inline asm
	shfl.sync.down.b32 %r389, %r390, %r391, %r392, %r393;
	// end inline asm
	mov.b64 	%rd36, {%r384, %r389};
	setp.gt.s32 	%p194, %r313, 23;
	setp.lt.f32 	%p195, %f195, %f32;
	or.pred  	%p196, %p194, %p195;
	mov.u64 	%rd303, %rd302;
	mov.f32 	%f196, %f195;
	@%p196 bra 	$L__BB4_38;
	setp.gt.f32 	%p197, %f195, %f32;
	mov.u64 	%rd303, %rd36;
	mov.f32 	%f196, %f32;
	@%p197 bra 	$L__BB4_38;
	setp.lt.s64 	%p198, %rd302, %rd36;
	min.s64 	%rd303, %rd302, %rd36;
	selp.f32 	%f196, %f195, %f32, %p198;
$L__BB4_38:
	mov.b32 	%r395, %f196;
	mov.b32 	%r411, 16;
	mov.b32 	%r412, 31;
	mov.b32 	%r413, -1;
	// begin inline asm
	shfl.sync.down.b32 %r394, %r395, %r411, %r412, %r413;
	// end inline asm
	mov.b32 	%f35, %r394;
	// begin inline asm
	shfl.sync.down.b32 %r399, %r400, %r411, %r412, %r413;
	// end inline asm
	mov.b64 	{%r405, %r410}, %rd303;
	// begin inline asm
	shfl.sync.down.b32 %r404, %r405, %r411, %r412, %r413;
	// end inline asm
	// begin inline asm
	shfl.sync.down.b32 %r409, %r410, %r411, %r412, %r413;
	// end inline asm
	mov.b64 	%rd39, {%r404, %r409};
	setp.gt.s32 	%p199, %r313, 15;
	setp.lt.f32 	%p200, %f196, %f35;
	or.pred  	%p201, %p199, %p200;
	mov.u64 	%rd355, %rd303;
	mov.f32 	%f247, %f196;
	@%p201 bra 	$L__BB4_41;
	setp.gt.f32 	%p202, %f196, %f35;
	mov.u64 	%rd355, %rd39;
	mov.f32 	%f247, %f35;
	@%p202 bra 	$L__BB4_41;
	setp.lt.s64 	%p203, %rd303, %rd39;
	min.s64 	%rd355, %rd303, %rd39;
	selp.f32 	%f247, %f196, %f35, %p203;
$L__BB4_41:
	setp.ne.s32 	%p204, %r313, 0;
	@%p204 bra 	$L__BB4_43;
	shr.u32 	%r414, %r1, 1;
	and.b32  	%r415, %r414, 496;
	mov.u32 	%r416, _ZN6thrust24THRUST_300001_SM_1000_NS8cuda_cub4core6detail5shmemE;
	add.s32 	%r417, %r416, %r415;
	st.shared.f32 	[%r417+8], %f247;
	st.shared.u64 	[%r417+16], %rd355;
$L__BB4_43:
	bar.sync 	0;
	setp.ne.s32 	%p205, %r1, 0;
	@%p205 bra 	$L__BB4_203;
	ld.shared.f32 	%f38, [_ZN6thrust24THRUST_300001_SM_1000_NS8cuda_cub4core6detail5shmemE+24];
	ld.shared.u64 	%rd42, [_ZN6thrust24THRUST_300001_SM_1000_NS8cuda_cub4core6detail5shmemE+32];
	setp.lt.f32 	%p206, %f247, %f38;
	mov.u64 	%rd305, %rd355;
	mov.f32 	%f198, %f247;
	@%p206 bra 	$L__BB4_47;
	setp.lt.f32 	%p207, %f38, %f247;
	mov.u64 	%rd305, %rd42;
	mov.f32 	%f198, %f38;
	@%p207 bra 	$L__BB4_47;
	setp.lt.s64 	%p208, %rd355, %rd42;
	min.s64 	%rd305, %rd355, %rd42;
	selp.f32 	%f198, %f247, %f38, %p208;
$L__BB4_47:
	ld.shared.f32 	%f41, [_ZN6thrust24THRUST_300001_SM_1000_NS8cuda_cub4core6detail5shmemE+40];
	ld.shared.u64 	%rd45, [_ZN6thrust24THRUST_300001_SM_1000_NS8cuda_cub4core6detail5shmemE+48];
	setp.lt.f32 	%p209, %f198, %f41;
	mov.u64 	%rd306, %rd305;
	mov.f32 	%f199, %f198;
	@%p209 bra 	$L__BB4_50;
	setp.lt.f32 	%p210, %f41, %f198;
	mov.u64 	%rd306, %rd45;
	mov.f32 	%f199, %f41;
	@%p210 bra 	$L__BB4_50;
	setp.lt.s64 	%p211, %rd305, %rd45;
	min.s64 	%rd306, %rd305, %rd45;
	selp.f32 	%f199, %f198, %f41, %p211;
$L__BB4_50:
	ld.shared.f32 	%f44, [_ZN6thrust24THRUST_300001_SM_1000_NS8cuda_cub4core6detail5shmemE+56];
	ld.shared.u64 	%rd48, [_ZN6thrust24THRUST_300001_SM_1000_NS8cuda_cub4core6detail5shmemE+64];
	setp.lt.f32 	%p212, %f199, %f44;
	mov.u64 	%rd307, %rd306;
	mov.f32 	%f200, %f199;
	@%p212 bra 	$L__BB4_53;
	setp.lt.f32 	%p213, %f44, %f199;
	mov.u64 	%rd307, %rd48;
	mov.f32 	%f200, %f44;
	@%p213 bra 	$L__BB4_53;
	setp.lt.s64 	%p214, %rd306, %rd48;
	min.s64 	%rd307, %rd306, %rd48;
	selp.f32 	%f200, %f199, %f44, %p214;
$L__BB4_53:
	ld.shared.f32 	%f47, [_ZN6thrust24THRUST_300001_SM_1000_NS8cuda_cub4core6detail5shmemE+72];
	ld.shared.u64 	%rd51, [_ZN6thrust24THRUST_300001_SM_1000_NS8cuda_cub4core6detail5shmemE+80];
	setp.lt.f32 	%p215, %f200, %f47;
	mov.u64 	%rd308, %rd307;
	mov.f32 	%f201, %f200;
	@%p215 bra 	$L__BB4_56;
	setp.lt.f32 	%p216, %f47, %f200;
	mov.u64 	%rd308, %rd51;
	mov.f32 	%f201, %f47;
	@%p216 bra 	$L__BB4_56;
	setp.lt.s64 	%p217, %rd307, %rd51;
	min.s64 	%rd308, %rd307, %rd51;
	selp.f32 	%f201, %f200, %f47, %p217;
$L__BB4_56:
	ld.shared.f32 	%f50, [_ZN6thrust24THRUST_300001_SM_1000_NS8cuda_cub4core6detail5shmemE+88];
	ld.shared.u64 	%rd54, [_ZN6thrust24THRUST_300001_SM_1000_NS8cuda_cub4core6detail5shmemE+96];
	setp.lt.f32 	%p218, %f201, %f50;
	mov.u64 	%rd309, %rd308;
	mov.f32 	%f202, %f201;
	@%p218 bra 	$L__BB4_59;
	setp.lt.f32 	%p219, %f50, %f201;
	mov.u64 	%rd309, %rd54;
	mov.f32 	%f202, %f50;
	@%p219 bra 	$L__BB4_59;
	setp.lt.s64 	%p220, %rd308, %rd54;
	min.s64 	%rd309, %rd308, %rd54;
	selp.f32 	%f202, %f201, %f50, %p220;
$L__BB4_59:
	ld.shared.f32 	%f53, [_ZN6thrust24THRUST_300001_SM_1000_NS8cuda_cub4core6detail5shmemE+104];
	ld.shared.u64 	%rd57, [_ZN6thrust24THRUST_300001_SM_1000_NS8cuda_cub4core6detail5shmemE+112];
	setp.lt.f32 	%p221, %f202, %f53;
	mov.u64 	%rd310, %rd309;
	mov.f32 	%f203, %f202;
	@%p221 bra 	$L__BB4_62;
	setp.lt.f32 	%p222, %f53, %f202;
	mov.u64 	%rd310, %rd57;
	mov.f32 	%f203, %f53;
	@%p222 bra 	$L__BB4_62;
	setp.lt.s64 	%p223, %rd309, %rd57;
	min.s64 	%rd310, %rd309, %rd57;
	selp.f32 	%f203, %f202, %f53, %p223;
$L__BB4_62:
	ld.shared.f32 	%f56, [_ZN6thrust24THRUST_300001_SM_1000_NS8cuda_cub4core6detail5shmemE+120];
	ld.shared.u64 	%rd60, [_ZN6thrust24THRUST_300001_SM_1000_NS8cuda_cub4core6detail5shmemE+128];
	setp.lt.f32 	%p224, %f203, %f56;
	mov.f32 	%f247, %f203;
	mov.u64 	%rd355, %rd310;
	@%p224 bra 	$L__BB4_203;
	setp.lt.f32 	%p225, %f56, %f203;
	mov.f32 	%f247, %f56;
	mov.u64 	%rd355, %rd60;
	@%p225 bra 	$L__BB4_203;
	setp.lt.s64 	%p226, %rd310, %rd60;
	min.s64 	%rd355, %rd310, %rd60;
	selp.f32 	%f247, %f203, %f56, %p226;
	bra.uni 	$L__BB4_203;
$L__BB4_65:
	// begin inline asm
	mov.u32 %r200, %laneid;
	// end inline asm
	and.b32  	%r221, %r1, 992;
	add.s32 	%r222, %r221, 32;
	setp.gt.s32 	%p123, %r222, %r37;
	not.b32 	%r223, %r221;
	add.s32 	%r224, %r37, %r223;
	selp.b32 	%r219, %r224, 31, %p123;
	mov.b32 	%r202, %f191;
	mov.b32 	%r218, 1;
	mov.b32 	%r220, -1;
	// begin inline asm
	shfl.sync.down.b32 %r201, %r202, %r218, %r219, %r220;
	// end inline asm
	mov.b32 	%f58, %r201;
	// begin inline asm
	shfl.sync.down.b32 %r206, %r207, %r218, %r219, %r220;
	// end inline asm
	mov.b64 	{%r212, %r217}, %rd298;
	// begin inline asm
	shfl.sync.down.b32 %r211, %r212, %r218, %r219, %r220;
	// end inline asm
	// begin inline asm
	shfl.sync.down.b32 %r216, %r217, %r218, %r219, %r220;
	// end inline asm
	mov.b64 	%rd62, {%r211, %r216};
	setp.ge.s32 	%p124, %r200, %r219;
	setp.lt.f32 	%p125, %f191, %f58;
	or.pred  	%p126, %p124, %p125;
	mov.u64 	%rd311, %rd298;
	mov.f32 	%f204, %f191;
	@%p126 bra 	$L__BB4_68;
	setp.gt.f32 	%p127, %f191, %f58;
	mov.u64 	%rd311, %rd62;
	mov.f32 	%f204, %f58;
	@%p127 bra 	$L__BB4_68;
	setp.lt.s64 	%p128, %rd298, %rd62;
	min.s64 	%rd311, %rd298, %rd62;
	selp.f32 	%f204, %f191, %f58, %p128;
$L__BB4_68:
	mov.b32 	%r226, %f204;
	mov.b32 	%r242, 2;
	mov.b32 	%r244, -1;
	// begin inline asm
	shfl.sync.down.b32 %r225, %r226, %r242, %r219, %r244;
	// end inline asm
	mov.b32 	%f61, %r225;
	// begin inline asm
	shfl.sync.down.b32 %r230, %r231, %r242, %r219, %r244;
	// end inline asm
	mov.b64 	{%r236, %r241}, %rd311;
	// begin inline asm
	shfl.sync.down.b32 %r235, %r236, %r242, %r219, %r244;
	// end inline asm
	// begin inline asm
	shfl.sync.down.b32 %r240, %r241, %r242, %r219, %r244;
	// end inline asm
	mov.b64 	%rd65, {%r235, %r240};
	add.s32 	%r245, %r200, 2;
	setp.gt.s32 	%p129, %r245, %r219;
	setp.lt.f32 	%p130, %f204, %f61;
	or.pred  	%p131, %p129, %p130;
	mov.u64 	%rd312, %rd311;
	mov.f32 	%f205, %f204;
	@%p131 bra 	$L__BB4_71;
	setp.gt.f32 	%p132, %f204, %f61;
	mov.u64 	%rd312, %rd65;
	mov.f32 	%f205, %f61;
	@%p132 bra 	$L__BB4_71;
	setp.lt.s64 	%p133, %rd311, %rd65;
	min.s64 	%rd312, %rd311, %rd65;
	selp.f32 	%f205, %f204, %f61, %p133;
$L__BB4_71:
	mov.b32 	%r247, %f205;
	mov.b32 	%r263, 4;
	mov.b32 	%r265, -1;
	// begin inline asm
	shfl.sync.down.b32 %r246, %r247, %r263, %r219, %r265;
	// end inline asm
	mov.b32 	%f64, %r246;
	// begin inline asm
	shfl.sync.down.b32 %r251, %r252, %r263, %r219, %r265;
	// end inline asm
	mov.b64 	{%r257, %r262}, %rd312;
	// begin inline asm
	shfl.sync.down.b32 %r256, %r257, %r263, %r219, %r265;
	// end inline asm
	// begin inline asm
	shfl.sync.down.b32 %r261, %r262, %r263, %r219, %r265;
	// end inline asm
	mov.b64 	%rd68, {%r256, %r261};
	add.s32 	%r266, %r200, 4;
	setp.gt.s32 	%p134, %r266, %r219;
	setp.lt.f32 	%p135, %f205, %f64;
	or.pred  	%p136, %p134, %p135;
	mov.f32 	%f206, %f205;
	mov.u64 	%rd313, %rd312;
	@%p136 bra 	$L__BB4_74;
	setp.gt.f32 	%p137, %f205, %f64;
	mov.f32 	%f206, %f64;
	mov.u64 	%rd313, %rd68;
	@%p137 bra 	$L__BB4_74;
	setp.lt.s64 	%p138, %rd312, %rd68;
	selp.f32 	%f206, %f205, %f64, %p138;
	min.s64 	%rd313, %rd312, %rd68;
$L__BB4_74:
	mov.b32 	%r268, %f206;
	mov.b32 	%r284, 8;
	mov.b32 	%r286, -1;
	// begin inline asm
	shfl.sync.down.b32 %r267, %r268, %r284, %r219, %r286;
	// end inline asm
	mov.b32 	%f67, %r267;
	// begin inline asm
	shfl.sync.down.b32 %r272, %r273, %r284, %r219, %r286;
	// end inline asm
	mov.b64 	{%r278, %r283}, %rd313;
	// begin inline asm
	shfl.sync.down.b32 %r277, %r278, %r284, %r219, %r286;
	// end inline asm
	// begin inline asm
	shfl.sync.down.b32 %r282, %r283, %r284, %r219, %r286;
	// end inline asm
	mov.b64 	%rd71, {%r277, %r282};
	add.s32 	%r287, %r200, 8;
	setp.gt.s32 	%p139, %r287, %r219;
	setp.lt.f32 	%p140, %f206, %f67;
	or.pred  	%p141, %p139, %p140;
	mov.f32 	%f207, %f206;
	mov.u64 	%rd314, %rd313;
	@%p141 bra 	$L__BB4_77;
	setp.gt.f32 	%p142, %f206, %f67;
	mov.f32 	%f207, %f67;
	mov.u64 	%rd314, %rd71;
	@%p142 bra 	$L__BB4_77;
	setp.lt.s64 	%p143, %rd313, %rd71;
	selp.f32 	%f207, %f206, %f67, %p143;
	min.s64 	%rd314, %rd313, %rd71;
$L__BB4_77:
	mov.b32 	%r289, %f207;
	mov.b32 	%r305, 16;
	mov.b32 	%r307, -1;
	// begin inline asm
	shfl.sync.down.b32 %r288, %r289, %r305, %r219, %r307;
	// end inline asm
	mov.b32 	%f70, %r288;
	// begin inline asm
	shfl.sync.down.b32 %r293, %r294, %r305, %r219, %r307;
	// end inline asm
	mov.b64 	{%r299, %r304}, %rd314;
	// begin inline asm
	shfl.sync.down.b32 %r298, %r299, %r305, %r219, %r307;
	// end inline asm
	// begin inline asm
	shfl.sync.down.b32 %r303, %r304, %r305, %r219, %r307;
	// end inline asm
	mov.b64 	%rd74, {%r298, %r303};
	add.s32 	%r308, %r200, 16;
	setp.gt.s32 	%p144, %r308, %r219;
	setp.lt.f32 	%p145, %f207, %f70;
	or.pred  	%p146, %p144, %p145;
	mov.f32 	%f247, %f207;
	mov.u64 	%rd355, %rd314;
	@%p146 bra 	$L__BB4_80;
	setp.gt.f32 	%p147, %f207, %f70;
	mov.f32 	%f247, %f70;
	mov.u64 	%rd355, %rd74;
	@%p147 bra 	$L__BB4_80;
	setp.lt.s64 	%p148, %rd314, %rd74;
	selp.f32 	%f247, %f207, %f70, %p148;
	min.s64 	%rd355, %rd314, %rd74;
$L__BB4_80:
	setp.ne.s32 	%p149, %r200, 0;
	@%p149 bra 	$L__BB4_82;
	shr.u32 	%r309, %r1, 1;
	and.b32  	%r310, %r309, 496;
	mov.u32 	%r311, _ZN6thrust24THRUST_300001_SM_1000_NS8cuda_cub4core6detail5shmemE;
	add.s32 	%r312, %r311, %r310;
	st.shared.f32 	[%r312+8], %f247;
	st.shared.u64 	[%r312+16], %rd355;
$L__BB4_82:
	bar.sync 	0;
	setp.ne.s32 	%p150, %r1, 0;
	@%p150 bra 	$L__BB4_203;
	setp.lt.s32 	%p151, %r37, 33;
	mov.f32 	%f209, %f247;
	mov.u64 	%rd316, %rd355;
	@%p151 bra 	$L__BB4_87;
	ld.shared.f32 	%f73, [_ZN6thrust24THRUST_300001_SM_1000_NS8cuda_cub4core6detail5shmemE+24];
	ld.shared.u64 	%rd77, [_ZN6thrust24THRUST_300001_SM_1000_NS8cuda_cub4core6detail5shmemE+32];
	setp.lt.f32 	%p152, %f247, %f73;
	mov.f32 	%f209, %f247;
	mov.u64 	%rd316, %rd355;
	@%p152 bra 	$L__BB4_87;
	setp.lt.f32 	%p153, %f73, %f247;
	mov.f32 	%f209, %f73;
	mov.u64 	%rd316, %rd77;
	@%p153 bra 	$L__BB4_87;
	setp.lt.s64 	%p154, %rd355, %rd77;
	selp.f32 	%f209, %f247, %f73, %p154;
	min.s64 	%rd316, %rd355, %rd77;
$L__BB4_87:
	setp.lt.s32 	%p155, %r37, 65;
	mov.f32 	%f210, %f209;
	mov.u64 	%rd317, %rd316;
	@%p155 bra 	$L__BB4_91;
	ld.shared.f32 	%f76, [_ZN6thrust24THRUST_300001_SM_1000_NS8cuda_cub4core6detail5shmemE+40];
	ld.shared.u64 	%rd80, [_ZN6thrust24THRUST_300001_SM_1000_NS8cuda_cub4core6detail5shmemE+48];
	setp.lt.f32 	%p156, %f209, %f76;
	mov.f32 	%f210, %f209;
	mov.u64 	%rd317, %rd316;
	@%p156 bra 	$L__BB4_91;
	setp.lt.f32 	%p157, %f76, %f209;
	mov.f32 	%f210, %f76;
	mov.u64 	%rd317, %rd80;
	@%p157 bra 	$L__BB4_91;
	setp.lt.s64 	%p158, %rd316, %rd80;
	selp.f32 	%f210, %f209, %f76, %p158;
	min.s64 	%rd317, %rd316, %rd80;
$L__BB4_91:
	setp.lt.s32 	%p159, %r37, 97;
	mov.f32 	%f211, %f210;
	mov.u64 	%rd318, %rd317;
	@%p159 bra 	$L__BB4_95;
	ld.shared.f32 	%f79, [_ZN6thrust24THRUST_300001_SM_1000_NS8cuda_cub4core6detail5shmemE+56];
	ld.shared.u64 	%rd83, [_ZN6thrust24THRUST_300001_SM_1000_NS8cuda_cub4core6detail5shmemE+64];
	setp.lt.f32 	%p160, %f210, %f79;
	mov.f32 	%f211, %f210;
	mov.u64 	%rd318, %rd317;
	@%p160 bra 	$L__BB4_95;
	setp.lt.f32 	%p161, %f79, %f210;
	mov.f32 	%f211, %f79;
	mov.u64 	%rd318, %rd83;
	@%p161 bra 	$L__BB4_95;
	setp.lt.s64 	%p162, %rd317, %rd83;
	selp.f32 	%f211, %f210, %f79, %p162;
	min.s64 	%rd318, %rd317, %rd83;
$L__BB4_95:
	setp.lt.s32 	%p163, %r37, 129;
	mov.f32 	%f212, %f211;
	mov.u64 	%rd319, %rd318;
	@%p163 bra 	$L__BB4_99;
	ld.shared.f32 	%f82, [_ZN6thrust24THRUST_300001_SM_1000_NS8cuda_cub4core6detail5shmemE+72];
	ld.shared.u64 	%rd86, [_ZN6thrust24THRUST_300001_SM_1000_NS8cuda_cub4core6detail5shmemE+80];
	setp.lt.f32 	%p164, %f211, %f82;
	mov.f32 	%f212, %f211;
	mov.u64 	%rd319, %rd318;
	@%p164 bra 	$L__BB4_99;
	setp.lt.f32 	%p165, %f82, %f211;
	mov.f32 	%f212, %f82;
	mov.u64 	%rd319, %rd86;
	@%p165 bra 	$L__BB4_99;
	setp.lt.s64 	%p166, %rd318, %rd86;
	selp.f32 	%f212, %f211, %f82, %p166;
	min.s64 	%rd319, %rd318, %rd86;
$L__BB4_99:
	setp.lt.s32 	%p167, %r37, 161;
	mov.f32 	%f213, %f212;
	mov.u64 	%rd320, %rd319;
	@%p167 bra 	$L__BB4_103;
	ld.shared.f32 	%f85, [_ZN6thrust24THRUST_300001_SM_1000_NS8cuda_cub4core6detail5shmemE+88];
	ld.shared.u64 	%rd89, [_ZN6thrust24THRUST_300001_SM_1000_NS8cuda_cub4core6detail5shmemE+96];
	setp.lt.f32 	%p168, %f212, %f85;
	mov.f32 	%f213, %f212;
	mov.u64 	%rd320, %rd319;
	@%p168 bra 	$L__BB4_103;
	setp.lt.f32 	%p169, %f85, %f212;
	mov.f32 	%f213, %f85;
	mov.u64 	%rd320, %rd89;
	@%p169 bra 	$L__BB4_103;
	setp.lt.s64 	%p170, %rd319, %rd89;
	selp.f32 	%f213, %f212, %f85, %p170;
	min.s64 	%rd320, %rd319, %rd89;
$L__BB4_103:
	setp.lt.s32 	%p171, %r37, 193;
	mov.f32 	%f214, %f213;
	mov.u64 	%rd321, %rd320;
	@%p171 bra 	$L__BB4_107;
	ld.shared.f32 	%f88, [_ZN6thrust24THRUST_300001_SM_1000_NS8cuda_cub4core6detail5shmemE+104];
	ld.shared.u64 	%rd92, [_ZN6thrust24THRUST_300001_SM_1000_NS8cuda_cub4core6detail5shmemE+112];
	setp.lt.f32 	%p172, %f213, %f88;
	mov.f32 	%f214, %f213;
	mov.u64 	%rd321, %rd320;
	@%p172 bra 	$L__BB4_107;
	setp.lt.f32 	%p173, %f88, %f213;
	mov.f32 	%f214, %f88;
	mov.u64 	%rd321, %rd92;
	@%p173 bra 	$L__BB4_107;
	setp.lt.s64 	%p174, %rd320, %rd92;
	selp.f32 	%f214, %f213, %f88, %p174;
	min.s64 	%rd321, %rd320, %rd92;
$L__BB4_107:
	setp.lt.s32 	%p175, %r37, 225;
	mov.f32 	%f247, %f214;
	mov.u64 	%rd355, %rd321;
	@%p175 bra 	$L__BB4_203;
	ld.shared.f32 	%f91, [_ZN6thrust24THRUST_300001_SM_1000_NS8cuda_cub4core6detail5shmemE+120];
	ld.shared.u64 	%rd95, [_ZN6thrust24THRUST_300001_SM_1000_NS8cuda_cub4core6detail5shmemE+128];
	setp.lt.f32 	%p176, %f214, %f91;
	mov.f32 	%f247, %f214;
	mov.u64 	%rd355, %rd321;
	@%p176 bra 	$L__BB4_203;
	setp.lt.f32 	%p177, %f91, %f214;
	mov.f32 	%f247, %f91;
	mov.u64 	%rd355, %rd95;
	@%p177 bra 	$L__BB4_203;
	setp.lt.s64 	%p178, %rd321, %rd95;
	selp.f32 	%f247, %f214, %f91, %p178;
	min.s64 	%rd355, %rd321, %rd95;
	bra.uni 	$L__BB4_203;
$L__BB4_111:
	mov.u32 	%r16, %tid.x;
	mul.wide.u32 	%rd208, %r16, 16;
	add.s64 	%rd189, %rd186, %rd208;
	// begin inline asm
	ld.global.nc.u64 %rd188, [%rd189];
	// end inline asm
	mov.b64 	{%r38, %r39}, %rd188;
	mov.b32 	%f93, %r38;
	add.s64 	%rd191, %rd189, 8;
	// begin inline asm
	ld.global.nc.u64 %rd190, [%rd191];
	// end inline asm
	add.s64 	%rd193, %rd189, 4096;
	// begin inline asm
	ld.global.nc.u64 %rd192, [%rd193];
	// end inline asm
	mov.b64 	{%r40, %r41}, %rd192;
	mov.b32 	%f94, %r40;
	add.s64 	%rd195, %rd189, 4104;
	// begin inline asm
	ld.global.nc.u64 %rd194, [%rd195];
	// end inline asm
	add.s64 	%rd197, %rd189, 8192;
	// begin inline asm
	ld.global.nc.u64 %rd196, [%rd197];
	// end inline asm
	mov.b64 	{%r42, %r43}, %rd196;
	mov.b32 	%f95, %r42;
	add.s64 	%rd199, %rd189, 8200;
	// begin inline asm
	ld.global.nc.u64 %rd198, [%rd199];
	// end inline asm
	add.s64 	%rd201, %rd189, 12288;
	// begin inline asm
	ld.global.nc.u64 %rd200, [%rd201];
	// end inline asm
	mov.b64 	{%r44, %r45}, %rd200;
	mov.b32 	%f96, %r44;
	add.s64 	%rd203, %rd189, 12296;
	// begin inline asm
	ld.global.nc.u64 %rd202, [%rd203];
	// end inline asm
	add.s64 	%rd205, %rd189, 16384;
	// begin inline asm
	ld.global.nc.u64 %rd204, [%rd205];
	// end inline asm
	mov.b64 	{%r46, %r47}, %rd204;
	mov.b32 	%f97, %r46;
	add.s64 	%rd207, %rd189, 16392;
	// begin inline asm
	ld.global.nc.u64 %rd206, [%rd207];
	// end inline asm
	setp.lt.f32 	%p3, %f93, %f94;
	mov.f32 	%f215, %f93;
	mov.u64 	%rd322, %rd190;
	@%p3 bra 	$L__BB4_114;
	setp.lt.f32 	%p4, %f94, %f93;
	mov.f32 	%f215, %f94;
	mov.u64 	%rd322, %rd194;
	@%p4 bra 	$L__BB4_114;
	setp.lt.s64 	%p5, %rd190, %rd194;
	selp.f32 	%f215, %f93, %f94, %p5;
	min.s64 	%rd322, %rd190, %rd194;
$L__BB4_114:
	setp.lt.f32 	%p6, %f215, %f95;
	mov.f32 	%f216, %f215;
	mov.u64 	%rd323, %rd322;
	@%p6 bra 	$L__BB4_117;
	setp.lt.f32 	%p7, %f95, %f215;
	mov.f32 	%f216, %f95;
	mov.u64 	%rd323, %rd198;
	@%p7 bra 	$L__BB4_117;
	setp.lt.s64 	%p8, %rd322, %rd198;
	selp.f32 	%f216, %f215, %f95, %p8;
	min.s64 	%rd323, %rd322, %rd198;
$L__BB4_117:
	setp.lt.f32 	%p9, %f216, %f96;
	mov.f32 	%f217, %f216;
	mov.u64 	%rd324, %rd323;
	@%p9 bra 	$L__BB4_120;
	setp.lt.f32 	%p10, %f96, %f216;
	mov.f32 	%f217, %f96;
	mov.u64 	%rd324, %rd202;
	@%p10 bra 	$L__BB4_120;
	setp.lt.s64 	%p11, %rd323, %rd202;
	selp.f32 	%f217, %f216, %f96, %p11;
	min.s64 	%rd324, %rd323, %rd202;
$L__BB4_120:
	setp.lt.f32 	%p12, %f217, %f97;
	mov.f32 	%f234, %f217;
	mov.u64 	%rd342, %rd324;
	@%p12 bra 	$L__BB4_123;
	setp.lt.f32 	%p13, %f97, %f217;
	mov.f32 	%f234, %f97;
	mov.u64 	%rd342, %rd206;
	@%p13 bra 	$L__BB4_123;
	setp.lt.s64 	%p14, %rd324, %rd206;
	selp.f32 	%f234, %f217, %f97, %p14;
	min.s64 	%rd342, %rd324, %rd206;
$L__BB4_123:
	setp.lt.u32 	%p15, %r37, 2560;
	mov.b32 	%r425, 1280;
	@%p15 bra 	$L__BB4_141;
	mov.b32 	%r425, 1280;
$L__BB4_125:
	mov.u32 	%r17, %r425;
	add.s32 	%r50, %r17, %r16;
	mul.wide.u32 	%rd229, %r50, 16;
	add.s64 	%rd210, %rd186, %rd229;
	// begin inline asm
	ld.global.nc.u64 %rd209, [%rd210];
	// end inline asm
	mov.b64 	{%r51, %r52}, %rd209;
	mov.b32 	%f107, %r51;
	add.s64 	%rd212, %rd210, 8;
	// begin inline asm
	ld.global.nc.u64 %rd211, [%rd212];
	// end inline asm
	add.s64 	%rd214, %rd210, 4096;
	// begin inline asm
	ld.global.nc.u64 %rd213, [%rd214];
	// end inline asm
	mov.b64 	{%r53, %r54}, %rd213;
	mov.b32 	%f108, %r53;
	add.s64 	%rd216, %rd210, 4104;
	// begin inline asm
	ld.global.nc.u64 %rd215, [%rd216];
	// end inline asm
	add.s64 	%rd218, %rd210, 8192;
	// begin inline asm
	ld.global.nc.u64 %rd217, [%rd218];
	// end inline asm
	mov.b64 	{%r55, %r56}, %rd217;
	mov.b32 	%f109, %r55;
	add.s64 	%rd220, %rd210, 8200;
	// begin inline asm
	ld.global.nc.u64 %rd219, [%rd220];
	// end inline asm
	add.s64 	%rd222, %rd210, 12288;
	// begin inline asm
	ld.global.nc.u64 %rd221, [%rd222];
	// end inline asm
	mov.b64 	{%r57, %r58}, %rd221;
	mov.b32 	%f110, %r57;
	add.s64 	%rd224, %rd210, 12296;
	// begin inline asm
	ld.global.nc.u64 %rd223, [%rd224];
	// end inline asm
	add.s64 	%rd226, %rd210, 16384;
	// begin inline asm
	ld.global.nc.u64 %rd225, [%rd226];
	// end inline asm
	mov.b64 	{%r59, %r60}, %rd225;
	mov.b32 	%f111, %r59;
	add.s64 	%rd228, %rd210, 16392;
	// begin inline asm
	ld.global.nc.u64 %rd227, [%rd228];
	// end inline asm
	setp.lt.f32 	%p16, %f234, %f107;
	mov.f32 	%f220, %f234;
	mov.u64 	%rd327, %rd342;
	@%p16 bra 	$L__BB4_128;
	setp.lt.f32 	%p17, %f107, %f234;
	mov.f32 	%f220, %f107;
	mov.u64 	%rd327, %rd211;
	@%p17 bra 	$L__BB4_128;
	setp.lt.s64 	%p18, %rd342, %rd211;
	selp.f32 	%f220, %f234, %f107, %p18;
	min.s64 	%rd327, %rd342, %rd211;
$L__BB4_128:
	setp.lt.f32 	%p19, %f220, %f108;
	mov.f32 	%f221, %f220;
	mov.u64 	%rd328, %rd327;
	@%p19 bra 	$L__BB4_131;
	setp.lt.f32 	%p20, %f108, %f220;
	mov.f32 	%f221, %f108;
	mov.u64 	%rd328, %rd215;
	@%p20 bra 	$L__BB4_131;
	setp.lt.s64 	%p21, %rd327, %rd215;
	selp.f32 	%f221, %f220, %f108, %p21;
	min.s64 	%rd328, %rd327, %rd215;
$L__BB4_131:
	setp.lt.f32 	%p22, %f221, %f109;
	mov.f32 	%f222, %f221;
	mov.u64 	%rd329, %rd328;
	@%p22 bra 	$L__BB4_134;
	setp.lt.f32 	%p23, %f109, %f221;
	mov.f32 	%f222, %f109;
	mov.u64 	%rd329, %rd219;
	@%p23 bra 	$L__BB4_134;
	setp.lt.s64 	%p24, %rd328, %rd219;
	selp.f32 	%f222, %f221, %f109, %p24;
	min.s64 	%rd329, %rd328, %rd219;
$L__BB4_134:
	setp.lt.f32 	%p25, %f222, %f110;
	mov.f32 	%f223, %f222;
	mov.u64 	%rd330, %rd329;
	@%p25 bra 	$L__BB4_137;
	setp.lt.f32 	%p26, %f110, %f222;
	mov.f32 	%f223, %f110;
	mov.u64 	%rd330, %rd223;
	@%p26 bra 	$L__BB4_137;
	setp.lt.s64 	%p27, %rd329, %rd223;
	selp.f32 	%f223, %f222, %f110, %p27;
	min.s64 	%rd330, %rd329, %rd223;
$L__BB4_137:
	setp.lt.f32 	%p28, %f223, %f111;
	mov.f32 	%f234, %f223;
	mov.u64 	%rd342, %rd330;
	@%p28 bra 	$L__BB4_140;
	setp.lt.f32 	%p29, %f111, %f223;
	mov.f32 	%f234, %f111;
	mov.u64 	%rd342, %rd227;
	@%p29 bra 	$L__BB4_140;
	setp.lt.s64 	%p30, %rd330, %rd227;
	selp.f32 	%f234, %f223, %f111, %p30;
	min.s64 	%rd342, %rd330, %rd227;
$L__BB4_140:
	add.s32 	%r425, %r17, 1280;
	add.s32 	%r61, %r17, 2560;
	setp.le.s32 	%p31, %r61, %r37;
	@%p31 bra 	$L__BB4_125;
$L__BB4_141:
	setp.le.s32 	%p32, %r37, %r425;
	@%p32 bra 	$L__BB4_164;
	sub.s32 	%r20, %r37, %r425;
	setp.ge.s32 	%p33, %r16, %r20;
	@%p33 bra 	$L__BB4_164;
	not.b32 	%r62, %r16;
	add.s32 	%r63, %r37, %r62;
	sub.s32 	%r21, %r63, %r425;
	and.b32  	%r64, %r21, 768;
	setp.eq.s32 	%p34, %r64, 768;
	mov.u32 	%r429, %r16;
	@%p34 bra 	$L__BB4_149;
	add.s32 	%r427, %r16, %r425;
	shr.u32 	%r65, %r21, 8;
	add.s32 	%r66, %r65, 1;
	and.b32  	%r67, %r66, 3;
	neg.s32 	%r426, %r67;
	mov.u32 	%r429, %r16;
$L__BB4_145:
	.pragma "nounroll";
	mov.u64 	%rd127, %rd342;
	mov.f32 	%f123, %f234;
	mul.wide.u32 	%rd235, %r427, 16;
	add.s64 	%rd232, %rd186, %rd235;
	// begin inline asm
	ld.global.nc.u64 %rd231, [%rd232];
	// end inline asm
	mov.b64 	{%r68, %r69}, %rd231;
	mov.b32 	%f124, %r68;
	add.s64 	%rd234, %rd232, 8;
	// begin inline asm
	ld.global.nc.u64 %rd233, [%rd234];
	// end inline asm
	setp.lt.f32 	%p35, %f123, %f124;
	@%p35 bra 	$L__BB4_148;
	setp.lt.f32 	%p36, %f124, %f123;
	mov.f32 	%f234, %f124;
	mov.u64 	%rd342, %rd233;
	@%p36 bra 	$L__BB4_148;
	setp.lt.s64 	%p37, %rd127, %rd233;
	selp.f32 	%f234, %f123, %f124, %p37;
	min.s64 	%rd342, %rd127, %rd233;
$L__BB4_148:
	add.s32 	%r429, %r429, 256;
	add.s32 	%r427, %r427, 256;
	add.s32 	%r426, %r426, 1;
	setp.ne.s32 	%p38, %r426, 0;
	@%p38 bra 	$L__BB4_145;
$L__BB4_149:
	setp.lt.u32 	%p39, %r21, 768;
	@%p39 bra 	$L__BB4_164;
	cvt.u64.u32 	%rd236, %r429;
	cvt.u64.u32 	%rd237, %r425;
	add.s64 	%rd238, %rd236, %rd237;
	shl.b64 	%rd239, %rd238, 4;
	add.s64 	%rd240, %rd239, %rd186;
	add.s64 	%rd337, %rd240, 12296;
	add.s32 	%r430, %r429, %r425;
$L__BB4_151:
	mul.wide.u32 	%rd245, %r430, 16;
	add.s64 	%rd242, %rd186, %rd245;
	// begin inline asm
	ld.global.nc.u64 %rd241, [%rd242];
	// end inline asm
	mov.b64 	{%r70, %r71}, %rd241;
	mov.b32 	%f130, %r70;
	add.s64 	%rd244, %rd242, 8;
	// begin inline asm
	ld.global.nc.u64 %rd243, [%rd244];
	// end inline asm
	setp.lt.f32 	%p40, %f234, %f130;
	mov.f32 	%f231, %f234;
	mov.u64 	%rd339, %rd342;
	@%p40 bra 	$L__BB4_154;
	setp.lt.f32 	%p41, %f130, %f234;
	mov.f32 	%f231, %f130;
	mov.u64 	%rd339, %rd243;
	@%p41 bra 	$L__BB4_154;
	setp.lt.s64 	%p42, %rd342, %rd243;
	selp.f32 	%f231, %f234, %f130, %p42;
	min.s64 	%rd339, %rd342, %rd243;
$L__BB4_154:
	add.s64 	%rd247, %rd337, -8200;
	// begin inline asm
	ld.global.nc.u64 %rd246, [%rd247];
	// end inline asm
	mov.b64 	{%r72, %r73}, %rd246;
	mov.b32 	%f133, %r72;
	add.s64 	%rd249, %rd337, -8192;
	// begin inline asm
	ld.global.nc.u64 %rd248, [%rd249];
	// end inline asm
	setp.lt.f32 	%p43, %f231, %f133;
	mov.f32 	%f232, %f231;
	mov.u64 	%rd340, %rd339;
	@%p43 bra 	$L__BB4_157;
	setp.lt.f32 	%p44, %f133, %f231;
	mov.f32 	%f232, %f133;
	mov.u64 	%rd340, %rd248;
	@%p44 bra 	$L__BB4_157;
	setp.lt.s64 	%p45, %rd339, %rd248;
	selp.f32 	%f232, %f231, %f133, %p45;
	min.s64 	%rd340, %rd339, %rd248;
$L__BB4_157:
	add.s64 	%rd251, %rd337, -4104;
	// begin inline asm
	ld.global.nc.u64 %rd250, [%rd251];
	// end inline asm
	mov.b64 	{%r74, %r75}, %rd250;
	mov.b32 	%f136, %r74;
	add.s64 	%rd253, %rd337, -4096;
	// begin inline asm
	ld.global.nc.u64 %rd252, [%rd253];
	// end inline asm
	setp.lt.f32 	%p46, %f232, %f136;
	mov.f32 	%f233, %f232;
	mov.u64 	%rd341, %rd340;
	@%p46 bra 	$L__BB4_160;
	setp.lt.f32 	%p47, %f136, %f232;
	mov.f32 	%f233, %f136;
	mov.u64 	%rd341, %rd252;
	@%p47 bra 	$L__BB4_160;
	setp.lt.s64 	%p48, %rd340, %rd252;
	selp.f32 	%f233, %f232, %f136, %p48;
	min.s64 	%rd341, %rd340, %rd252;
$L__BB4_160:
	add.s64 	%rd255, %rd337, -8;
	// begin inline asm
	ld.global.nc.u64 %rd254, [%rd255];
	// end inline asm
	mov.b64 	{%r76, %r77}, %rd254;
	mov.b32 	%f139, %r76;
	// begin inline asm
	ld.global.nc.u64 %rd256, [%rd337];
	// end inline asm
	setp.lt.f32 	%p49, %f233, %f139;
	mov.f32 	%f234, %f233;
	mov.u64 	%rd342, %rd341;
	@%p49 bra 	$L__BB4_163;
	setp.lt.f32 	%p50, %f139, %f233;
	mov.f32 	%f234, %f139;
	mov.u64 	%rd342, %rd256;
	@%p50 bra 	$L__BB4_163;
	setp.lt.s64 	%p51, %rd341, %rd256;
	selp.f32 	%f234, %f233, %f139, %p51;
	min.s64 	%rd342, %rd341, %rd256;
$L__BB4_163:
	add.s32 	%r429, %r429, 1024;
	add.s64 	%rd337, %rd337, 16384;
	add.s32 	%r430, %r430, 1024;
	setp.lt.s32 	%p52, %r429, %r20;
	@%p52 bra 	$L__BB4_151;
$L__BB4_164:
	// begin inline asm
	mov.u32 %r78, %laneid;
	// end inline asm
	mov.b32 	%r80, %f234;
	mov.b32 	%r96, 1;
	mov.b32 	%r97, 31;
	mov.b32 	%r98, -1;
	// begin inline asm
	shfl.sync.down.b32 %r79, %r80, %r96, %r97, %r98;
	// end inline asm
	mov.b32 	%f143, %r79;
	// begin inline asm
	shfl.sync.down.b32 %r84, %r85, %r96, %r97, %r98;
	// end inline asm
	mov.b64 	{%r90, %r95}, %rd342;
	// begin inline asm
	shfl.sync.down.b32 %r89, %r90, %r96, %r97, %r98;
	// end inline asm
	// begin inline asm
	shfl.sync.down.b32 %r94, %r95, %r96, %r97, %r98;
	// end inline asm
	mov.b64 	%rd150, {%r89, %r94};
	setp.gt.s32 	%p53, %r78, 30;
	setp.lt.f32 	%p54, %f234, %f143;
	or.pred  	%p55, %p53, %p54;
	mov.f32 	%f236, %f234;
	mov.u64 	%rd344, %rd342;
	@%p55 bra 	$L__BB4_167;
	setp.gt.f32 	%p56, %f234, %f143;
	mov.f32 	%f236, %f143;
	mov.u64 	%rd344, %rd150;
	@%p56 bra 	$L__BB4_167;
	setp.lt.s64 	%p57, %rd342, %rd150;
	selp.f32 	%f236, %f234, %f143, %p57;
	min.s64 	%rd344, %rd342, %rd150;
$L__BB4_167:
	mov.b32 	%r100, %f236;
	mov.b32 	%r116, 2;
	mov.b32 	%r117, 31;
	mov.b32 	%r118, -1;
	// begin inline asm
	shfl.sync.down.b32 %r99, %r100, %r116, %r117, %r118;
	// end inline asm
	mov.b32 	%f146, %r99;
	// begin inline asm
	shfl.sync.down.b32 %r104, %r105, %r116, %r117, %r118;
	// end inline asm
	mov.b64 	{%r110, %r115}, %rd344;
	// begin inline asm
	shfl.sync.down.b32 %r109, %r110, %r116, %r117, %r118;
	// end inline asm
	// begin inline asm
	shfl.sync.down.b32 %r114, %r115, %r116, %r117, %r118;
	// end inline asm
	mov.b64 	%rd153, {%r109, %r114};
	setp.gt.s32 	%p58, %r78, 29;
	setp.lt.f32 	%p59, %f236, %f146;
	or.pred  	%p60, %p58, %p59;
	mov.f32 	%f237, %f236;
	mov.u64 	%rd345, %rd344;
	@%p60 bra 	$L__BB4_170;
	setp.gt.f32 	%p61, %f236, %f146;
	mov.f32 	%f237, %f146;
	mov.u64 	%rd345, %rd153;
	@%p61 bra 	$L__BB4_170;
	setp.lt.s64 	%p62, %rd344, %rd153;
	selp.f32 	%f237, %f236, %f146, %p62;
	min.s64 	%rd345, %rd344, %rd153;
$L__BB4_170:
	mov.b32 	%r120, %f237;
	mov.b32 	%r136, 4;
	mov.b32 	%r137, 31;
	mov.b32 	%r138, -1;
	// begin inline asm
	shfl.sync.down.b32 %r119, %r120, %r136, %r137, %r138;
	// end inline asm
	mov.b32 	%f149, %r119;
	// begin inline asm
	shfl.sync.down.b32 %r124, %r125, %r136, %r137, %r138;
	// end inline asm
	mov.b64 	{%r130, %r135}, %rd345;
	// begin inline asm
	shfl.sync.down.b32 %r129, %r130, %r136, %r137, %r138;
	// end inline asm
	// begin inline asm
	shfl.sync.down.b32 %r134, %r135, %r136, %r137, %r138;
	// end inline asm
	mov.b64 	%rd156, {%r129, %r134};
	setp.gt.s32 	%p63, %r78, 27;
	setp.lt.f32 	%p64, %f237, %f149;
	or.pred  	%p65, %p63, %p64;
	mov.f32 	%f238, %f237;
	mov.u64 	%rd346, %rd345;
	@%p65 bra 	$L__BB4_173;
	setp.gt.f32 	%p66, %f237, %f149;
	mov.f32 	%f238, %f149;
	mov.u64 	%rd346, %rd156;
	@%p66 bra 	$L__BB4_173;
	setp.lt.s64 	%p67, %rd345, %rd156;
	selp.f32 	%f238, %f237, %f149, %p67;
	min.s64 	%rd346, %rd345, %rd156;
$L__BB4_173:
	mov.b32 	%r140, %f238;
	mov.b32 	%r156, 8;
	mov.b32 	%r157, 31;
	mov.b32 	%r158, -1;
	// begin inline asm
	shfl.sync.down.b32 %r139, %r140, %r156, %r157, %r158;
	// end inline asm
	mov.b32 	%f152, %r139;
	// begin inline asm
	shfl.sync.down.b32 %r144, %r145, %r156, %r157, %r158;
	// end inline asm
	mov.b64 	{%r150, %r155}, %rd346;
	// begin inline asm
	shfl.sync.down.b32 %r149, %r150, %r156, %r157, %r158;
	// end inline asm
	// begin inline asm
	shfl.sync.down.b32 %r154, %r155, %r156, %r157, %r158;
	// end inline asm
	mov.b64 	%rd159, {%r149, %r154};
	setp.gt.s32 	%p68, %r78, 23;
	setp.lt.f32 	%p69, %f238, %f152;
	or.pred  	%p70, %p68, %p69;
	mov.f32 	%f239, %f238;
	mov.u64 	%rd347, %rd346;
	@%p70 bra 	$L__BB4_176;
	setp.gt.f32 	%p71, %f238, %f152;
	mov.f32 	%f239, %f152;
	mov.u64 	%rd347, %rd159;
	@%p71 bra 	$L__BB4_176;
	setp.lt.s64 	%p72, %rd346, %rd159;
	selp.f32 	%f239, %f238, %f152, %p72;
	min.s64 	%rd347, %rd346, %rd159;
$L__BB4_176:
	mov.b32 	%r160, %f239;
	mov.b32 	%r176, 16;
	mov.b32 	%r177, 31;
	mov.b32 	%r178, -1;
	// begin inline asm
	shfl.sync.down.b32 %r159, %r160, %r176, %r177, %r178;
	// end inline asm
	mov.b32 	%f155, %r159;
	// begin inline asm
	shfl.sync.down.b32 %r164, %r165, %r176, %r177, %r178;
	// end inline asm
	mov.b64 	{%r170, %r175}, %rd347;
	// begin inline asm
	shfl.sync.down.b32 %r169, %r170, %r176, %r177, %r178;
	// end inline asm
	// begin inline asm
	shfl.sync.down.b32 %r174, %r175, %r176, %r177, %r178;
	// end inline asm
	mov.b64 	%rd162, {%r169, %r174};
	setp.gt.s32 	%p73, %r78, 15;
	setp.lt.f32 	%p74, %f239, %f155;
	or.pred  	%p75, %p73, %p74;
	mov.f32 	%f247, %f239;
	mov.u64 	%rd355, %rd347;
	@%p75 bra 	$L__BB4_179;
	setp.gt.f32 	%p76, %f239, %f155;
	mov.f32 	%f247, %f155;
	mov.u64 	%rd355, %rd162;
	@%p76 bra 	$L__BB4_179;
	setp.lt.s64 	%p77, %rd347, %rd162;
	selp.f32 	%f247, %f239, %f155, %p77;
	min.s64 	%rd355, %rd347, %rd162;
$L__BB4_179:
	setp.ne.s32 	%p78, %r78, 0;
	@%p78 bra 	$L__BB4_181;
	shr.u32 	%r179, %r16, 1;
	and.b32  	%r180, %r179, 496;
	mov.u32 	%r181, _ZN6thrust24THRUST_300001_SM_1000_NS8cuda_cub4core6detail5shmemE;
	add.s32 	%r182, %r181, %r180;
	st.shared.f32 	[%r182+8], %f247;
	st.shared.u64 	[%r182+16], %rd355;
$L__BB4_181:
	bar.sync 	0;
	setp.ne.s32 	%p79, %r16, 0;
	@%p79 bra 	$L__BB4_203;
	ld.shared.f32 	%f158, [_ZN6thrust24THRUST_300001_SM_1000_NS8cuda_cub4core6detail5shmemE+24];
	ld.shared.u64 	%rd165, [_ZN6thrust24THRUST_300001_SM_1000_NS8cuda_cub4core6detail5shmemE+32];
	setp.lt.f32 	%p80, %f247, %f158;
	mov.f32 	%f241, %f247;
	mov.u64 	%rd349, %rd355;
	@%p80 bra 	$L__BB4_185;
	setp.lt.f32 	%p81, %f158, %f247;
	mov.f32 	%f241, %f158;
	mov.u64 	%rd349, %rd165;
	@%p81 bra 	$L__BB4_185;
	setp.lt.s64 	%p82, %rd355, %rd165;
	selp.f32 	%f241, %f247, %f158, %p82;
	min.s64 	%rd349, %rd355, %rd165;
$L__BB4_185:
	ld.shared.f32 	%f161, [_ZN6thrust24THRUST_300001_SM_1000_NS8cuda_cub4core6detail5shmemE+40];
	ld.shared.u64 	%rd168, [_ZN6thrust24THRUST_300001_SM_1000_NS8cuda_cub4core6detail5shmemE+48];
	setp.lt.f32 	%p83, %f241, %f161;
	mov.f32 	%f242, %f241;
	mov.u64 	%rd350, %rd349;
	@%p83 bra 	$L__BB4_188;
	setp.lt.f32 	%p84, %f161, %f241;
	mov.f32 	%f242, %f161;
	mov.u64 	%rd350, %rd168;
	@%p84 bra 	$L__BB4_188;
	setp.lt.s64 	%p85, %rd349, %rd168;
	selp.f32 	%f242, %f241, %f161, %p85;
	min.s64 	%rd350, %rd349, %rd168;
$L__BB4_188:
	ld.shared.f32 	%f164, [_ZN6thrust24THRUST_300001_SM_1000_NS8cuda_cub4core6detail5shmemE+56];
	ld.shared.u64 	%rd171, [_ZN6thrust24THRUST_300001_SM_1000_NS8cuda_cub4core6detail5shmemE+64];
	setp.lt.f32 	%p86, %f242, %f164;
	mov.f32 	%f243, %f242;
	mov.u64 	%rd351, %rd350;
	@%p86 bra 	$L__BB4_191;
	setp.lt.f32 	%p87, %f164, %f242;
	mov.f32 	%f243, %f164;
	mov.u64 	%rd351, %rd171;
	@%p87 bra 	$L__BB4_191;
	setp.lt.s64 	%p88, %rd350, %rd171;
	selp.f32 	%f243, %f242, %f164, %p88;
	min.s64 	%rd351, %rd350, %rd171;
$L__BB4_191:
	ld.shared.f32 	%f167, [_ZN6thrust24THRUST_300001_SM_1000_NS8cuda_cub4core6detail5shmemE+72];
	ld.shared.u64 	%rd174, [_ZN6thrust24THRUST_300001_SM_1000_NS8cuda_cub4core6detail5shmemE+80];
	setp.lt.f32 	%p89, %f243, %f167;
	mov.f32 	%f244, %f243;
	mov.u64 	%rd352, %rd351;
	@%p89 bra 	$L__BB4_194;
	setp.lt.f32 	%p90, %f167, %f243;
	mov.f32 	%f244, %f167;
	mov.u64 	%rd352, %rd174;
	@%p90 bra 	$L__BB4_194;
	setp.lt.s64 	%p91, %rd351, %rd174;
	selp.f32 	%f244, %f243, %f167, %p91;
	min.s64 	%rd352, %rd351, %rd174;
$L__BB4_194:
	ld.shared.f32 	%f170, [_ZN6thrust24THRUST_300001_SM_1000_NS8cuda_cub4core6detail5shmemE+88];
	ld.shared.u64 	%rd177, [_ZN6thrust24THRUST_300001_SM_1000_NS8cuda_cub4core6detail5shmemE+96];
	setp.lt.f32 	%p92, %f244, %f170;
	mov.f32 	%f245, %f244;
	mov.u64 	%rd353, %rd352;
	@%p92 bra 	$L__BB4_197;
	setp.lt.f32 	%p93, %f170, %f244;
	mov.f32 	%f245, %f170;
	mov.u64 	%rd353, %rd177;
	@%p93 bra 	$L__BB4_197;
	setp.lt.s64 	%p94, %rd352, %rd177;
	selp.f32 	%f245, %f244, %f170, %p94;
	min.s64 	%rd353, %rd352, %rd177;
$L__BB4_197:
	ld.shared.f32 	%f173, [_ZN6thrust24THRUST_300001_SM_1000_NS8cuda_cub4core6detail5shmemE+104];
	ld.shared.u64 	%rd180, [_ZN6thrust24THRUST_300001_SM_1000_NS8cuda_cub4core6detail5shmemE+112];
	setp.lt.f32 	%p95, %f245, %f173;
	mov.f32 	%f246, %f245;
	mov.u64 	%rd354, %rd353;
	@%p95 bra 	$L__BB4_200;
	setp.lt.f32 	%p96, %f173, %f245;
	mov.f32 	%f246, %f173;
	mov.u64 	%rd354, %rd180;
	@%p96 bra 	$L__BB4_200;
	setp.lt.s64 	%p97, %rd353, %rd180;
	selp.f32 	%f246, %f245, %f173, %p97;
	min.s64 	%rd354, %rd353, %rd180;
$L__BB4_200:
	ld.shared.f32 	%f176, [_ZN6thrust24THRUST_300001_SM_1000_NS8cuda_cub4core6detail5shmemE+120];
	ld.shared.u64 	%rd183, [_ZN6thrust24THRUST_300001_SM_1000_NS8cuda_cub4core6detail5shmemE+128];
	setp.lt.f32 	%p98, %f246, %f176;
	mov.f32 	%f247, %f246;
	mov.u64 	%rd355, %rd354;
	@%p98 bra 	$L__BB4_203;
	setp.lt.f32 	%p99, %f176, %f246;
	mov.f32 	%f247, %f176;
	mov.u64 	%rd355, %rd183;
	@%p99 bra 	$L__BB4_203;
	setp.lt.s64 	%p100, %rd354, %rd183;
	selp.f32 	%f247, %f246, %f176, %p100;
	min.s64 	%rd355, %rd354, %rd183;
$L__BB4_203:
	mov.u32 	%r418, %tid.x;
	setp.ne.s32 	%p227, %r418, 0;
	@%p227 bra 	$L__BB4_205;
	cvta.to.global.u64 	%rd287, %rd187;
	st.global.f32 	[%rd287], %f247;
	st.global.u64 	[%rd287+8], %rd355;
$L__BB4_205:
	ret;

}
	// .globl	_ZN6thrust24THRUST_300001_SM_1000_NS8cuda_cub4core6detail13_kernel_agentINS1_8__reduce11ReduceAgentINS0_12zip_iteratorIN4cuda3std3__45tupleIJPfNS0_17counting_iteratorIlNS0_11use_defaultESE_SE_EEEEEEEPNSB_IJflEEESI_lNS1_9__extrema9arg_min_fIflNSA_4lessIfEEEEEEJSH_SJ_lSO_EEEvDpT0_
.visible .entry _ZN6thrust24THRUST_300001_SM_1000_NS8cuda_cub4core6detail13_kernel_agentINS1_8__reduce11ReduceAgentINS0_12zip_iteratorIN4cuda3std3__45tupleIJPfNS0_17counting_iteratorIlNS0_11use_defaultESE_SE_EEEEEEEPNSB_IJflEEESI_lNS1_9__extrema9arg_min_fIflNSA_4lessIfEEEEEEJSH_SJ_lSO_EEEvDpT0_(
	.param .align 8 .b8 _ZN6thrust24THRUST_300001_SM_1000_NS8cuda_cub4core6detail13_kernel_agentINS1_8__reduce11ReduceAgentINS0_12zip_iteratorIN4cuda3std3__45tupleIJPfNS0_17counting_iteratorIlNS0_11use_defaultESE_SE_EEEEEEEPNSB_IJflEEESI_lNS1_9__extrema9arg_min_fIflNSA_4lessIfEEEEEEJSH_SJ_lSO_EEEvDpT0__param_0[16],
	.param .u64 .ptr .align 1 _ZN6thrust24THRUST_300001_SM_1000_NS8cuda_cub4core6detail13_kernel_agentINS1_8__reduce11ReduceAgentINS0_12zip_iteratorIN4cuda3std3__45tupleIJPfNS0_17counting_iteratorIlNS0_11use_defaultESE_SE_EEEEEEEPNSB_IJflEEESI_lNS1_9__extrema9arg_min_fIflNSA_4lessIfEEEEEEJSH_SJ_lSO_EEEvDpT0__param_1,
	.param .u64 _ZN6thrust24THRUST_300001_SM_1000_NS8cuda_cub4core6detail13_kernel_agentINS1_8__reduce11ReduceAgentINS0_12zip_iteratorIN4cuda3std3__45tupleIJPfNS0_17counting_iteratorIlNS0_11use_defaultESE_SE_EEEEEEEPNSB_IJflEEESI_lNS1_9__extrema9arg_min_fIflNSA_4lessIfEEEEEEJSH_SJ_lSO_EEEvDpT0__param_2,
	.param .align 1 .b8 _ZN6thrust24THRUST_300001_SM_1000_NS8cuda_cub4core6detail13_kernel_agentINS1_8__reduce11ReduceAgentINS0_12zip_iteratorIN4cuda3std3__45tupleIJPfNS0_17counting_iteratorIlNS0_11use_defaultESE_SE_EEEEEEEPNSB_IJflEEESI_lNS1_9__extrema9arg_min_fIflNSA_4lessIfEEEEEEJSH_SJ_lSO_EEEvDpT0__param_3[1]
)
.maxntid 256
{
	.reg .pred 	%p<223>;
	.reg .b32 	%r<391>;
	.reg .b32 	%f<243>;
	.reg .b64 	%rd<308>;

	ld.param.u64 	%rd195, [_ZN6thrust24THRUST_300001_SM_1000_NS8cuda_cub4core6detail13_kernel_agentINS1_8__reduce11ReduceAgentINS0_12zip_iteratorIN4cuda3std3__45tupleIJPfNS0_17counting_iteratorIlNS0_11use_defaultESE_SE_EEEEEEEPNSB_IJflEEESI_lNS1_9__extrema9arg_min_fIflNSA_4lessIfEEEEEEJSH_SJ_lSO_EEEvDpT0__param_0+8];
	ld.param.u64 	%rd194, [_ZN6thrust24THRUST_300001_SM_1000_NS8cuda_cub4core6detail13_kernel_agentINS1_8__reduce11ReduceAgentINS0_12zip_iteratorIN4cuda3std3__45tupleIJPfNS0_17counting_iteratorIlNS0_11use_defaultESE_SE_EEEEEEEPNSB_IJflEEESI_lNS1_9__extrema9arg_min_fIflNSA_4lessIfEEEEEEJSH_SJ_lSO_EEEvDpT0__param_0];
	ld.param.u64 	%rd197, [_ZN6thrust24THRUST_300001_SM_1000_NS8cuda_cub4core6detail13_kernel_agentINS1_8__reduce11ReduceAgentINS0_12zip_iteratorIN4cuda3std3__45tupleIJPfNS0_17counting_iteratorIlNS0_11use_defaultESE_SE_EEEEEEEPNSB_IJflEEESI_lNS1_9__extrema9arg_min_fIflNSA_4lessIfEEEEEEJSH_SJ_lSO_EEEvDpT0__param_2];
	setp.eq.s64 	%p1, %rd197, 0;
	@%p1 bra 	$L__BB5_200;
	cvta.to.global.u64 	%rd1, %rd194;
	setp.gt.s64 	%p2, %rd197, 1279;
	@%p2 bra 	$L__BB5_112;
	cvt.u32.u64 	%r1, %rd197;
	mov.u32 	%r2, %tid.x;
	setp.ge.s32 	%p96, %r2, %r1;
	mov.f32 	%f188, 0f00000000;
	mov.b64 	%rd249, 0;
	mov.u32 	%r385, %r2;
	@%p96 bra 	$L__BB5_4;
	cvt.u64.u32 	%rd225, %r2;
	mul.wide.u32 	%rd226, %r2, 4;
	add.s64 	%rd227, %rd1, %rd226;
	add.s64 	%rd249, %rd195, %rd225;
	ld.global.f32 	%f188, [%rd227];
	add.s32 	%r385, %r2, 256;
$L__BB5_4:
	setp.ge.s32 	%p97, %r385, %r1;
	@%p97 bra 	$L__BB5_26;
	not.b32 	%r154, %r385;
	add.s32 	%r5, %r154, %r1;
	and.b32  	%r155, %r5, 768;
	setp.eq.s32 	%p98, %r155, 768;
	@%p98 bra 	$L__BB5_11;
	cvt.u64.u32 	%rd229, %r385;
	add.s64 	%rd240, %rd195, %rd229;
	mul.wide.u32 	%rd230, %r385, 4;
	add.s64 	%rd239, %rd1, %rd230;
	shr.u32 	%r156, %r5, 8;
	add.s32 	%r157, %r156, 1;
	and.b32  	%r158, %r157, 3;
	neg.s32 	%r383, %r158;
$L__BB5_7:
	.pragma "nounroll";
	mov.u64 	%rd9, %rd249;
	mov.f32 	%f3, %f188;
	ld.global.f32 	%f4, [%rd239];
	setp.lt.f32 	%p99, %f3, %f4;
	@%p99 bra 	$L__BB5_10;
	setp.lt.f32 	%p100, %f4, %f3;
	mov.u64 	%rd249, %rd240;
	mov.f32 	%f188, %f4;
	@%p100 bra 	$L__BB5_10;
	setp.lt.s64 	%p101, %rd9, %rd240;
	min.s64 	%rd249, %rd9, %rd240;
	selp.f32 	%f188, %f3, %f4, %p101;
$L__BB5_10:
	add.s32 	%r385, %r385, 256;
	add.s64 	%rd240, %rd240, 256;
	add.s64 	%rd239, %rd239, 1024;
	add.s32 	%r383, %r383, 1;
	setp.ne.s32 	%p102, %r383, 0;
	@%p102 bra 	$L__BB5_7;
$L__BB5_11:
	setp.lt.u32 	%p103, %r5, 768;
	@%p103 bra 	$L__BB5_26;
	add.s32 	%r386, %r385, 512;
$L__BB5_13:
	mov.u32 	%r13, %r386;
	add.s32 	%r159, %r13, -512;
	cvt.s64.s32 	%rd231, %r159;
	mul.wide.s32 	%rd232, %r159, 4;
	add.s64 	%rd17, %rd1, %rd232;
	add.s64 	%rd18, %rd195, %rd231;
	ld.global.f32 	%f10, [%rd17];
	setp.lt.f32 	%p104, %f188, %f10;
	mov.u64 	%rd246, %rd249;
	mov.f32 	%f185, %f188;
	@%p104 bra 	$L__BB5_16;
	setp.lt.f32 	%p105, %f10, %f188;
	mov.u64 	%rd246, %rd18;
	mov.f32 	%f185, %f10;
	@%p105 bra 	$L__BB5_16;
	setp.lt.s64 	%p106, %rd249, %rd18;
	min.s64 	%rd246, %rd249, %rd18;
	selp.f32 	%f185, %f188, %f10, %p106;
$L__BB5_16:
	add.s32 	%r160, %r13, -256;
	cvt.s64.s32 	%rd233, %r160;
	add.s64 	%rd21, %rd195, %rd233;
	ld.global.f32 	%f13, [%rd17+1024];
	setp.lt.f32 	%p107, %f185, %f13;
	mov.u64 	%rd247, %rd246;
	mov.f32 	%f186, %f185;
	@%p107 bra 	$L__BB5_19;
	setp.lt.f32 	%p108, %f13, %f185;
	mov.u64 	%rd247, %rd21;
	mov.f32 	%f186, %f13;
	@%p108 bra 	$L__BB5_19;
	setp.lt.s64 	%p109, %rd246, %rd21;
	min.s64 	%rd247, %rd246, %rd21;
	selp.f32 	%f186, %f185, %f13, %p109;
$L__BB5_19:
	cvt.s64.s32 	%rd234, %r13;
	add.s64 	%rd24, %rd195, %rd234;
	ld.global.f32 	%f16, [%rd17+2048];
	setp.lt.f32 	%p110, %f186, %f16;
	mov.u64 	%rd248, %rd247;
	mov.f32 	%f187, %f186;
	@%p110 bra 	$L__BB5_22;
	setp.lt.f32 	%p111, %f16, %f186;
	mov.u64 	%rd248, %rd24;
	mov.f32 	%f187, %f16;
	@%p111 bra 	$L__BB5_22;
	setp.lt.s64 	%p112, %rd247, %rd24;
	min.s64 	%rd248, %rd247, %rd24;
	selp.f32 	%f187, %f186, %f16, %p112;
$L__BB5_22:
	add.s32 	%r161, %r13, 256;
	cvt.s64.s32 	%rd235, %r161;
	add.s64 	%rd27, %rd195, %rd235;
	ld.global.f32 	%f19, [%rd17+3072];
	setp.lt.f32 	%p113, %f187, %f19;
	mov.u64 	%rd249, %rd248;
	mov.f32 	%f188, %f187;
	@%p113 bra 	$L__BB5_25;
	setp.lt.f32 	%p114, %f19, %f187;
	mov.u64 	%rd249, %rd27;
	mov.f32 	%f188, %f19;
	@%p114 bra 	$L__BB5_25;
	setp.lt.s64 	%p115, %rd248, %rd27;
	min.s64 	%rd249, %rd248, %rd27;
	selp.f32 	%f188, %f187, %f19, %p115;
$L__BB5_25:
	add.s32 	%r386, %r13, 1024;
	add.s32 	%r162, %r13, 512;
	setp.lt.s32 	%p116, %r162, %r1;
	@%p116 bra 	$L__BB5_13;
$L__BB5_26:
	setp.lt.s32 	%p117, %r1, 256;
	@%p117 bra 	$L__BB5_66;
	// begin inline asm
	mov.u32 %r276, %laneid;
	// end inline asm
	mov.b32 	%r278, %f188;
	mov.b32 	%r294, 1;
	mov.b32 	%r295, 31;
	mov.b32 	%r296, -1;
	// begin inline asm
	shfl.sync.down.b32 %r277, %r278, %r294, %r295, %r296;
	// end inline asm
	mov.b32 	%f23, %r277;
	// begin inline asm
	shfl.sync.down.b32 %r282, %r283, %r294, %r295, %r296;
	// end inline asm
	mov.b64 	{%r288, %r293}, %rd249;
	// begin inline asm
	shfl.sync.down.b32 %r287, %r288, %r294, %r295, %r296;
	// end inline asm
	// begin inline asm
	shfl.sync.down.b32 %r292, %r293, %r294, %r295, %r296;
	// end inline asm
	mov.b64 	%rd31, {%r287, %r292};
	setp.gt.s32 	%p174, %r276, 30;
	setp.lt.f32 	%p175, %f188, %f23;
	or.pred  	%p176, %p174, %p175;
	mov.u64 	%rd251, %rd249;
	mov.f32 	%f190, %f188;
	@%p176 bra 	$L__BB5_30;
	setp.gt.f32 	%p177, %f188, %f23;
	mov.u64 	%rd251, %rd31;
	mov.f32 	%f190, %f23;
	@%p177 bra 	$L__BB5_30;
	setp.lt.s64 	%p178, %rd249, %rd31;
	min.s64 	%rd251, %rd249, %rd31;
	selp.f32 	%f190, %f188, %f23, %p178;
$L__BB5_30:
	mov.b32 	%r298, %f190;
	mov.b32 	%r314, 2;
	mov.b32 	%r315, 31;
	mov.b32 	%r316, -1;
	// begin inline asm
	shfl.sync.down.b32 %r297, %r298, %r314, %r315, %r316;
	// end inline asm
	mov.b32 	%f26, %r297;
	// begin inline asm
	shfl.sync.down.b32 %r302, %r303, %r314, %r315, %r316;
	// end inline asm
	mov.b64 	{%r308, %r313}, %rd251;
	// begin inline asm
	shfl.sync.down.b32 %r307, %r308, %r314, %r315, %r316;
	// end inline asm
	// begin inline asm
	shfl.sync.down.b32 %r312, %r313, %r314, %r315, %r316;
	// end inline asm
	mov.b64 	%rd34, {%r307, %r312};
	setp.gt.s32 	%p179, %r276, 29;
	setp.lt.f32 	%p180, %f190, %f26;
	or.pred  	%p181, %p179, %p180;
	mov.u64 	%rd252, %rd251;
	mov.f32 	%f191, %f190;
	@%p181 bra 	$L__BB5_33;
	setp.gt.f32 	%p182, %f190, %f26;
	mov.u64 	%rd252, %rd34;
	mov.f32 	%f191, %f26;
	@%p182 bra 	$L__BB5_33;
	setp.lt.s64 	%p183, %rd251, %rd34;
	min.s64 	%rd252, %rd251, %rd34;
	selp.f32 	%f191, %f190, %f26, %p183;
$L__BB5_33:
	mov.b32 	%r318, %f191;
	mov.b32 	%r334, 4;
	mov.b32 	%r335, 31;
	mov.b32 	%r336, -1;
	// begin inline asm
	shfl.sync.down.b32 %r317, %r318, %r334, %r335, %r336;
	// end inline asm
	mov.b32 	%f29, %r317;
	// begin inline asm
	shfl.sync.down.b32 %r322, %r323, %r334, %r335, %r336;
	// end inline asm
	mov.b64 	{%r328, %r333}, %rd252;
	// begin inline asm
	shfl.sync.down.b32 %r327, %r328, %r334, %r335, %r336;
	// end inline asm
	// begin inline asm
	shfl.sync.down.b32 %r332, %r333, %r334, %r335, %r336;
	// end inline asm
	mov.b64 	%rd37, {%r327, %r332};
	setp.gt.s32 	%p184, %r276, 27;
	setp.lt.f32 	%p185, %f191, %f29;
	or.pred  	%p186, %p184, %p185;
	mov.u64 	%rd253, %rd252;
	mov.f32 	%f192, %f191;
	@%p186 bra 	$L__BB5_36;
	setp.gt.f32 	%p187, %f191, %f29;
	mov.u64 	%rd253, %rd37;
	mov.f32 	%f192, %f29;
	@%p187 bra 	$L__BB5_36;
	setp.lt.s64 	%p188, %rd252, %rd37;
	min.s64 	%rd253, %rd252, %rd37;
	selp.f32 	%f192, %f191, %f29, %p188;
$L__BB5_36:
	mov.b32 	%r338, %f192;
	mov.b32 	%r354, 8;
	mov.b32 	%r355, 31;
	mov.b32 	%r356, -1;
	// begin inline asm
	shfl.sync.down.b32 %r337, %r338, %r354, %r355, %r356;
	// end inline asm
	mov.b32 	%f32, %r337;
	// begin inline asm
	shfl.sync.down.b32 %r342, %r343, %r354, %r355, %r356;
	// end inline asm
	mov.b64 	{%r348, %r353}, %rd253;
	// begin inline asm
	shfl.sync.down.b32 %r347, %r348, %r354, %r355, %r356;
	// end inline asm
	// begin inline asm
	shfl.sync.down.b32 %r352, %r353, %r354, %r355, %r356;
	// end inline asm
	mov.b64 	%rd40, {%r347, %r352};
	setp.gt.s32 	%p189, %r276, 23;
	setp.lt.f32 	%p190, %f192, %f32;
	or.pred  	%p191, %p189, %p190;
	mov.u64 	%rd254, %rd253;
	mov.f32 	%f193, %f192;
	@%p191 bra 	$L__BB5_39;
	setp.gt.f32 	%p192, %f192, %f32;
	mov.u64 	%rd254, %rd40;
	mov.f32 	%f193, %f32;
	@%p192 bra 	$L__BB5_39;
	setp.lt.s64 	%p193, %rd253, %rd40;
	min.s64 	%rd254, %rd253, %rd40;
	selp.f32 	%f193, %f192, %f32, %p193;
$L__BB5_39:
	mov.b32 	%r358, %f193;
	mov.b32 	%r374, 16;
	mov.b32 	%r375, 31;
	mov.b32 	%r376, -1;
	// begin inline asm
	shfl.sync.down.b32 %r357, %r358, %r374, %r375, %r376;
	// end inline asm
	mov.b32 	%f35, %r357;
	// begin inline asm
	shfl.sync.down.b32 %r362, %r363, %r374, %r375, %r376;
	// end inline asm
	mov.b64 	{%r368, %r373}, %rd254;
	// begin inline asm
	shfl.sync.down.b32 %r367, %r368, %r374, %r375, %r376;
	// end inline asm
	// begin inline asm
	shfl.sync.down.b32 %r372, %r373, %r374, %r375, %r376;
	// end inline asm
	mov.b64 	%rd43, {%r367, %r372};
	setp.gt.s32 	%p194, %r276, 15;
	setp.lt.f32 	%p195, %f193, %f35;
	or.pred  	%p196, %p194, %p195;
	mov.u64 	%rd307, %rd254;
	mov.f32 	%f242, %f193;
	@%p196 bra 	$L__BB5_42;
	setp.gt.f32 	%p197, %f193, %f35;
	mov.u64 	%rd307, %rd43;
	mov.f32 	%f242, %f35;
	@%p197 bra 	$L__BB5_42;
	setp.lt.s64 	%p198, %rd254, %rd43;
	min.s64 	%rd307, %rd254, %rd43;
	selp.f32 	%f242, %f193, %f35, %p198;
$L__BB5_42:
	setp.ne.s32 	%p199, %r276, 0;
	@%p199 bra 	$L__BB5_44;
	shr.u32 	%r377, %r2, 1;
	and.b32  	%r378, %r377, 496;
	mov.u32 	%r379, _ZN6thrust24THRUST_300001_SM_1000_NS8cuda_cub4core6detail5shmemE;
	add.s32 	%r380, %r379, %r378;
	st.shared.f32 	[%r380+8], %f242;
	st.shared.u64 	[%r380+16], %rd307;
$L__BB5_44:
	bar.sync 	0;
	setp.ne.s32 	%p200, %r2, 0;
	@%p200 bra 	$L__BB5_198;
	ld.shared.f32 	%f38, [_ZN6thrust24THRUST_300001_SM_1000_NS8cuda_cub4core6detail5shmemE+24];
	ld.shared.u64 	%rd46, [_ZN6thrust24THRUST_300001_SM_1000_NS8cuda_cub4core6detail5shmemE+32];
	setp.lt.f32 	%p201, %f242, %f38;
	mov.u64 	%rd256, %rd307;
	mov.f32 	%f195, %f242;
	@%p201 bra 	$L__BB5_48;
	setp.lt.f32 	%p202, %f38, %f242;
	mov.u64 	%rd256, %rd46;
	mov.f32 	%f195, %f38;
	@%p202 bra 	$L__BB5_48;
	setp.lt.s64 	%p203, %rd307, %rd46;
	min.s64 	%rd256, %rd307, %rd46;
	selp.f32 	%f195, %f242, %f38, %p203;
$L__BB5_48:
	ld.shared.f32 	%f41, [_ZN6thrust24THRUST_300001_SM_1000_NS8cuda_cub4core6detail5shmemE+40];
	ld.shared.u64 	%rd49, [_ZN6thrust24THRUST_300001_SM_1000_NS8cuda_cub4core6detail5shmemE+48];
	setp.lt.f32 	%p204, %f195, %f41;
	mov.u64 	%rd257, %rd256;
	mov.f32 	%f196, %f195;
	@%p204 bra 	$L__BB5_51;
	setp.lt.f32 	%p205, %f41, %f195;
	mov.u64 	%rd257, %rd49;
	mov.f32 	%f196, %f41;
	@%p205 bra 	$L__BB5_51;
	setp.lt.s64 	%p206, %rd256, %rd49;
	min.s64 	%rd257, %rd256, %rd49;
	selp.f32 	%f196, %f195, %f41, %p206;
$L__BB5_51:
	ld.shared.f32 	%f44, [_ZN6thrust24THRUST_300001_SM_1000_NS8cuda_cub4core6detail5shmemE+56];
	ld.shared.u64 	%rd52, [_ZN6thrust24THRUST_300001_SM_1000_NS8cuda_cub4core6detail5shmemE+64];
	setp.lt.f32 	%p207, %f196, %f44;
	mov.u64 	%rd258, %rd257;
	mov.f32 	%f197, %f196;
	@%p207 bra 	$L__BB5_54;
	setp.lt.f32 	%p208, %f44, %f196;
	mov.u64 	%rd258, %rd52;
	mov.f32 	%f197, %f44;
	@%p208 bra 	$L__BB5_54;
	setp.lt.s64 	%p209, %rd257, %rd52;
	min.s64 	%rd258, %rd257, %rd52;
	selp.f32 	%f197, %f196, %f44, %p209;
$L__BB5_54:
	ld.shared.f32 	%f47, [_ZN6thrust24THRUST_300001_SM_1000_NS8cuda_cub4core6detail5shmemE+72];
	ld.shared.u64 	%rd55, [_ZN6thrust24THRUST_300001_SM_1000_NS8cuda_cub4core6detail5shmemE+80];
	setp.lt.f32 	%p210, %f197, %f47;
	mov.u64 	%rd259, %rd258;
	mov.f32 	%f198, %f197;
	@%p210 bra 	$L__BB5_57;
	setp.lt.f32 	%p211, %f47, %f197;
	mov.u64 	%rd259, %rd55;
	mov.f32 	%f198, %f47;
	@%p211 bra 	$L__BB5_57;
	setp.lt.s64 	%p212, %rd258, %rd55;
	min.s64 	%rd259, %rd258, %rd55;
	selp.f32 	%f198, %f197, %f47, %p212;
$L__BB5_57:
	ld.shared.f32 	%f50, [_ZN6thrust24THRUST_300001_SM_1000_NS8cuda_cub4core6detail5shmemE+88];
	ld.shared.u64 	%rd58, [_ZN6thrust24THRUST_300001_SM_1000_NS8cuda_cub4core6detail5shmemE+96];
	setp.lt.f32 	%p213, %f198, %f50;
	mov.u64 	%rd260, %rd259;
	mov.f32 	%f199, %f198;
	@%p213 bra 	$L__BB5_60;
	setp.lt.f32 	%p214, %f50, %f198;
	mov.u64 	%rd260, %rd58;
	mov.f32 	%f199, %f50;
	@%p214 bra 	$L__BB5_60;
	setp.lt.s64 	%p215, %rd259, %rd58;
	min.s64 	%rd260, %rd259, %rd58;
	selp.f32 	%f199, %f198, %f50, %p215;
$L__BB5_60:
	ld.shared.f32 	%f53, [_ZN6thrust24THRUST_300001_SM_1000_NS8cuda_cub4core6detail5shmemE+104];
	ld.shared.u64 	%rd61, [_ZN6thrust24THRUST_300001_SM_1000_NS8cuda_cub4core6detail5shmemE+112];
	setp.lt.f32 	%p216, %f199, %f53;
	mov.u64 	%rd261, %rd260;
	mov.f32 	%f200, %f199;
	@%p216 bra 	$L__BB5_63;
	setp.lt.f32 	%p217, %f53, %f199;
	mov.u64 	%rd261, %rd61;
	mov.f32 	%f200, %f53;
	@%p217 bra 	$L__BB5_63;
	setp.lt.s64 	%p218, %rd260, %rd61;
	min.s64 	%rd261, %rd260, %rd61;
	selp.f32 	%f200, %f199, %f53, %p218;
$L__BB5_63:
	ld.shared.f32 	%f56, [_ZN6thrust24THRUST_300001_SM_1000_NS8cuda_cub4core6detail5shmemE+120];
	ld.shared.u64 	%rd64, [_ZN6thrust24THRUST_300001_SM_1000_NS8cuda_cub4core6detail5shmemE+128];
	setp.lt.f32 	%p219, %f200, %f56;
	mov.f32 	%f242, %f200;
	mov.u64 	%rd307, %rd261;
	@%p219 bra 	$L__BB5_198;
	setp.lt.f32 	%p220, %f56, %f200;
	mov.f32 	%f242, %f56;
	mov.u64 	%rd307, %rd64;
	@%p220 bra 	$L__BB5_198;
	setp.lt.s64 	%p221, %rd261, %rd64;
	min.s64 	%rd307, %rd261, %rd64;
	selp.f32 	%f242, %f200, %f56, %p221;
	bra.uni 	$L__BB5_198;
$L__BB5_66:
	// begin inline asm
	mov.u32 %r163, %laneid;
	// end inline asm
	and.b32  	%r184, %r2, 992;
	add.s32 	%r185, %r184, 32;
	setp.gt.s32 	%p118, %r185, %r1;
	not.b32 	%r186, %r184;
	add.s32 	%r187, %r1, %r186;
	selp.b32 	%r182, %r187, 31, %p118;
	mov.b32 	%r165, %f188;
	mov.b32 	%r181, 1;
	mov.b32 	%r183, -1;
	// begin inline asm
	shfl.sync.down.b32 %r164, %r165, %r181, %r182, %r183;
	// end inline asm
	mov.b32 	%f58, %r164;
	// begin inline asm
	shfl.sync.down.b32 %r169, %r170, %r181, %r182, %r183;
	// end inline asm
	mov.b64 	{%r175, %r180}, %rd249;
	// begin inline asm
	shfl.sync.down.b32 %r174, %r175, %r181, %r182, %r183;
	// end inline asm
	// begin inline asm
	shfl.sync.down.b32 %r179, %r180, %r181, %r182, %r183;
	// end inline asm
	mov.b64 	%rd66, {%r174, %r179};
	setp.ge.s32 	%p119, %r163, %r182;
	setp.lt.f32 	%p120, %f188, %f58;
	or.pred  	%p121, %p119, %p120;
	mov.u64 	%rd262, %rd249;
	mov.f32 	%f201, %f188;
	@%p121 bra 	$L__BB5_69;
	setp.gt.f32 	%p122, %f188, %f58;
	mov.u64 	%rd262, %rd66;
	mov.f32 	%f201, %f58;
	@%p122 bra 	$L__BB5_69;
	setp.lt.s64 	%p123, %rd249, %rd66;
	min.s64 	%rd262, %rd249, %rd66;
	selp.f32 	%f201, %f188, %f58, %p123;
$L__BB5_69:
	mov.b32 	%r189, %f201;
	mov.b32 	%r205, 2;
	mov.b32 	%r207, -1;
	// begin inline asm
	shfl.sync.down.b32 %r188, %r189, %r205, %r182, %r207;
	// end inline asm
	mov.b32 	%f61, %r188;
	// begin inline asm
	shfl.sync.down.b32 %r193, %r194, %r205, %r182, %r207;
	// end inline asm
	mov.b64 	{%r199, %r204}, %rd262;
	// begin inline asm
	shfl.sync.down.b32 %r198, %r199, %r205, %r182, %r207;
	// end inline asm
	// begin inline asm
	shfl.sync.down.b32 %r203, %r204, %r205, %r182, %r207;
	// end inline asm
	mov.b64 	%rd69, {%r198, %r203};
	add.s32 	%r208, %r163, 2;
	setp.gt.s32 	%p124, %r208, %r182;
	setp.lt.f32 	%p125, %f201, %f61;
	or.pred  	%p126, %p124, %p125;
	mov.f32 	%f202, %f201;
	mov.u64 	%rd263, %rd262;
	@%p126 bra 	$L__BB5_72;
	setp.gt.f32 	%p127, %f201, %f61;
	mov.f32 	%f202, %f61;
	mov.u64 	%rd263, %rd69;
	@%p127 bra 	$L__BB5_72;
	setp.lt.s64 	%p128, %rd262, %rd69;
	selp.f32 	%f202, %f201, %f61, %p128;
	min.s64 	%rd263, %rd262, %rd69;
$L__BB5_72:
	mov.b32 	%r210, %f202;
	mov.b32 	%r226, 4;
	mov.b32 	%r228, -1;
	// begin inline asm
	shfl.sync.down.b32 %r209, %r210, %r226, %r182, %r228;
	// end inline asm
	mov.b32 	%f64, %r209;
	// begin inline asm
	shfl.sync.down.b32 %r214, %r215, %r226, %r182, %r228;
	// end inline asm
	mov.b64 	{%r220, %r225}, %rd263;
	// begin inline asm
	shfl.sync.down.b32 %r219, %r220, %r226, %r182, %r228;
	// end inline asm
	// begin inline asm
	shfl.sync.down.b32 %r224, %r225, %r226, %r182, %r228;
	// end inline asm
	mov.b64 	%rd72, {%r219, %r224};
	add.s32 	%r229, %r163, 4;
	setp.gt.s32 	%p129, %r229, %r182;
	setp.lt.f32 	%p130, %f202, %f64;
	or.pred  	%p131, %p129, %p130;
	mov.f32 	%f203, %f202;
	mov.u64 	%rd264, %rd263;
	@%p131 bra 	$L__BB5_75;
	setp.gt.f32 	%p132, %f202, %f64;
	mov.f32 	%f203, %f64;
	mov.u64 	%rd264, %rd72;
	@%p132 bra 	$L__BB5_75;
	setp.lt.s64 	%p133, %rd263, %rd72;
	selp.f32 	%f203, %f202, %f64, %p133;
	min.s64 	%rd264, %rd263, %rd72;
$L__BB5_75:
	mov.b32 	%r231, %f203;
	mov.b32 	%r247, 8;
	mov.b32 	%r249, -1;
	// begin inline asm
	shfl.sync.down.b32 %r230, %r231, %r247, %r182, %r249;
	// end inline asm
	mov.b32 	%f67, %r230;
	// begin inline asm
	shfl.sync.down.b32 %r235, %r236, %r247, %r182, %r249;
	// end inline asm
	mov.b64 	{%r241, %r246}, %rd264;
	// begin inline asm
	shfl.sync.down.b32 %r240, %r241, %r247, %r182, %r249;
	// end inline asm
	// begin inline asm
	shfl.sync.down.b32 %r245, %r246, %r247, %r182, %r249;
	// end inline asm
	mov.b64 	%rd75, {%r240, %r245};
	add.s32 	%r250, %r163, 8;
	setp.gt.s32 	%p134, %r250, %r182;
	setp.lt.f32 	%p135, %f203, %f67;
	or.pred  	%p136, %p134, %p135;
	mov.f32 	%f204, %f203;
	mov.u64 	%rd265, %rd264;
	@%p136 bra 	$L__BB5_78;
	setp.gt.f32 	%p137, %f203, %f67;
	mov.f32 	%f204, %f67;
	mov.u64 	%rd265, %rd75;
	@%p137 bra 	$L__BB5_78;
	setp.lt.s64 	%p138, %rd264, %rd75;
	selp.f32 	%f204, %f203, %f67, %p138;
	min.s64 	%rd265, %rd264, %rd75;
$L__BB5_78:
	mov.b32 	%r252, %f204;
	mov.b32 	%r268, 16;
	mov.b32 	%r270, -1;
	// begin inline asm
	shfl.sync.down.b32 %r251, %r252, %r268, %r182, %r270;
	// end inline asm
	mov.b32 	%f70, %r251;
	// begin inline asm
	shfl.sync.down.b32 %r256, %r257, %r268, %r182, %r270;
	// end inline asm
	mov.b64 	{%r262, %r267}, %rd265;
	// begin inline asm
	shfl.sync.down.b32 %r261, %r262, %r268, %r182, %r270;
	// end inline asm
	// begin inline asm
	shfl.sync.down.b32 %r266, %r267, %r268, %r182, %r270;
	// end inline asm
	mov.b64 	%rd78, {%r261, %r266};
	add.s32 	%r271, %r163, 16;
	setp.gt.s32 	%p139, %r271, %r182;
	setp.lt.f32 	%p140, %f204, %f70;
	or.pred  	%p141, %p139, %p140;
	mov.f32 	%f242, %f204;
	mov.u64 	%rd307, %rd265;
	@%p141 bra 	$L__BB5_81;
	setp.gt.f32 	%p142, %f204, %f70;
	mov.f32 	%f242, %f70;
	mov.u64 	%rd307, %rd78;
	@%p142 bra 	$L__BB5_81;
	setp.lt.s64 	%p143, %rd265, %rd78;
	selp.f32 	%f242, %f204, %f70, %p143;
	min.s64 	%rd307, %rd265, %rd78;
$L__BB5_81:
	setp.ne.s32 	%p144, %r163, 0;
	@%p144 bra 	$L__BB5_83;
	shr.u32 	%r272, %r2, 1;
	and.b32  	%r273, %r272, 496;
	mov.u32 	%r274, _ZN6thrust24THRUST_300001_SM_1000_NS8cuda_cub4core6detail5shmemE;
	add.s32 	%r275, %r274, %r273;
	st.shared.f32 	[%r275+8], %f242;
	st.shared.u64 	[%r275+16], %rd307;
$L__BB5_83:
	bar.sync 	0;
	setp.ne.s32 	%p145, %r2, 0;
	@%p145 bra 	$L__BB5_198;
	setp.lt.s32 	%p146, %r1, 33;
	mov.f32 	%f206, %f242;
	mov.u64 	%rd267, %rd307;
	@%p146 bra 	$L__BB5_88;
	ld.shared.f32 	%f73, [_ZN6thrust24THRUST_300001_SM_1000_NS8cuda_cub4core6detail5shmemE+24];
	ld.shared.u64 	%rd81, [_ZN6thrust24THRUST_300001_SM_1000_NS8cuda_cub4core6detail5shmemE+32];
	setp.lt.f32 	%p147, %f242, %f73;
	mov.f32 	%f206, %f242;
	mov.u64 	%rd267, %rd307;
	@%p147 bra 	$L__BB5_88;
	setp.lt.f32 	%p148, %f73, %f242;
	mov.f32 	%f206, %f73;
	mov.u64 	%rd267, %rd81;
	@%p148 bra 	$L__BB5_88;
	setp.lt.s64 	%p149, %rd307, %rd81;
	selp.f32 	%f206, %f242, %f73, %p149;
	min.s64 	%rd267, %rd307, %rd81;
$L__BB5_88:
	setp.lt.s32 	%p150, %r1, 65;
	mov.f32 	%f207, %f206;
	mov.u64 	%rd268, %rd267;
	@%p150 bra 	$L__BB5_92;
	ld.shared.f32 	%f76, [_ZN6thrust24THRUST_300001_SM_1000_NS8cuda_cub4core6detail5shmemE+40];
	ld.shared.u64 	%rd84, [_ZN6thrust24THRUST_300001_SM_1000_NS8cuda_cub4core6detail5shmemE+48];
	setp.lt.f32 	%p151, %f206, %f76;
	mov.f32 	%f207, %f206;
	mov.u64 	%rd268, %rd267;
	@%p151 bra 	$L__BB5_92;
	setp.lt.f32 	%p152, %f76, %f206;
	mov.f32 	%f207, %f76;
	mov.u64 	%rd268, %rd84;
	@%p152 bra 	$L__BB5_92;
	setp.lt.s64 	%p153, %rd267, %rd84;
	selp.f32 	%f207, %f206, %f76, %p153;
	min.s64 	%rd268, %rd267, %rd84;
$L__BB5_92:
	setp.lt.s32 	%p154, %r1, 97;
	mov.f32 	%f208, %f207;
	mov.u64 	%rd269, %rd268;
	@%p154 bra 	$L__BB5_96;
	ld.shared.f32 	%f79, [_ZN6thrust24THRUST_300001_SM_1000_NS8cuda_cub4core6detail5shmemE+56];
	ld.shared.u64 	%rd87, [_ZN6thrust24THRUST_300001_SM_1000_NS8cuda_cub4core6detail5shmemE+64];
	setp.lt.f32 	%p155, %f207, %f79;
	mov.f32 	%f208, %f207;
	mov.u64 	%rd269, %rd268;
	@%p155 bra 	$L__BB5_96;
	setp.lt.f32 	%p156, %f79, %f207;
	mov.f32 	%f208, %f79;
	mov.u64 	%rd269, %rd87;
	@%p156 bra 	$L__BB5_96;
	setp.lt.s64 	%p157, %rd268, %rd87;
	selp.f32 	%f208, %f207, %f79, %p157;
	min.s64 	%rd269, %rd268, %rd87;
$L__BB5_96:
	setp.lt.s32 	%p158, %r1, 129;
	mov.f32 	%f209, %f208;
	mov.u64 	%rd270, %rd269;
	@%p158 bra 	$L__BB5_100;
	ld.shared.f32 	%f82, [_ZN6thrust24THRUST_300001_SM_1000_NS8cuda_cub4core6detail5shmemE+72];
	ld.shared.u64 	%rd90, [_ZN6thrust24THRUST_300001_SM_1000_NS8cuda_cub4core6detail5shmemE+80];
	setp.lt.f32 	%p159, %f208, %f82;
	mov.f32 	%f209, %f208;
	mov.u64 	%rd270, %rd269;
	@%p159 bra 	$L__BB5_100;
	setp.lt.f32 	%p160, %f82, %f208;
	mov.f32 	%f209, %f82;
	mov.u64 	%rd270, %rd90;
	@%p160 bra 	$L__BB5_100;
	setp.lt.s64 	%p161, %rd269, %rd90;
	selp.f32 	%f209, %f208, %f82, %p161;
	min.s64 	%rd270, %rd269, %rd90;
$L__BB5_100:
	setp.lt.s32 	%p162, %r1, 161;
	mov.f32 	%f210, %f209;
	mov.u64 	%rd271, %rd270;
	@%p162 bra 	$L__BB5_104;
	ld.shared.f32 	%f85, [_ZN6thrust24THRUST_300001_SM_1000_NS8cuda_cub4core6detail5shmemE+88];
	ld.shared.u64 	%rd93, [_ZN6thrust24THRUST_300001_SM_1000_NS8cuda_cub4core6detail5shmemE+96];
	setp.lt.f32 	%p163, %f209, %f85;
	mov.f32 	%f210, %f209;
	mov.u64 	%rd271, %rd270;
	@%p163 bra 	$L__BB5_104;
	setp.lt.f32 	%p164, %f85, %f209;
	mov.f32 	%f210, %f85;
	mov.u64 	%rd271, %rd93;
	@%p164 bra 	$L__BB5_104;
	setp.lt.s64 	%p165, %rd270, %rd93;
	selp.f32 	%f210, %f209, %f85, %p165;
	min.s64 	%rd271, %rd270, %rd93;
$L__BB5_104:
	setp.lt.s32 	%p166, %r1, 193;
	mov.f32 	%f211, %f210;
	mov.u64 	%rd272, %rd271;
	@%p166 bra 	$L__BB5_108;
	ld.shared.f32 	%f88, [_ZN6thrust24THRUST_300001_SM_1000_NS8cuda_cub4core6detail5shmemE+104];
	ld.shared.u64 	%rd96, [_ZN6thrust24THRUST_300001_SM_1000_NS8cuda_cub4core6detail5shmemE+112];
	setp.lt.f32 	%p167, %f210, %f88;
	mov.f32 	%f211, %f210;
	mov.u64 	%rd272, %rd271;
	@%p167 bra 	$L__BB5_108;
	setp.lt.f32 	%p168, %f88, %f210;
	mov.f32 	%f211, %f88;
	mov.u64 	%rd272, %rd96;
	@%p168 bra 	$L__BB5_108;
	setp.lt.s64 	%p169, %rd271, %rd96;
	selp.f32 	%f211, %f210, %f88, %p169;
	min.s64 	%rd272, %rd271, %rd96;
$L__BB5_108:
	setp.lt.s32 	%p170, %r1, 225;
	mov.f32 	%f242, %f211;
	mov.u64 	%rd307, %rd272;
	@%p170 bra 	$L__BB5_198;
	ld.shared.f32 	%f91, [_ZN6thrust24THRUST_300001_SM_1000_NS8cuda_cub4core6detail5shmemE+120];
	ld.shared.u64 	%rd99, [_ZN6thrust24THRUST_300001_SM_1000_NS8cuda_cub4core6detail5shmemE+128];
	setp.lt.f32 	%p171, %f211, %f91;
	mov.f32 	%f242, %f211;
	mov.u64 	%rd307, %rd272;
	@%p171 bra 	$L__BB5_198;
	setp.lt.f32 	%p172, %f91, %f211;
	mov.f32 	%f242, %f91;
	mov.u64 	%rd307, %rd99;
	@%p172 bra 	$L__BB5_198;
	setp.lt.s64 	%p173, %rd272, %rd99;
	selp.f32 	%f242, %f211, %f91, %p173;
	min.s64 	%rd307, %rd272, %rd99;
	bra.uni 	$L__BB5_198;
$L__BB5_112:
	mov.u32 	%r18, %tid.x;
	cvt.u64.u32 	%rd101, %r18;
	mul.wide.u32 	%rd198, %r18, 4;
	add.s64 	%rd102, %rd1, %rd198;
	ld.global.f32 	%f172, [%rd102];
	add.s32 	%r31, %r18, 256;
	cvt.u64.u32 	%rd199, %r31;
	ld.global.f32 	%f173, [%rd102+1024];
	add.s32 	%r32, %r18, 512;
	cvt.u64.u32 	%rd200, %r32;
	ld.global.f32 	%f174, [%rd102+2048];
	ld.global.f32 	%f93, [%rd102+3072];
	or.b32  	%r33, %r18, 1024;
	cvt.u64.u32 	%rd103, %r33;
	add.s64 	%rd104, %rd195, %rd103;
	ld.global.f32 	%f94, [%rd102+4096];
	setp.lt.f32 	%p3, %f173, %f172;
	selp.f32 	%f175, %f173, %f172, %p3;
	selp.b64 	%rd201, %rd199, %rd101, %p3;
	setp.lt.f32 	%p4, %f174, %f175;
	selp.f32 	%f95, %f174, %f175, %p4;
	selp.b64 	%rd105, %rd200, %rd201, %p4;
	setp.lt.f32 	%p5, %f95, %f93;
	mov.f32 	%f212, %f95;
	mov.u64 	%rd273, %rd105;
	@%p5 bra 	$L__BB5_115;
	add.s32 	%r34, %r18, 768;
	cvt.u64.u32 	%rd273, %r34;
	setp.lt.f32 	%p6, %f93, %f95;
	mov.f32 	%f212, %f93;
	@%p6 bra 	$L__BB5_115;
	mov.f32 	%f212, %f95;
	mov.u64 	%rd273, %rd105;
$L__BB5_115:
	add.s64 	%rd108, %rd195, %rd273;
	setp.lt.f32 	%p7, %f212, %f94;
	mov.f32 	%f229, %f212;
	mov.u64 	%rd294, %rd108;
	@%p7 bra 	$L__BB5_118;
	setp.lt.f32 	%p8, %f94, %f212;
	mov.f32 	%f229, %f94;
	mov.u64 	%rd294, %rd104;
	@%p8 bra 	$L__BB5_118;
	setp.lt.s64 	%p9, %rd273, %rd103;
	selp.f32 	%f229, %f212, %f94, %p9;
	selp.b64 	%rd294, %rd108, %rd104, %p9;
$L__BB5_118:
	setp.lt.u64 	%p10, %rd197, 2560;
	mov.b64 	%rd283, 1280;
	@%p10 bra 	$L__BB5_136;
	mov.b64 	%rd283, 1280;
$L__BB5_120:
	mov.u64 	%rd111, %rd283;
	add.s64 	%rd204, %rd111, %rd101;
	shl.b64 	%rd205, %rd111, 2;
	add.s64 	%rd206, %rd102, %rd205;
	add.s64 	%rd113, %rd204, %rd195;
	ld.global.f32 	%f100, [%rd206];
	ld.global.f32 	%f101, [%rd206+1024];
	add.s64 	%rd114, %rd113, 512;
	ld.global.f32 	%f102, [%rd206+2048];
	add.s64 	%rd115, %rd113, 768;
	ld.global.f32 	%f103, [%rd206+3072];
	ld.global.f32 	%f104, [%rd206+4096];
	setp.lt.f32 	%p11, %f229, %f100;
	mov.f32 	%f215, %f229;
	mov.u64 	%rd277, %rd294;
	@%p11 bra 	$L__BB5_123;
	setp.lt.f32 	%p12, %f100, %f229;
	mov.f32 	%f215, %f100;
	mov.u64 	%rd277, %rd113;
	@%p12 bra 	$L__BB5_123;
	setp.lt.s64 	%p13, %rd294, %rd113;
	selp.f32 	%f215, %f229, %f100, %p13;
	min.s64 	%rd277, %rd294, %rd113;
$L__BB5_123:
	setp.lt.f32 	%p14, %f215, %f101;
	mov.f32 	%f216, %f215;
	mov.u64 	%rd278, %rd277;
	@%p14 bra 	$L__BB5_126;
	add.s64 	%rd208, %rd204, %rd195;
	add.s64 	%rd278, %rd208, 256;
	setp.lt.f32 	%p15, %f101, %f215;
	mov.f32 	%f216, %f101;
	@%p15 bra 	$L__BB5_126;
	setp.lt.s64 	%p16, %rd277, %rd278;
	selp.f32 	%f216, %f215, %f101, %p16;
	min.s64 	%rd278, %rd277, %rd278;
$L__BB5_126:
	setp.lt.f32 	%p17, %f216, %f102;
	mov.f32 	%f217, %f216;
	mov.u64 	%rd279, %rd278;
	@%p17 bra 	$L__BB5_129;
	setp.lt.f32 	%p18, %f102, %f216;
	mov.f32 	%f217, %f102;
	mov.u64 	%rd279, %rd114;
	@%p18 bra 	$L__BB5_129;
	setp.lt.s64 	%p19, %rd278, %rd114;
	selp.f32 	%f217, %f216, %f102, %p19;
	min.s64 	%rd279, %rd278, %rd114;
$L__BB5_129:
	setp.lt.f32 	%p20, %f217, %f103;
	mov.f32 	%f218, %f217;
	mov.u64 	%rd280, %rd279;
	@%p20 bra 	$L__BB5_132;
	setp.lt.f32 	%p21, %f103, %f217;
	mov.f32 	%f218, %f103;
	mov.u64 	%rd280, %rd115;
	@%p21 bra 	$L__BB5_132;
	setp.lt.s64 	%p22, %rd279, %rd115;
	selp.f32 	%f218, %f217, %f103, %p22;
	min.s64 	%rd280, %rd279, %rd115;
$L__BB5_132:
	setp.lt.f32 	%p23, %f218, %f104;
	mov.f32 	%f229, %f218;
	mov.u64 	%rd294, %rd280;
	@%p23 bra 	$L__BB5_135;
	add.s64 	%rd210, %rd204, %rd195;
	add.s64 	%rd294, %rd210, 1024;
	setp.lt.f32 	%p24, %f104, %f218;
	mov.f32 	%f229, %f104;
	@%p24 bra 	$L__BB5_135;
	setp.lt.s64 	%p25, %rd280, %rd294;
	selp.f32 	%f229, %f218, %f104, %p25;
	min.s64 	%rd294, %rd280, %rd294;
$L__BB5_135:
	add.s64 	%rd283, %rd111, 1280;
	add.s64 	%rd211, %rd111, 2560;
	setp.le.s64 	%p26, %rd211, %rd197;
	@%p26 bra 	$L__BB5_120;
$L__BB5_136:
	setp.le.s64 	%p27, %rd197, %rd283;
	@%p27 bra 	$L__BB5_159;
	cvt.u32.u64 	%r35, %rd283;
	cvt.u32.u64 	%r36, %rd197;
	sub.s32 	%r19, %r36, %r35;
	setp.ge.s32 	%p28, %r18, %r19;
	@%p28 bra 	$L__BB5_159;
	cvta.to.global.u64 	%rd131, %rd194;
	not.b32 	%r38, %r18;
	add.s32 	%r39, %r38, %r36;
	sub.s32 	%r20, %r39, %r35;
	and.b32  	%r41, %r20, 768;
	setp.eq.s32 	%p29, %r41, 768;
	mov.u32 	%r389, %r18;
	@%p29 bra 	$L__BB5_144;
	add.s64 	%rd213, %rd283, %rd101;
	add.s64 	%rd285, %rd213, %rd195;
	shl.b64 	%rd214, %rd213, 2;
	add.s64 	%rd284, %rd131, %rd214;
	shr.u32 	%r42, %r20, 8;
	add.s32 	%r43, %r42, 1;
	and.b32  	%r44, %r43, 3;
	neg.s32 	%r387, %r44;
	mov.u32 	%r389, %r18;
$L__BB5_140:
	.pragma "nounroll";
	mov.u64 	%rd136, %rd294;
	mov.f32 	%f116, %f229;
	ld.global.f32 	%f117, [%rd284];
	setp.lt.f32 	%p30, %f116, %f117;
	@%p30 bra 	$L__BB5_143;
	setp.lt.f32 	%p31, %f117, %f116;
	mov.f32 	%f229, %f117;
	mov.u64 	%rd294, %rd285;
	@%p31 bra 	$L__BB5_143;
	setp.lt.s64 	%p32, %rd136, %rd285;
	selp.f32 	%f229, %f116, %f117, %p32;
	min.s64 	%rd294, %rd136, %rd285;
$L__BB5_143:
	add.s32 	%r389, %r389, 256;
	add.s64 	%rd285, %rd285, 256;
	add.s64 	%rd284, %rd284, 1024;
	add.s32 	%r387, %r387, 1;
	setp.ne.s32 	%p33, %r387, 0;
	@%p33 bra 	$L__BB5_140;
$L__BB5_144:
	setp.lt.u32 	%p34, %r20, 768;
	@%p34 bra 	$L__BB5_159;
	add.s32 	%r390, %r389, 512;
$L__BB5_146:
	mov.u32 	%r28, %r390;
	add.s32 	%r45, %r28, -512;
	cvt.u64.u32 	%rd215, %r45;
	add.s64 	%rd216, %rd283, %rd215;
	shl.b64 	%rd217, %rd216, 2;
	add.s64 	%rd144, %rd131, %rd217;
	add.s64 	%rd145, %rd216, %rd195;
	ld.global.f32 	%f123, [%rd144];
	setp.lt.f32 	%p35, %f229, %f123;
	mov.f32 	%f226, %f229;
	mov.u64 	%rd291, %rd294;
	@%p35 bra 	$L__BB5_149;
	setp.lt.f32 	%p36, %f123, %f229;
	mov.f32 	%f226, %f123;
	mov.u64 	%rd291, %rd145;
	@%p36 bra 	$L__BB5_149;
	setp.lt.s64 	%p37, %rd294, %rd145;
	selp.f32 	%f226, %f229, %f123, %p37;
	min.s64 	%rd291, %rd294, %rd145;
$L__BB5_149:
	add.s32 	%r46, %r28, -256;
	cvt.u64.u32 	%rd218, %r46;
	add.s64 	%rd219, %rd283, %rd218;
	add.s64 	%rd148, %rd219, %rd195;
	ld.global.f32 	%f126, [%rd144+1024];
	setp.lt.f32 	%p38, %f226, %f126;
	mov.f32 	%f227, %f226;
	mov.u64 	%rd292, %rd291;
	@%p38 bra 	$L__BB5_152;
	setp.lt.f32 	%p39, %f126, %f226;
	mov.f32 	%f227, %f126;
	mov.u64 	%rd292, %rd148;
	@%p39 bra 	$L__BB5_152;
	setp.lt.s64 	%p40, %rd291, %rd148;
	selp.f32 	%f227, %f226, %f126, %p40;
	min.s64 	%rd292, %rd291, %rd148;
$L__BB5_152:
	cvt.u64.u32 	%rd220, %r28;
	add.s64 	%rd221, %rd283, %rd220;
	add.s64 	%rd151, %rd221, %rd195;
	ld.global.f32 	%f129, [%rd144+2048];
	setp.lt.f32 	%p41, %f227, %f129;
	mov.f32 	%f228, %f227;
	mov.u64 	%rd293, %rd292;
	@%p41 bra 	$L__BB5_155;
	setp.lt.f32 	%p42, %f129, %f227;
	mov.f32 	%f228, %f129;
	mov.u64 	%rd293, %rd151;
	@%p42 bra 	$L__BB5_155;
	setp.lt.s64 	%p43, %rd292, %rd151;
	selp.f32 	%f228, %f227, %f129, %p43;
	min.s64 	%rd293, %rd292, %rd151;
$L__BB5_155:
	add.s32 	%r47, %r28, 256;
	cvt.u64.u32 	%rd222, %r47;
	add.s64 	%rd223, %rd283, %rd222;
	add.s64 	%rd154, %rd223, %rd195;
	ld.global.f32 	%f132, [%rd144+3072];
	setp.lt.f32 	%p44, %f228, %f132;
	mov.f32 	%f229, %f228;
	mov.u64 	%rd294, %rd293;
	@%p44 bra 	$L__BB5_158;
	setp.lt.f32 	%p45, %f132, %f228;
	mov.f32 	%f229, %f132;
	mov.u64 	%rd294, %rd154;
	@%p45 bra 	$L__BB5_158;
	setp.lt.s64 	%p46, %rd293, %rd154;
	selp.f32 	%f229, %f228, %f132, %p46;
	min.s64 	%rd294, %rd293, %rd154;
$L__BB5_158:
	add.s32 	%r390, %r28, 1024;
	add.s32 	%r48, %r28, 512;
	setp.lt.s32 	%p47, %r48, %r19;
	@%p47 bra 	$L__BB5_146;
$L__BB5_159:
	// begin inline asm
	mov.u32 %r49, %laneid;
	// end inline asm
	mov.b32 	%r51, %f229;
	mov.b32 	%r67, 1;
	mov.b32 	%r68, 31;
	mov.b32 	%r69, -1;
	// begin inline asm
	shfl.sync.down.b32 %r50, %r51, %r67, %r68, %r69;
	// end inline asm
	mov.b32 	%f136, %r50;
	// begin inline asm
	shfl.sync.down.b32 %r55, %r56, %r67, %r68, %r69;
	// end inline asm
	mov.b64 	{%r61, %r66}, %rd294;
	// begin inline asm
	shfl.sync.down.b32 %r60, %r61, %r67, %r68, %r69;
	// end inline asm
	// begin inline asm
	shfl.sync.down.b32 %r65, %r66, %r67, %r68, %r69;
	// end inline asm
	mov.b64 	%rd158, {%r60, %r65};
	setp.gt.s32 	%p48, %r49, 30;
	setp.lt.f32 	%p49, %f229, %f136;
	or.pred  	%p50, %p48, %p49;
	mov.f32 	%f231, %f229;
	mov.u64 	%rd296, %rd294;
	@%p50 bra 	$L__BB5_162;
	setp.gt.f32 	%p51, %f229, %f136;
	mov.f32 	%f231, %f136;
	mov.u64 	%rd296, %rd158;
	@%p51 bra 	$L__BB5_162;
	setp.lt.s64 	%p52, %rd294, %rd158;
	selp.f32 	%f231, %f229, %f136, %p52;
	min.s64 	%rd296, %rd294, %rd158;
$L__BB5_162:
	mov.b32 	%r71, %f231;
	mov.b32 	%r87, 2;
	mov.b32 	%r88, 31;
	mov.b32 	%r89, -1;
	// begin inline asm
	shfl.sync.down.b32 %r70, %r71, %r87, %r88, %r89;
	// end inline asm
	mov.b32 	%f139, %r70;
	// begin inline asm
	shfl.sync.down.b32 %r75, %r76, %r87, %r88, %r89;
	// end inline asm
	mov.b64 	{%r81, %r86}, %rd296;
	// begin inline asm
	shfl.sync.down.b32 %r80, %r81, %r87, %r88, %r89;
	// end inline asm
	// begin inline asm
	shfl.sync.down.b32 %r85, %r86, %r87, %r88, %r89;
	// end inline asm
	mov.b64 	%rd161, {%r80, %r85};
	setp.gt.s32 	%p53, %r49, 29;
	setp.lt.f32 	%p54, %f231, %f139;
	or.pred  	%p55, %p53, %p54;
	mov.f32 	%f232, %f231;
	mov.u64 	%rd297, %rd296;
	@%p55 bra 	$L__BB5_165;
	setp.gt.f32 	%p56, %f231, %f139;
	mov.f32 	%f232, %f139;
	mov.u64 	%rd297, %rd161;
	@%p56 bra 	$L__BB5_165;
	setp.lt.s64 	%p57, %rd296, %rd161;
	selp.f32 	%f232, %f231, %f139, %p57;
	min.s64 	%rd297, %rd296, %rd161;
$L__BB5_165:
	mov.b32 	%r91, %f232;
	mov.b32 	%r107, 4;
	mov.b32 	%r108, 31;
	mov.b32 	%r109, -1;
	// begin inline asm
	shfl.sync.down.b32 %r90, %r91, %r107, %r108, %r109;
	// end inline asm
	mov.b32 	%f142, %r90;
	// begin inline asm
	shfl.sync.down.b32 %r95, %r96, %r107, %r108, %r109;
	// end inline asm
	mov.b64 	{%r101, %r106}, %rd297;
	// begin inline asm
	shfl.sync.down.b32 %r100, %r101, %r107, %r108, %r109;
	// end inline asm
	// begin inline asm
	shfl.sync.down.b32 %r105, %r106, %r107, %r108, %r109;
	// end inline asm
	mov.b64 	%rd164, {%r100, %r105};
	setp.gt.s32 	%p58, %r49, 27;
	setp.lt.f32 	%p59, %f232, %f142;
	or.pred  	%p60, %p58, %p59;
	mov.f32 	%f233, %f232;
	mov.u64 	%rd298, %rd297;
	@%p60 bra 	$L__BB5_168;
	setp.gt.f32 	%p61, %f232, %f142;
	mov.f32 	%f233, %f142;
	mov.u64 	%rd298, %rd164;
	@%p61 bra 	$L__BB5_168;
	setp.lt.s64 	%p62, %rd297, %rd164;
	selp.f32 	%f233, %f232, %f142, %p62;
	min.s64 	%rd298, %rd297, %rd164;
$L__BB5_168:
	mov.b32 	%r111, %f233;
	mov.b32 	%r127, 8;
	mov.b32 	%r128, 31;
	mov.b32 	%r129, -1;
	// begin inline asm
	shfl.sync.down.b32 %r110, %r111, %r127, %r128, %r129;
	// end inline asm
	mov.b32 	%f145, %r110;
	// begin inline asm
	shfl.sync.down.b32 %r115, %r116, %r127, %r128, %r129;
	// end inline asm
	mov.b64 	{%r121, %r126}, %rd298;
	// begin inline asm
	shfl.sync.down.b32 %r120, %r121, %r127, %r128, %r129;
	// end inline asm
	// begin inline asm
	shfl.sync.down.b32 %r125, %r126, %r127, %r128, %r129;
	// end inline asm
	mov.b64 	%rd167, {%r120, %r125};
	setp.gt.s32 	%p63, %r49, 23;
	setp.lt.f32 	%p64, %f233, %f145;
	or.pred  	%p65, %p63, %p64;
	mov.f32 	%f234, %f233;
	mov.u64 	%rd299, %rd298;
	@%p65 bra 	$L__BB5_171;
	setp.gt.f32 	%p66, %f233, %f145;
	mov.f32 	%f234, %f145;
	mov.u64 	%rd299, %rd167;
	@%p66 bra 	$L__BB5_171;
	setp.lt.s64 	%p67, %rd298, %rd167;
	selp.f32 	%f234, %f233, %f145, %p67;
	min.s64 	%rd299, %rd298, %rd167;
$L__BB5_171:
	mov.b32 	%r131, %f234;
	mov.b32 	%r147, 16;
	mov.b32 	%r148, 31;
	mov.b32 	%r149, -1;
	// begin inline asm
	shfl.sync.down.b32 %r130, %r131, %r147, %r148, %r149;
	// end inline asm
	mov.b32 	%f148, %r130;
	// begin inline asm
	shfl.sync.down.b32 %r135, %r136, %r147, %r148, %r149;
	// end inline asm
	mov.b64 	{%r141, %r146}, %rd299;
	// begin inline asm
	shfl.sync.down.b32 %r140, %r141, %r147, %r148, %r149;
	// end inline asm
	// begin inline asm
	shfl.sync.down.b32 %r145, %r146, %r147, %r148, %r149;
	// end inline asm
	mov.b64 	%rd170, {%r140, %r145};
	setp.gt.s32 	%p68, %r49, 15;
	setp.lt.f32 	%p69, %f234, %f148;
	or.pred  	%p70, %p68, %p69;
	mov.f32 	%f242, %f234;
	mov.u64 	%rd307, %rd299;
	@%p70 bra 	$L__BB5_174;
	setp.gt.f32 	%p71, %f234, %f148;
	mov.f32 	%f242, %f148;
	mov.u64 	%rd307, %rd170;
	@%p71 bra 	$L__BB5_174;
	setp.lt.s64 	%p72, %rd299, %rd170;
	selp.f32 	%f242, %f234, %f148, %p72;
	min.s64 	%rd307, %rd299, %rd170;
$L__BB5_174:
	setp.ne.s32 	%p73, %r49, 0;
	@%p73 bra 	$L__BB5_176;
	shr.u32 	%r150, %r18, 1;
	and.b32  	%r151, %r150, 496;
	mov.u32 	%r152, _ZN6thrust24THRUST_300001_SM_1000_NS8cuda_cub4core6detail5shmemE;
	add.s32 	%r153, %r152, %r151;
	st.shared.f32 	[%r153+8], %f242;
	st.shared.u64 	[%r153+16], %rd307;
$L__BB5_176:
	bar.sync 	0;
	setp.ne.s32 	%p74, %r18, 0;
	@%p74 bra 	$L__BB5_198;
	ld.shared.f32 	%f151, [_ZN6thrust24THRUST_300001_SM_1000_NS8cuda_cub4core6detail5shmemE+24];
	ld.shared.u64 	%rd173, [_ZN6thrust24THRUST_300001_SM_1000_NS8cuda_cub4core6detail5shmemE+32];
	setp.lt.f32 	%p75, %f242, %f151;
	mov.f32 	%f236, %f242;
	mov.u64 	%rd301, %rd307;
	@%p75 bra 	$L__BB5_180;
	setp.lt.f32 	%p76, %f151, %f242;
	mov.f32 	%f236, %f151;
	mov.u64 	%rd301, %rd173;
	@%p76 bra 	$L__BB5_180;
	setp.lt.s64 	%p77, %rd307, %rd173;
	selp.f32 	%f236, %f242, %f151, %p77;
	min.s64 	%rd301, %rd307, %rd173;
$L__BB5_180:
	ld.shared.f32 	%f154, [_ZN6thrust24THRUST_300001_SM_1000_NS8cuda_cub4core6detail5shmemE+40];
	ld.shared.u64 	%rd176, [_ZN6thrust24THRUST_300001_SM_1000_NS8cuda_cub4core6detail5shmemE+48];
	setp.lt.f32 	%p78, %f236, %f154;
	mov.f32 	%f237, %f236;
	mov.u64 	%rd302, %rd301;
	@%p78 bra 	$L__BB5_183;
	setp.lt.f32 	%p79, %f154, %f236;
	mov.f32 	%f237, %f154;
	mov.u64 	%rd302, %rd176;
	@%p79 bra 	$L__BB5_183;
	setp.lt.s64 	%p80, %rd301, %rd176;
	selp.f32 	%f237, %f236, %f154, %p80;
	min.s64 	%rd302, %rd301, %rd176;
$L__BB5_183:
	ld.shared.f32 	%f157, [_ZN6thrust24THRUST_300001_SM_1000_NS8cuda_cub4core6detail5shmemE+56];
	ld.shared.u64 	%rd179, [_ZN6thrust24THRUST_300001_SM_1000_NS8cuda_cub4core6detail5shmemE+64];
	setp.lt.f32 	%p81, %f237, %f157;
	mov.f32 	%f238, %f237;
	mov.u64 	%rd303, %rd302;
	@%p81 bra 	$L__BB5_186;
	setp.lt.f32 	%p82, %f157, %f237;
	mov.f32 	%f238, %f157;
	mov.u64 	%rd303, %rd179;
	@%p82 bra 	$L__BB5_186;
	setp.lt.s64 	%p83, %rd302, %rd179;
	selp.f32 	%f238, %f237, %f157, %p83;
	min.s64 	%rd303, %rd302, %rd179;
$L__BB5_186:
	ld.shared.f32 	%f160, [_ZN6thrust24THRUST_300001_SM_1000_NS8cuda_cub4core6detail5shmemE+72];
	ld.shared.u64 	%rd182, [_ZN6thrust24THRUST_300001_SM_1000_NS8cuda_cub4core6detail5shmemE+80];
	setp.lt.f32 	%p84, %f238, %f160;
	mov.f32 	%f239, %f238;
	mov.u64 	%rd304, %rd303;
	@%p84 bra 	$L__BB5_189;
	setp.lt.f32 	%p85, %f160, %f238;
	mov.f32 	%f239, %f160;
	mov.u64 	%rd304, %rd182;
	@%p85 bra 	$L__BB5_189;
	setp.lt.s64 	%p86, %rd303, %rd182;
	selp.f32 	%f239, %f238, %f160, %p86;
	min.s64 	%rd304, %rd303, %rd182;
$L__BB5_189:
	ld.shared.f32 	%f163, [_ZN6thrust24THRUST_300001_SM_1000_NS8cuda_cub4core6detail5shmemE+88];
	ld.shared.u64 	%rd185, [_ZN6thrust24THRUST_300001_SM_1000_NS8cuda_cub4core6detail5shmemE+96];
	setp.lt.f32 	%p87, %f239, %f163;
	mov.f32 	%f240, %f239;
	mov.u64 	%rd305, %rd304;
	@%p87 bra 	$L__BB5_192;
	setp.lt.f32 	%p88, %f163, %f239;
	mov.f32 	%f240, %f163;
	mov.u64 	%rd305, %rd185;
	@%p88 bra 	$L__BB5_192;
	setp.lt.s64 	%p89, %rd304, %rd185;
	selp.f32 	%f240, %f239, %f163, %p89;
	min.s64 	%rd305, %rd304, %rd185;
$L__BB5_192:
	ld.shared.f32 	%f166, [_ZN6thrust24THRUST_300001_SM_1000_NS8cuda_cub4core6detail5shmemE+104];
	ld.shared.u64 	%rd188, [_ZN6thrust24THRUST_300001_SM_1000_NS8cuda_cub4core6detail5shmemE+112];
	setp.lt.f32 	%p90, %f240, %f166;
	mov.f32 	%f241, %f240;
	mov.u64 	%rd306, %rd305;
	@%p90 bra 	$L__BB5_195;
	setp.lt.f32 	%p91, %f166, %f240;
	mov.f32 	%f241, %f166;
	mov.u64 	%rd306, %rd188;
	@%p91 bra 	$L__BB5_195;
	setp.lt.s64 	%p92, %rd305, %rd188;
	selp.f32 	%f241, %f240, %f166, %p92;
	min.s64 	%rd306, %rd305, %rd188;
$L__BB5_195:
	ld.shared.f32 	%f169, [_ZN6thrust24THRUST_300001_SM_1000_NS8cuda_cub4core6detail5shmemE+120];
	ld.shared.u64 	%rd191, [_ZN6thrust24THRUST_300001_SM_1000_NS8cuda_cub4core6detail5shmemE+128];
	setp.lt.f32 	%p93, %f241, %f169;
	mov.f32 	%f242, %f241;
	mov.u64 	%rd307, %rd306;
	@%p93 bra 	$L__BB5_198;
	setp.lt.f32 	%p94, %f169, %f241;
	mov.f32 	%f242, %f169;
	mov.u64 	%rd307, %rd191;
	@%p94 bra 	$L__BB5_198;
	setp.lt.s64 	%p95, %rd306, %rd191;
	selp.f32 	%f242, %f241, %f169, %p95;
	min.s64 	%rd307, %rd306, %rd191;
$L__BB5_198:
	mov.u32 	%r381, %tid.x;
	setp.ne.s32 	%p222, %r381, 0;
	@%p222 bra 	$L__BB5_200;
	ld.param.u64 	%rd237, [_ZN6thrust24THRUST_300001_SM_1000_NS8cuda_cub4core6detail13_kernel_agentINS1_8__reduce11ReduceAgentINS0_12zip_iteratorIN4cuda3std3__45tupleIJPfNS0_17counting_iteratorIlNS0_11use_defaultESE_SE_EEEEEEEPNSB_IJflEEESI_lNS1_9__extrema9arg_min_fIflNSA_4lessIfEEEEEEJSH_SJ_lSO_EEEvDpT0__param_1];
	cvta.to.global.u64 	%rd236, %rd237;
	st.global.f32 	[%rd236], %f242;
	st.global.u64 	[%rd236+8], %rd307;
$L__BB5_200:
	ret;

}
	// .globl	_ZN6thrust24THRUST_300001_SM_1000_NS8cuda_cub4core6detail13_kernel_agentINS1_8__reduce11ReduceAgentINS0_12zip_iteratorIN4cuda3std3__45tupleIJPfNS0_17counting_iteratorIlNS0_11use_defaultESE_SE_EEEEEEEPNSB_IJflEEESI_lNS1_9__extrema9arg_min_fIflNSA_4lessIfEEEEEEJSH_SJ_lN3cub18CUB_300001_SM_100013GridEvenShareIlEENSR_9GridQueueIyEESO_EEEvDpT0_
.visible .entry _ZN6thrust24THRUST_300001_SM_1000_NS8cuda_cub4core6detail13_kernel_agentINS1_8__reduce11ReduceAgentINS0_12zip_iteratorIN4cuda3std3__45tupleIJPfNS0_17counting_iteratorIlNS0_11use_defaultESE_SE_EEEEEEEPNSB_IJflEEESI_lNS1_9__extrema9arg_min_fIflNSA_4lessIfEEEEEEJSH_SJ_lN3cub18CUB_300001_SM_100013GridEvenShareIlEENSR_9GridQueueIyEESO_EEEvDpT0_(
	.param .align 8 .b8 _ZN6thrust24THRUST_300001_SM_1000_NS8cuda_cub4core6detail13_kernel_agentINS1_8__reduce11ReduceAgentINS0_12zip_iteratorIN4cuda3std3__45tupleIJPfNS0_17counting_iteratorIlNS0_11use_defaultESE_SE_EEEEEEEPNSB_IJflEEESI_lNS1_9__extrema9arg_min_fIflNSA_4lessIfEEEEEEJSH_SJ_lN3cub18CUB_300001_SM_100013GridEvenShareIlEENSR_9GridQueueIyEESO_EEEvDpT0__param_0[16],
	.param .u64 .ptr .align 1 _ZN6thrust24THRUST_300001_SM_1000_NS8cuda_cub4core6detail13_kernel_agentINS1_8__reduce11ReduceAgentINS0_12zip_iteratorIN4cuda3std3__45tupleIJPfNS0_17counting_iteratorIlNS0_11use_defaultESE_SE_EEEEEEEPNSB_IJflEEESI_lNS1_9__extrema9arg_min_fIflNSA_4lessIfEEEEEEJSH_SJ_lN3cub18CUB_300001_SM_100013GridEvenShareIlEENSR_9GridQueueIyEESO_EEEvDpT0__param_1,
	.param .u64 _ZN6thrust24THRUST_300001_SM_1000_NS8cuda_cub4core6detail13_kernel_agentINS1_8__reduce11ReduceAgentINS0_12zip_iteratorIN4cuda3std3__45tupleIJPfNS0_17counting_iteratorIlNS0_11use_defaultESE_SE_EEEEEEEPNSB_IJflEEESI_lNS1_9__extrema9arg_min_fIflNSA_4lessIfEEEEEEJSH_SJ_lN3cub18CUB_300001_SM_100013GridEvenShareIlEENSR_9GridQueueIyEESO_EEEvDpT0__param_2,
	.param .align 8 .b8 _ZN6thrust24THRUST_300001_SM_1000_NS8cuda_cub4core6detail13_kernel_agentINS1_8__reduce11ReduceAgentINS0_12zip_iteratorIN4cuda3std3__45tupleIJPfNS0_17counting_iteratorIlNS0_11use_defaultESE_SE_EEEEEEEPNSB_IJflEEESI_lNS1_9__extrema9arg_min_fIflNSA_4lessIfEEEEEEJSH_SJ_lN3cub18CUB_300001_SM_100013GridEvenShareIlEENSR_9GridQueueIyEESO_EEEvDpT0__param_3[72],
	.param .align 8 .b8 _ZN6thrust24THRUST_300001_SM_1000_NS8cuda_cub4core6detail13_kernel_agentINS1_8__reduce11ReduceAgentINS0_12zip_iteratorIN4cuda3std3__45tupleIJPfNS0_17counting_iteratorIlNS0_11use_defaultESE_SE_EEEEEEEPNSB_IJflEEESI_lNS1_9__extrema9arg_min_fIflNSA_4lessIfEEEEEEJSH_SJ_lN3cub18CUB_300001_SM_100013GridEvenShareIlEENSR_9GridQueueIyEESO_EEEvDpT0__param_4[8],
	.param .align 1 .b8 _ZN6thrust24THRUST_300001_SM_1000_NS8cuda_cub4core6detail13_kernel_agentINS1_8__reduce11ReduceAgentINS0_12zip_iteratorIN4cuda3std3__45tupleIJPfNS0_17counting_iteratorIlNS0_11use_defaultESE_SE_EEEEEEEPNSB_IJflEEESI_lNS1_9__extrema9arg_min_fIflNSA_4lessIfEEEEEEJSH_SJ_lN3cub18CUB_300001_SM_100013GridEvenShareIlEENSR_9GridQueueIyEESO_EEEvDpT0__param_5[1]
)
.maxntid 256
{
	.reg .pred 	%p<225>;
	.reg .b32 	%r<399>;
	.reg .b32 	%f<243>;
	.reg .b64 	%rd<325>;

	ld.param.u64 	%rd199, [_ZN6thrust24THRUST_300001_SM_1000_NS8cuda_cub4core6detail13_kernel_agentINS1_8__reduce11ReduceAgentINS0_12zip_iteratorIN4cuda3std3__45tupleIJPfNS0_17counting_iteratorIlNS0_11use_defaultESE_SE_EEEEEEEPNSB_IJflEEESI_lNS1_9__extrema9arg_min_fIflNSA_4lessIfEEEEEEJSH_SJ_lN3cub18CUB_300001_SM_100013GridEvenShareIlEENSR_9GridQueueIyEESO_EEEvDpT0__param_0+8];
	ld.param.u64 	%rd198, [_ZN6thrust24THRUST_300001_SM_1000_NS8cuda_cub4core6detail13_kernel_agentINS1_8__reduce11ReduceAgentINS0_12zip_iteratorIN4cuda3std3__45tupleIJPfNS0_17counting_iteratorIlNS0_11use_defaultESE_SE_EEEEEEEPNSB_IJflEEESI_lNS1_9__extrema9arg_min_fIflNSA_4lessIfEEEEEEJSH_SJ_lN3cub18CUB_300001_SM_100013GridEvenShareIlEENSR_9GridQueueIyEESO_EEEvDpT0__param_0];
	ld.param.u64 	%rd202, [_ZN6thrust24THRUST_300001_SM_1000_NS8cuda_cub4core6detail13_kernel_agentINS1_8__reduce11ReduceAgentINS0_12zip_iteratorIN4cuda3std3__45tupleIJPfNS0_17counting_iteratorIlNS0_11use_defaultESE_SE_EEEEEEEPNSB_IJflEEESI_lNS1_9__extrema9arg_min_fIflNSA_4lessIfEEEEEEJSH_SJ_lN3cub18CUB_300001_SM_100013GridEvenShareIlEENSR_9GridQueueIyEESO_EEEvDpT0__param_4];
	ld.param.u64 	%rd201, [_ZN6thrust24THRUST_300001_SM_1000_NS8cuda_cub4core6detail13_kernel_agentINS1_8__reduce11ReduceAgentINS0_12zip_iteratorIN4cuda3std3__45tupleIJPfNS0_17counting_iteratorIlNS0_11use_defaultESE_SE_EEEEEEEPNSB_IJflEEESI_lNS1_9__extrema9arg_min_fIflNSA_4lessIfEEEEEEJSH_SJ_lN3cub18CUB_300001_SM_100013GridEvenShareIlEENSR_9GridQueueIyEESO_EEEvDpT0__param_2];
	cvta.to.global.u64 	%rd1, %rd202;
	cvta.to.global.u64 	%rd2, %rd198;
	mov.u32 	%r1, %ctaid.x;
	mul.lo.s32 	%r33, %r1, 1280;
	cvt.u64.u32 	%rd4, %r33;
	mov.u32 	%r34, %nctaid.x;
	mul.lo.s32 	%r35, %r34, 1280;
	cvt.u64.u32 	%rd5, %r35;
	add.s64 	%rd203, %rd4, 1280;
	setp.le.s64 	%p1, %rd203, %rd201;
	@%p1 bra 	$L__BB6_111;
	cvt.u32.u64 	%r159, %rd4;
	cvt.u32.u64 	%r2, %rd201;
	sub.s32 	%r3, %r2, %r159;
	mov.u32 	%r4, %tid.x;
	setp.ge.s32 	%p98, %r4, %r3;
	mov.f32 	%f188, 0f00000000;
	mov.b64 	%rd266, 0;
	mov.u32 	%r393, %r4;
	@%p98 bra 	$L__BB6_3;
	cvt.u64.u32 	%rd234, %r4;
	add.s64 	%rd235, %rd4, %rd234;
	shl.b64 	%rd236, %rd235, 2;
	add.s64 	%rd237, %rd2, %rd236;
	add.s64 	%rd266, %rd199, %rd235;
	ld.global.f32 	%f188, [%rd237];
	add.s32 	%r393, %r4, 256;
$L__BB6_3:
	setp.ge.s32 	%p99, %r393, %r3;
	@%p99 bra 	$L__BB6_25;
	not.b32 	%r161, %r393;
	add.s32 	%r162, %r161, %r2;
	sub.s32 	%r7, %r162, %r159;
	and.b32  	%r163, %r7, 768;
	setp.eq.s32 	%p100, %r163, 768;
	@%p100 bra 	$L__BB6_10;
	cvt.u64.u32 	%rd239, %r393;
	add.s64 	%rd240, %rd239, %rd4;
	add.s64 	%rd257, %rd240, %rd199;
	shl.b64 	%rd241, %rd240, 2;
	add.s64 	%rd256, %rd2, %rd241;
	shr.u32 	%r164, %r7, 8;
	add.s32 	%r165, %r164, 1;
	and.b32  	%r166, %r165, 3;
	neg.s32 	%r391, %r166;
$L__BB6_6:
	.pragma "nounroll";
	mov.u64 	%rd12, %rd266;
	mov.f32 	%f3, %f188;
	ld.global.f32 	%f4, [%rd256];
	setp.lt.f32 	%p101, %f3, %f4;
	@%p101 bra 	$L__BB6_9;
	setp.lt.f32 	%p102, %f4, %f3;
	mov.u64 	%rd266, %rd257;
	mov.f32 	%f188, %f4;
	@%p102 bra 	$L__BB6_9;
	setp.lt.s64 	%p103, %rd12, %rd257;
	min.s64 	%rd266, %rd12, %rd257;
	selp.f32 	%f188, %f3, %f4, %p103;
$L__BB6_9:
	add.s32 	%r393, %r393, 256;
	add.s64 	%rd257, %rd257, 256;
	add.s64 	%rd256, %rd256, 1024;
	add.s32 	%r391, %r391, 1;
	setp.ne.s32 	%p104, %r391, 0;
	@%p104 bra 	$L__BB6_6;
$L__BB6_10:
	setp.lt.u32 	%p105, %r7, 768;
	@%p105 bra 	$L__BB6_25;
	add.s32 	%r394, %r393, 512;
$L__BB6_12:
	mov.u32 	%r15, %r394;
	add.s32 	%r167, %r15, -512;
	cvt.s64.s32 	%rd242, %r167;
	add.s64 	%rd243, %rd242, %rd4;
	shl.b64 	%rd244, %rd243, 2;
	add.s64 	%rd20, %rd2, %rd244;
	add.s64 	%rd21, %rd243, %rd199;
	ld.global.f32 	%f10, [%rd20];
	setp.lt.f32 	%p106, %f188, %f10;
	mov.u64 	%rd263, %rd266;
	mov.f32 	%f185, %f188;
	@%p106 bra 	$L__BB6_15;
	setp.lt.f32 	%p107, %f10, %f188;
	mov.u64 	%rd263, %rd21;
	mov.f32 	%f185, %f10;
	@%p107 bra 	$L__BB6_15;
	setp.lt.s64 	%p108, %rd266, %rd21;
	min.s64 	%rd263, %rd266, %rd21;
	selp.f32 	%f185, %f188, %f10, %p108;
$L__BB6_15:
	add.s32 	%r168, %r15, -256;
	cvt.s64.s32 	%rd245, %r168;
	add.s64 	%rd246, %rd245, %rd4;
	add.s64 	%rd24, %rd246, %rd199;
	ld.global.f32 	%f13, [%rd20+1024];
	setp.lt.f32 	%p109, %f185, %f13;
	mov.u64 	%rd264, %rd263;
	mov.f32 	%f186, %f185;
	@%p109 bra 	$L__BB6_18;
	setp.lt.f32 	%p110, %f13, %f185;
	mov.u64 	%rd264, %rd24;
	mov.f32 	%f186, %f13;
	@%p110 bra 	$L__BB6_18;
	setp.lt.s64 	%p111, %rd263, %rd24;
	min.s64 	%rd264, %rd263, %rd24;
	selp.f32 	%f186, %f185, %f13, %p111;
$L__BB6_18:
	cvt.s64.s32 	%rd247, %r15;
	add.s64 	%rd248, %rd247, %rd4;
	add.s64 	%rd27, %rd248, %rd199;
	ld.global.f32 	%f16, [%rd20+2048];
	setp.lt.f32 	%p112, %f186, %f16;
	mov.u64 	%rd265, %rd264;
	mov.f32 	%f187, %f186;
	@%p112 bra 	$L__BB6_21;
	setp.lt.f32 	%p113, %f16, %f186;
	mov.u64 	%rd265, %rd27;
	mov.f32 	%f187, %f16;
	@%p113 bra 	$L__BB6_21;
	setp.lt.s64 	%p114, %rd264, %rd27;
	min.s64 	%rd265, %rd264, %rd27;
	selp.f32 	%f187, %f186, %f16, %p114;
$L__BB6_21:
	add.s32 	%r169, %r15, 256;
	cvt.s64.s32 	%rd249, %r169;
	add.s64 	%rd250, %rd249, %rd4;
	add.s64 	%rd30, %rd250, %rd199;
	ld.global.f32 	%f19, [%rd20+3072];
	setp.lt.f32 	%p115, %f187, %f19;
	mov.u64 	%rd266, %rd265;
	mov.f32 	%f188, %f187;
	@%p115 bra 	$L__BB6_24;
	setp.lt.f32 	%p116, %f19, %f187;
	mov.u64 	%rd266, %rd30;
	mov.f32 	%f188, %f19;
	@%p116 bra 	$L__BB6_24;
	setp.lt.s64 	%p117, %rd265, %rd30;
	min.s64 	%rd266, %rd265, %rd30;
	selp.f32 	%f188, %f187, %f19, %p117;
$L__BB6_24:
	add.s32 	%r394, %r15, 1024;
	add.s32 	%r170, %r15, 512;
	setp.lt.s32 	%p118, %r170, %r3;
	@%p118 bra 	$L__BB6_12;
$L__BB6_25:
	setp.lt.s32 	%p119, %r3, 256;
	@%p119 bra 	$L__BB6_65;
	// begin inline asm
	mov.u32 %r284, %laneid;
	// end inline asm
	mov.b32 	%r286, %f188;
	mov.b32 	%r302, 1;
	mov.b32 	%r303, 31;
	mov.b32 	%r304, -1;
	// begin inline asm
	shfl.sync.down.b32 %r285, %r286, %r302, %r303, %r304;
	// end inline asm
	mov.b32 	%f23, %r285;
	// begin inline asm
	shfl.sync.down.b32 %r290, %r291, %r302, %r303, %r304;
	// end inline asm
	mov.b64 	{%r296, %r301}, %rd266;
	// begin inline asm
	shfl.sync.down.b32 %r295, %r296, %r302, %r303, %r304;
	// end inline asm
	// begin inline asm
	shfl.sync.down.b32 %r300, %r301, %r302, %r303, %r304;
	// end inline asm
	mov.b64 	%rd34, {%r295, %r300};
	setp.gt.s32 	%p176, %r284, 30;
	setp.lt.f32 	%p177, %f188, %f23;
	or.pred  	%p178, %p176, %p177;
	mov.u64 	%rd268, %rd266;
	mov.f32 	%f190, %f188;
	@%p178 bra 	$L__BB6_29;
	setp.gt.f32 	%p179, %f188, %f23;
	mov.u64 	%rd268, %rd34;
	mov.f32 	%f190, %f23;
	@%p179 bra 	$L__BB6_29;
	setp.lt.s64 	%p180, %rd266, %rd34;
	min.s64 	%rd268, %rd266, %rd34;
	selp.f32 	%f190, %f188, %f23, %p180;
$L__BB6_29:
	mov.b32 	%r306, %f190;
	mov.b32 	%r322, 2;
	mov.b32 	%r323, 31;
	mov.b32 	%r324, -1;
	// begin inline asm
	shfl.sync.down.b32 %r305, %r306, %r322, %r323, %r324;
	// end inline asm
	mov.b32 	%f26, %r305;
	// begin inline asm
	shfl.sync.down.b32 %r310, %r311, %r322, %r323, %r324;
	// end inline asm
	mov.b64 	{%r316, %r321}, %rd268;
	// begin inline asm
	shfl.sync.down.b32 %r315, %r316, %r322, %r323, %r324;
	// end inline asm
	// begin inline asm
	shfl.sync.down.b32 %r320, %r321, %r322, %r323, %r324;
	// end inline asm
	mov.b64 	%rd37, {%r315, %r320};
	setp.gt.s32 	%p181, %r284, 29;
	setp.lt.f32 	%p182, %f190, %f26;
	or.pred  	%p183, %p181, %p182;
	mov.u64 	%rd269, %rd268;
	mov.f32 	%f191, %f190;
	@%p183 bra 	$L__BB6_32;
	setp.gt.f32 	%p184, %f190, %f26;
	mov.u64 	%rd269, %rd37;
	mov.f32 	%f191, %f26;
	@%p184 bra 	$L__BB6_32;
	setp.lt.s64 	%p185, %rd268, %rd37;
	min.s64 	%rd269, %rd268, %rd37;
	selp.f32 	%f191, %f190, %f26, %p185;
$L__BB6_32:
	mov.b32 	%r326, %f191;
	mov.b32 	%r342, 4;
	mov.b32 	%r343, 31;
	mov.b32 	%r344, -1;
	// begin inline asm
	shfl.sync.down.b32 %r325, %r326, %r342, %r343, %r344;
	// end inline asm
	mov.b32 	%f29, %r325;
	// begin inline asm
	shfl.sync.down.b32 %r330, %r331, %r342, %r343, %r344;
	// end inline asm
	mov.b64 	{%r336, %r341}, %rd269;
	// begin inline asm
	shfl.sync.down.b32 %r335, %r336, %r342, %r343, %r344;
	// end inline asm
	// begin inline asm
	shfl.sync.down.b32 %r340, %r341, %r342, %r343, %r344;
	// end inline asm
	mov.b64 	%rd40, {%r335, %r340};
	setp.gt.s32 	%p186, %r284, 27;
	setp.lt.f32 	%p187, %f191, %f29;
	or.pred  	%p188, %p186, %p187;
	mov.u64 	%rd270, %rd269;
	mov.f32 	%f192, %f191;
	@%p188 bra 	$L__BB6_35;
	setp.gt.f32 	%p189, %f191, %f29;
	mov.u64 	%rd270, %rd40;
	mov.f32 	%f192, %f29;
	@%p189 bra 	$L__BB6_35;
	setp.lt.s64 	%p190, %rd269, %rd40;
	min.s64 	%rd270, %rd269, %rd40;
	selp.f32 	%f192, %f191, %f29, %p190;
$L__BB6_35:
	mov.b32 	%r346, %f192;
	mov.b32 	%r362, 8;
	mov.b32 	%r363, 31;
	mov.b32 	%r364, -1;
	// begin inline asm
	shfl.sync.down.b32 %r345, %r346, %r362, %r363, %r364;
	// end inline asm
	mov.b32 	%f32, %r345;
	// begin inline asm
	shfl.sync.down.b32 %r350, %r351, %r362, %r363, %r364;
	// end inline asm
	mov.b64 	{%r356, %r361}, %rd270;
	// begin inline asm
	shfl.sync.down.b32 %r355, %r356, %r362, %r363, %r364;
	// end inline asm
	// begin inline asm
	shfl.sync.down.b32 %r360, %r361, %r362, %r363, %r364;
	// end inline asm
	mov.b64 	%rd43, {%r355, %r360};
	setp.gt.s32 	%p191, %r284, 23;
	setp.lt.f32 	%p192, %f192, %f32;
	or.pred  	%p193, %p191, %p192;
	mov.u64 	%rd271, %rd270;
	mov.f32 	%f193, %f192;
	@%p193 bra 	$L__BB6_38;
	setp.gt.f32 	%p194, %f192, %f32;
	mov.u64 	%rd271, %rd43;
	mov.f32 	%f193, %f32;
	@%p194 bra 	$L__BB6_38;
	setp.lt.s64 	%p195, %rd270, %rd43;
	min.s64 	%rd271, %rd270, %rd43;
	selp.f32 	%f193, %f192, %f32, %p195;
$L__BB6_38:
	mov.b32 	%r366, %f193;
	mov.b32 	%r382, 16;
	mov.b32 	%r383, 31;
	mov.b32 	%r384, -1;
	// begin inline asm
	shfl.sync.down.b32 %r365, %r366, %r382, %r383, %r384;
	// end inline asm
	mov.b32 	%f35, %r365;
	// begin inline asm
	shfl.sync.down.b32 %r370, %r371, %r382, %r383, %r384;
	// end inline asm
	mov.b64 	{%r376, %r381}, %rd271;
	// begin inline asm
	shfl.sync.down.b32 %r375, %r376, %r382, %r383, %r384;
	// end inline asm
	// begin inline asm
	shfl.sync.down.b32 %r380, %r381, %r382, %r383, %r384;
	// end inline asm
	mov.b64 	%rd46, {%r375, %r380};
	setp.gt.s32 	%p196, %r284, 15;
	setp.lt.f32 	%p197, %f193, %f35;
	or.pred  	%p198, %p196, %p197;
	mov.u64 	%rd324, %rd271;
	mov.f32 	%f242, %f193;
	@%p198 bra 	$L__BB6_41;
	setp.gt.f32 	%p199, %f193, %f35;
	mov.u64 	%rd324, %rd46;
	mov.f32 	%f242, %f35;
	@%p199 bra 	$L__BB6_41;
	setp.lt.s64 	%p200, %rd271, %rd46;
	min.s64 	%rd324, %rd271, %rd46;
	selp.f32 	%f242, %f193, %f35, %p200;
$L__BB6_41:
	setp.ne.s32 	%p201, %r284, 0;
	@%p201 bra 	$L__BB6_43;
	shr.u32 	%r385, %r4, 1;
	and.b32  	%r386, %r385, 496;
	mov.u32 	%r387, _ZN6thrust24THRUST_300001_SM_1000_NS8cuda_cub4core6detail5shmemE;
	add.s32 	%r388, %r387, %r386;
	st.shared.f32 	[%r388+8], %f242;
	st.shared.u64 	[%r388+16], %rd324;
$L__BB6_43:
	bar.sync 	0;
	setp.ne.s32 	%p202, %r4, 0;
	@%p202 bra 	$L__BB6_201;
	ld.shared.f32 	%f38, [_ZN6thrust24THRUST_300001_SM_1000_NS8cuda_cub4core6detail5shmemE+24];
	ld.shared.u64 	%rd49, [_ZN6thrust24THRUST_300001_SM_1000_NS8cuda_cub4core6detail5shmemE+32];
	setp.lt.f32 	%p203, %f242, %f38;
	mov.u64 	%rd273, %rd324;
	mov.f32 	%f195, %f242;
	@%p203 bra 	$L__BB6_47;
	setp.lt.f32 	%p204, %f38, %f242;
	mov.u64 	%rd273, %rd49;
	mov.f32 	%f195, %f38;
	@%p204 bra 	$L__BB6_47;
	setp.lt.s64 	%p205, %rd324, %rd49;
	min.s64 	%rd273, %rd324, %rd49;
	selp.f32 	%f195, %f242, %f38, %p205;
$L__BB6_47:
	ld.shared.f32 	%f41, [_ZN6thrust24THRUST_300001_SM_1000_NS8cuda_cub4core6detail5shmemE+40];
	ld.shared.u64 	%rd52, [_ZN6thrust24THRUST_300001_SM_1000_NS8cuda_cub4core6detail5shmemE+48];
	setp.lt.f32 	%p206, %f195, %f41;
	mov.u64 	%rd274, %rd273;
	mov.f32 	%f196, %f195;
	@%p206 bra 	$L__BB6_50;
	setp.lt.f32 	%p207, %f41, %f195;
	mov.u64 	%rd274, %rd52;
	mov.f32 	%f196, %f41;
	@%p207 bra 	$L__BB6_50;
	setp.lt.s64 	%p208, %rd273, %rd52;
	min.s64 	%rd274, %rd273, %rd52;
	selp.f32 	%f196, %f195, %f41, %p208;
$L__BB6_50:
	ld.shared.f32 	%f44, [_ZN6thrust24THRUST_300001_SM_1000_NS8cuda_cub4core6detail5shmemE+56];
	ld.shared.u64 	%rd55, [_ZN6thrust24THRUST_300001_SM_1000_NS8cuda_cub4core6detail5shmemE+64];
	setp.lt.f32 	%p209, %f196, %f44;
	mov.u64 	%rd275, %rd274;
	mov.f32 	%f197, %f196;
	@%p209 bra 	$L__BB6_53;
	setp.lt.f32 	%p210, %f44, %f196;
	mov.u64 	%rd275, %rd55;
	mov.f32 	%f197, %f44;
	@%p210 bra 	$L__BB6_53;
	setp.lt.s64 	%p211, %rd274, %rd55;
	min.s64 	%rd275, %rd274, %rd55;
	selp.f32 	%f197, %f196, %f44, %p211;
$L__BB6_53:
	ld.shared.f32 	%f47, [_ZN6thrust24THRUST_300001_SM_1000_NS8cuda_cub4core6detail5shmemE+72];
	ld.shared.u64 	%rd58, [_ZN6thrust24THRUST_300001_SM_1000_NS8cuda_cub4core6detail5shmemE+80];
	setp.lt.f32 	%p212, %f197, %f47;
	mov.u64 	%rd276, %rd275;
	mov.f32 	%f198, %f197;
	@%p212 bra 	$L__BB6_56;
	setp.lt.f32 	%p213, %f47, %f197;
	mov.u64 	%rd276, %rd58;
	mov.f32 	%f198, %f47;
	@%p213 bra 	$L__BB6_56;
	setp.lt.s64 	%p214, %rd275, %rd58;
	min.s64 	%rd276, %rd275, %rd58;
	selp.f32 	%f198, %f197, %f47, %p214;
$L__BB6_56:
	ld.shared.f32 	%f50, [_ZN6thrust24THRUST_300001_SM_1000_NS8cuda_cub4core6detail5shmemE+88];
	ld.shared.u64 	%rd61, [_ZN6thrust24THRUST_300001_SM_1000_NS8cuda_cub4core6detail5shmemE+96];
	setp.lt.f32 	%p215, %f198, %f50;
	mov.u64 	%rd277, %rd276;
	mov.f32 	%f199, %f198;
	@%p215 bra 	$L__BB6_59;
	setp.lt.f32 	%p216, %f50, %f198;
	mov.u64 	%rd277, %rd61;
	mov.f32 	%f199, %f50;
	@%p216 bra 	$L__BB6_59;
	setp.lt.s64 	%p217, %rd276, %rd61;
	min.s64 	%rd277, %rd276, %rd61;
	selp.f32 	%f199, %f198, %f50, %p217;
$L__BB6_59:
	ld.shared.f32 	%f53, [_ZN6thrust24THRUST_300001_SM_1000_NS8cuda_cub4core6detail5shmemE+104];
	ld.shared.u64 	%rd64, [_ZN6thrust24THRUST_300001_SM_1000_NS8cuda_cub4core6detail5shmemE+112];
	setp.lt.f32 	%p218, %f199, %f53;
	mov.u64 	%rd278, %rd277;
	mov.f32 	%f200, %f199;
	@%p218 bra 	$L__BB6_62;
	setp.lt.f32 	%p219, %f53, %f199;
	mov.u64 	%rd278, %rd64;
	mov.f32 	%f200, %f53;
	@%p219 bra 	$L__BB6_62;
	setp.lt.s64 	%p220, %rd277, %rd64;
	min.s64 	%rd278, %rd277, %rd64;
	selp.f32 	%f200, %f199, %f53, %p220;
$L__BB6_62:
	ld.shared.f32 	%f56, [_ZN6thrust24THRUST_300001_SM_1000_NS8cuda_cub4core6detail5shmemE+120];
	ld.shared.u64 	%rd67, [_ZN6thrust24THRUST_300001_SM_1000_NS8cuda_cub4core6detail5shmemE+128];
	setp.lt.f32 	%p221, %f200, %f56;
	mov.f32 	%f242, %f200;
	mov.u64 	%rd324, %rd278;
	@%p221 bra 	$L__BB6_201;
	setp.lt.f32 	%p222, %f56, %f200;
	mov.f32 	%f242, %f56;
	mov.u64 	%rd324, %rd67;
	@%p222 bra 	$L__BB6_201;
	setp.lt.s64 	%p223, %rd278, %rd67;
	min.s64 	%rd324, %rd278, %rd67;
	selp.f32 	%f242, %f200, %f56, %p223;
	bra.uni 	$L__BB6_201;
$L__BB6_65:
	// begin inline asm
	mov.u32 %r171, %laneid;
	// end inline asm
	and.b32  	%r192, %r4, 992;
	add.s32 	%r193, %r192, 32;
	setp.gt.s32 	%p120, %r193, %r3;
	not.b32 	%r194, %r192;
	add.s32 	%r195, %r3, %r194;
	selp.b32 	%r190, %r195, 31, %p120;
	mov.b32 	%r173, %f188;
	mov.b32 	%r189, 1;
	mov.b32 	%r191, -1;
	// begin inline asm
	shfl.sync.down.b32 %r172, %r173, %r189, %r190, %r191;
	// end inline asm
	mov.b32 	%f58, %r172;
	// begin inline asm
	shfl.sync.down.b32 %r177, %r178, %r189, %r190, %r191;
	// end inline asm
	mov.b64 	{%r183, %r188}, %rd266;
	// begin inline asm
	shfl.sync.down.b32 %r182, %r183, %r189, %r190, %r191;
	// end inline asm
	// begin inline asm
	shfl.sync.down.b32 %r187, %r188, %r189, %r190, %r191;
	// end inline asm
	mov.b64 	%rd69, {%r182, %r187};
	setp.ge.s32 	%p121, %r171, %r190;
	setp.lt.f32 	%p122, %f188, %f58;
	or.pred  	%p123, %p121, %p122;
	mov.f32 	%f201, %f188;
	mov.u64 	%rd279, %rd266;
	@%p123 bra 	$L__BB6_68;
	setp.gt.f32 	%p124, %f188, %f58;
	mov.f32 	%f201, %f58;
	mov.u64 	%rd279, %rd69;
	@%p124 bra 	$L__BB6_68;
	setp.lt.s64 	%p125, %rd266, %rd69;
	selp.f32 	%f201, %f188, %f58, %p125;
	min.s64 	%rd279, %rd266, %rd69;
$L__BB6_68:
	mov.b32 	%r197, %f201;
	mov.b32 	%r213, 2;
	mov.b32 	%r215, -1;
	// begin inline asm
	shfl.sync.down.b32 %r196, %r197, %r213, %r190, %r215;
	// end inline asm
	mov.b32 	%f61, %r196;
	// begin inline asm
	shfl.sync.down.b32 %r201, %r202, %r213, %r190, %r215;
	// end inline asm
	mov.b64 	{%r207, %r212}, %rd279;
	// begin inline asm
	shfl.sync.down.b32 %r206, %r207, %r213, %r190, %r215;
	// end inline asm
	// begin inline asm
	shfl.sync.down.b32 %r211, %r212, %r213, %r190, %r215;
	// end inline asm
	mov.b64 	%rd72, {%r206, %r211};
	add.s32 	%r216, %r171, 2;
	setp.gt.s32 	%p126, %r216, %r190;
	setp.lt.f32 	%p127, %f201, %f61;
	or.pred  	%p128, %p126, %p127;
	mov.f32 	%f202, %f201;
	mov.u64 	%rd280, %rd279;
	@%p128 bra 	$L__BB6_71;
	setp.gt.f32 	%p129, %f201, %f61;
	mov.f32 	%f202, %f61;
	mov.u64 	%rd280, %rd72;
	@%p129 bra 	$L__BB6_71;
	setp.lt.s64 	%p130, %rd279, %rd72;
	selp.f32 	%f202, %f201, %f61, %p130;
	min.s64 	%rd280, %rd279, %rd72;
$L__BB6_71:
	mov.b32 	%r218, %f202;
	mov.b32 	%r234, 4;
	mov.b32 	%r236, -1;
	// begin inline asm
	shfl.sync.down.b32 %r217, %r218, %r234, %r190, %r236;
	// end inline asm
	mov.b32 	%f64, %r217;
	// begin inline asm
	shfl.sync.down.b32 %r222, %r223, %r234, %r190, %r236;
	// end inline asm
	mov.b64 	{%r228, %r233}, %rd280;
	// begin inline asm
	shfl.sync.down.b32 %r227, %r228, %r234, %r190, %r236;
	// end inline asm
	// begin inline asm
	shfl.sync.down.b32 %r232, %r233, %r234, %r190, %r236;
	// end inline asm
	mov.b64 	%rd75, {%r227, %r232};
	add.s32 	%r237, %r171, 4;
	setp.gt.s32 	%p131, %r237, %r190;
	setp.lt.f32 	%p132, %f202, %f64;
	or.pred  	%p133, %p131, %p132;
	mov.f32 	%f203, %f202;
	mov.u64 	%rd281, %rd280;
	@%p133 bra 	$L__BB6_74;
	setp.gt.f32 	%p134, %f202, %f64;
	mov.f32 	%f203, %f64;
	mov.u64 	%rd281, %rd75;
	@%p134 bra 	$L__BB6_74;
	setp.lt.s64 	%p135, %rd280, %rd75;
	selp.f32 	%f203, %f202, %f64, %p135;
	min.s64 	%rd281, %rd280, %rd75;
$L__BB6_74:
	mov.b32 	%r239, %f203;
	mov.b32 	%r255, 8;
	mov.b32 	%r257, -1;
	// begin inline asm
	shfl.sync.down.b32 %r238, %r239, %r255, %r190, %r257;
	// end inline asm
	mov.b32 	%f67, %r238;
	// begin inline asm
	shfl.sync.down.b32 %r243, %r244, %r255, %r190, %r257;
	// end inline asm
	mov.b64 	{%r249, %r254}, %rd281;
	// begin inline asm
	shfl.sync.down.b32 %r248, %r249, %r255, %r190, %r257;
	// end inline asm
	// begin inline asm
	shfl.sync.down.b32 %r253, %r254, %r255, %r190, %r257;
	// end inline asm
	mov.b64 	%rd78, {%r248, %r253};
	add.s32 	%r258, %r171, 8;
	setp.gt.s32 	%p136, %r258, %r190;
	setp.lt.f32 	%p137, %f203, %f67;
	or.pred  	%p138, %p136, %p137;
	mov.f32 	%f204, %f203;
	mov.u64 	%rd282, %rd281;
	@%p138 bra 	$L__BB6_77;
	setp.gt.f32 	%p139, %f203, %f67;
	mov.f32 	%f204, %f67;
	mov.u64 	%rd282, %rd78;
	@%p139 bra 	$L__BB6_77;
	setp.lt.s64 	%p140, %rd281, %rd78;
	selp.f32 	%f204, %f203, %f67, %p140;
	min.s64 	%rd282, %rd281, %rd78;
$L__BB6_77:
	mov.b32 	%r260, %f204;
	mov.b32 	%r276, 16;
	mov.b32 	%r278, -1;
	// begin inline asm
	shfl.sync.down.b32 %r259, %r260, %r276, %r190, %r278;
	// end inline asm
	mov.b32 	%f70, %r259;
	// begin inline asm
	shfl.sync.down.b32 %r264, %r265, %r276, %r190, %r278;
	// end inline asm
	mov.b64 	{%r270, %r275}, %rd282;
	// begin inline asm
	shfl.sync.down.b32 %r269, %r270, %r276, %r190, %r278;
	// end inline asm
	// begin inline asm
	shfl.sync.down.b32 %r274, %r275, %r276, %r190, %r278;
	// end inline asm
	mov.b64 	%rd81, {%r269, %r274};
	add.s32 	%r279, %r171, 16;
	setp.gt.s32 	%p141, %r279, %r190;
	setp.lt.f32 	%p142, %f204, %f70;
	or.pred  	%p143, %p141, %p142;
	mov.f32 	%f242, %f204;
	mov.u64 	%rd324, %rd282;
	@%p143 bra 	$L__BB6_80;
	setp.gt.f32 	%p144, %f204, %f70;
	mov.f32 	%f242, %f70;
	mov.u64 	%rd324, %rd81;
	@%p144 bra 	$L__BB6_80;
	setp.lt.s64 	%p145, %rd282, %rd81;
	selp.f32 	%f242, %f204, %f70, %p145;
	min.s64 	%rd324, %rd282, %rd81;
$L__BB6_80:
	setp.ne.s32 	%p146, %r171, 0;
	@%p146 bra 	$L__BB6_82;
	shr.u32 	%r280, %r4, 1;
	and.b32  	%r281, %r280, 496;
	mov.u32 	%r282, _ZN6thrust24THRUST_300001_SM_1000_NS8cuda_cub4core6detail5shmemE;
	add.s32 	%r283, %r282, %r281;
	st.shared.f32 	[%r283+8], %f242;
	st.shared.u64 	[%r283+16], %rd324;
$L__BB6_82:
	bar.sync 	0;
	setp.ne.s32 	%p147, %r4, 0;
	@%p147 bra 	$L__BB6_201;
	setp.lt.s32 	%p148, %r3, 33;
	mov.f32 	%f206, %f242;
	mov.u64 	%rd284, %rd324;
	@%p148 bra 	$L__BB6_87;
	ld.shared.f32 	%f73, [_ZN6thrust24THRUST_300001_SM_1000_NS8cuda_cub4core6detail5shmemE+24];
	ld.shared.u64 	%rd84, [_ZN6thrust24THRUST_300001_SM_1000_NS8cuda_cub4core6detail5shmemE+32];
	setp.lt.f32 	%p149, %f242, %f73;
	mov.f32 	%f206, %f242;
	mov.u64 	%rd284, %rd324;
	@%p149 bra 	$L__BB6_87;
	setp.lt.f32 	%p150, %f73, %f242;
	mov.f32 	%f206, %f73;
	mov.u64 	%rd284, %rd84;
	@%p150 bra 	$L__BB6_87;
	setp.lt.s64 	%p151, %rd324, %rd84;
	selp.f32 	%f206, %f242, %f73, %p151;
	min.s64 	%rd284, %rd324, %rd84;
$L__BB6_87:
	setp.lt.s32 	%p152, %r3, 65;
	mov.f32 	%f207, %f206;
	mov.u64 	%rd285, %rd284;
	@%p152 bra 	$L__BB6_91;
	ld.shared.f32 	%f76, [_ZN6thrust24THRUST_300001_SM_1000_NS8cuda_cub4core6detail5shmemE+40];
	ld.shared.u64 	%rd87, [_ZN6thrust24THRUST_300001_SM_1000_NS8cuda_cub4core6detail5shmemE+48];
	setp.lt.f32 	%p153, %f206, %f76;
	mov.f32 	%f207, %f206;
	mov.u64 	%rd285, %rd284;
	@%p153 bra 	$L__BB6_91;
	setp.lt.f32 	%p154, %f76, %f206;
	mov.f32 	%f207, %f76;
	mov.u64 	%rd285, %rd87;
	@%p154 bra 	$L__BB6_91;
	setp.lt.s64 	%p155, %rd284, %rd87;
	selp.f32 	%f207, %f206, %f76, %p155;
	min.s64 	%rd285, %rd284, %rd87;
$L__BB6_91:
	setp.lt.s32 	%p156, %r3, 97;
	mov.f32 	%f208, %f207;
	mov.u64 	%rd286, %rd285;
	@%p156 bra 	$L__BB6_95;
	ld.shared.f32 	%f79, [_ZN6thrust24THRUST_300001_SM_1000_NS8cuda_cub4core6detail5shmemE+56];
	ld.shared.u64 	%rd90, [_ZN6thrust24THRUST_300001_SM_1000_NS8cuda_cub4core6detail5shmemE+64];
	setp.lt.f32 	%p157, %f207, %f79;
	mov.f32 	%f208, %f207;
	mov.u64 	%rd286, %rd285;
	@%p157 bra 	$L__BB6_95;
	setp.lt.f32 	%p158, %f79, %f207;
	mov.f32 	%f208, %f79;
	mov.u64 	%rd286, %rd90;
	@%p158 bra 	$L__BB6_95;
	setp.lt.s64 	%p159, %rd285, %rd90;
	selp.f32 	%f208, %f207, %f79, %p159;
	min.s64 	%rd286, %rd285, %rd90;
$L__BB6_95:
	setp.lt.s32 	%p160, %r3, 129;
	mov.f32 	%f209, %f208;
	mov.u64 	%rd287, %rd286;
	@%p160 bra 	$L__BB6_99;
	ld.shared.f32 	%f82, [_ZN6thrust24THRUST_300001_SM_1000_NS8cuda_cub4core6detail5shmemE+72];
	ld.shared.u64 	%rd93, [_ZN6thrust24THRUST_300001_SM_1000_NS8cuda_cub4core6detail5shmemE+80];
	setp.lt.f32 	%p161, %f208, %f82;
	mov.f32 	%f209, %f208;
	mov.u64 	%rd287, %rd286;
	@%p161 bra 	$L__BB6_99;
	setp.lt.f32 	%p162, %f82, %f208;
	mov.f32 	%f209, %f82;
	mov.u64 	%rd287, %rd93;
	@%p162 bra 	$L__BB6_99;
	setp.lt.s64 	%p163, %rd286, %rd93;
	selp.f32 	%f209, %f208, %f82, %p163;
	min.s64 	%rd287, %rd286, %rd93;
$L__BB6_99:
	setp.lt.s32 	%p164, %r3, 161;
	mov.f32 	%f210, %f209;
	mov.u64 	%rd288, %rd287;
	@%p164 bra 	$L__BB6_103;
	ld.shared.f32 	%f85, [_ZN6thrust24THRUST_300001_SM_1000_NS8cuda_cub4core6detail5shmemE+88];
	ld.shared.u64 	%rd96, [_ZN6thrust24THRUST_300001_SM_1000_NS8cuda_cub4core6detail5shmemE+96];
	setp.lt.f32 	%p165, %f209, %f85;
	mov.f32 	%f210, %f209;
	mov.u64 	%rd288, %rd287;
	@%p165 bra 	$L__BB6_103;
	setp.lt.f32 	%p166, %f85, %f209;
	mov.f32 	%f210, %f85;
	mov.u64 	%rd288, %rd96;
	@%p166 bra 	$L__BB6_103;
	setp.lt.s64 	%p167, %rd287, %rd96;
	selp.f32 	%f210, %f209, %f85, %p167;
	min.s64 	%rd288, %rd287, %rd96;
$L__BB6_103:
	setp.lt.s32 	%p168, %r3, 193;
	mov.f32 	%f211, %f210;
	mov.u64 	%rd289, %rd288;
	@%p168 bra 	$L__BB6_107;
	ld.shared.f32 	%f88, [_ZN6thrust24THRUST_300001_SM_1000_NS8cuda_cub4core6detail5shmemE+104];
	ld.shared.u64 	%rd99, [_ZN6thrust24THRUST_300001_SM_1000_NS8cuda_cub4core6detail5shmemE+112];
	setp.lt.f32 	%p169, %f210, %f88;
	mov.f32 	%f211, %f210;
	mov.u64 	%rd289, %rd288;
	@%p169 bra 	$L__BB6_107;
	setp.lt.f32 	%p170, %f88, %f210;
	mov.f32 	%f211, %f88;
	mov.u64 	%rd289, %rd99;
	@%p170 bra 	$L__BB6_107;
	setp.lt.s64 	%p171, %rd288, %rd99;
	selp.f32 	%f211, %f210, %f88, %p171;
	min.s64 	%rd289, %rd288, %rd99;
$L__BB6_107:
	setp.lt.s32 	%p172, %r3, 225;
	mov.f32 	%f242, %f211;
	mov.u64 	%rd324, %rd289;
	@%p172 bra 	$L__BB6_201;
	ld.shared.f32 	%f91, [_ZN6thrust24THRUST_300001_SM_1000_NS8cuda_cub4core6detail5shmemE+120];
	ld.shared.u64 	%rd102, [_ZN6thrust24THRUST_300001_SM_1000_NS8cuda_cub4core6detail5shmemE+128];
	setp.lt.f32 	%p173, %f211, %f91;
	mov.f32 	%f242, %f211;
	mov.u64 	%rd324, %rd289;
	@%p173 bra 	$L__BB6_201;
	setp.lt.f32 	%p174, %f91, %f211;
	mov.f32 	%f242, %f91;
	mov.u64 	%rd324, %rd102;
	@%p174 bra 	$L__BB6_201;
	setp.lt.s64 	%p175, %rd289, %rd102;
	selp.f32 	%f242, %f211, %f91, %p175;
	min.s64 	%rd324, %rd289, %rd102;
	bra.uni 	$L__BB6_201;
$L__BB6_111:
	mov.u32 	%r20, %tid.x;
	add.s64 	%rd104, %rd199, %rd4;
	cvt.u64.u32 	%rd105, %r20;
	add.s64 	%rd204, %rd105, %rd4;
	cvta.to.global.u64 	%rd205, %rd198;
	shl.b64 	%rd206, %rd204, 2;
	add.s64 	%rd207, %rd205, %rd206;
	ld.global.f32 	%f172, [%rd207];
	add.s32 	%r36, %r20, 256;
	cvt.u64.u32 	%rd208, %r36;
	ld.global.f32 	%f173, [%rd207+1024];
	add.s32 	%r37, %r20, 512;
	cvt.u64.u32 	%rd209, %r37;
	ld.global.f32 	%f174, [%rd207+2048];
	ld.global.f32 	%f93, [%rd207+3072];
	or.b32  	%r38, %r20, 1024;
	cvt.u64.u32 	%rd106, %r38;
	add.s64 	%rd107, %rd104, %rd106;
	ld.global.f32 	%f94, [%rd207+4096];
	setp.lt.f32 	%p2, %f173, %f172;
	selp.f32 	%f175, %f173, %f172, %p2;
	selp.b64 	%rd210, %rd208, %rd105, %p2;
	setp.lt.f32 	%p3, %f174, %f175;
	selp.f32 	%f95, %f174, %f175, %p3;
	selp.b64 	%rd108, %rd209, %rd210, %p3;
	setp.lt.f32 	%p4, %f95, %f93;
	mov.f32 	%f212, %f95;
	mov.u64 	%rd290, %rd108;
	@%p4 bra 	$L__BB6_114;
	add.s32 	%r39, %r20, 768;
	cvt.u64.u32 	%rd290, %r39;
	setp.lt.f32 	%p5, %f93, %f95;
	mov.f32 	%f212, %f93;
	@%p5 bra 	$L__BB6_114;
	mov.f32 	%f212, %f95;
	mov.u64 	%rd290, %rd108;
$L__BB6_114:
	add.s64 	%rd111, %rd104, %rd290;
	setp.lt.f32 	%p6, %f212, %f94;
	mov.f32 	%f230, %f212;
	mov.u64 	%rd312, %rd111;
	@%p6 bra 	$L__BB6_117;
	setp.lt.f32 	%p7, %f94, %f212;
	mov.f32 	%f230, %f94;
	mov.u64 	%rd312, %rd107;
	@%p7 bra 	$L__BB6_117;
	setp.lt.s64 	%p8, %rd290, %rd106;
	selp.f32 	%f230, %f212, %f94, %p8;
	selp.b64 	%rd312, %rd111, %rd107, %p8;
$L__BB6_117:
	setp.le.u64 	%p9, %rd201, %rd5;
	@%p9 bra 	$L__BB6_162;
	setp.ne.s32 	%p10, %r20, 0;
	@%p10 bra 	$L__BB6_120;
	atom.global.add.u64 	%rd211, [%rd1+8], 1280;
	add.s64 	%rd212, %rd211, %rd5;
	st.shared.u64 	[_ZN6thrust24THRUST_300001_SM_1000_NS8cuda_cub4core6detail5shmemE+152], %rd212;
$L__BB6_120:
	bar.sync 	0;
	ld.shared.u64 	%rd300, [_ZN6thrust24THRUST_300001_SM_1000_NS8cuda_cub4core6detail5shmemE+152];
	add.s64 	%rd213, %rd300, 1280;
	setp.gt.s64 	%p11, %rd213, %rd201;
	@%p11 bra 	$L__BB6_139;
$L__BB6_121:
	add.s64 	%rd214, %rd300, %rd105;
	cvta.to.global.u64 	%rd215, %rd198;
	shl.b64 	%rd216, %rd214, 2;
	add.s64 	%rd217, %rd215, %rd216;
	add.s64 	%rd117, %rd214, %rd199;
	ld.global.f32 	%f100, [%rd217];
	add.s64 	%rd118, %rd117, 256;
	ld.global.f32 	%f101, [%rd217+1024];
	add.s64 	%rd119, %rd117, 512;
	ld.global.f32 	%f102, [%rd217+2048];
	add.s64 	%rd120, %rd117, 768;
	ld.global.f32 	%f103, [%rd217+3072];
	add.s64 	%rd121, %rd117, 1024;
	ld.global.f32 	%f104, [%rd217+4096];
	setp.lt.f32 	%p12, %f230, %f100;
	mov.f32 	%f215, %f230;
	mov.u64 	%rd294, %rd312;
	@%p12 bra 	$L__BB6_124;
	setp.lt.f32 	%p13, %f100, %f230;
	mov.f32 	%f215, %f100;
	mov.u64 	%rd294, %rd117;
	@%p13 bra 	$L__BB6_124;
	setp.lt.s64 	%p14, %rd312, %rd117;
	selp.f32 	%f215, %f230, %f100, %p14;
	min.s64 	%rd294, %rd312, %rd117;
$L__BB6_124:
	setp.lt.f32 	%p15, %f215, %f101;
	mov.f32 	%f216, %f215;
	mov.u64 	%rd295, %rd294;
	@%p15 bra 	$L__BB6_127;
	setp.lt.f32 	%p16, %f101, %f215;
	mov.f32 	%f216, %f101;
	mov.u64 	%rd295, %rd118;
	@%p16 bra 	$L__BB6_127;
	setp.lt.s64 	%p17, %rd294, %rd118;
	selp.f32 	%f216, %f215, %f101, %p17;
	min.s64 	%rd295, %rd294, %rd118;
$L__BB6_127:
	setp.lt.f32 	%p18, %f216, %f102;
	mov.f32 	%f217, %f216;
	mov.u64 	%rd296, %rd295;
	@%p18 bra 	$L__BB6_130;
	setp.lt.f32 	%p19, %f102, %f216;
	mov.f32 	%f217, %f102;
	mov.u64 	%rd296, %rd119;
	@%p19 bra 	$L__BB6_130;
	setp.lt.s64 	%p20, %rd295, %rd119;
	selp.f32 	%f217, %f216, %f102, %p20;
	min.s64 	%rd296, %rd295, %rd119;
$L__BB6_130:
	setp.lt.f32 	%p21, %f217, %f103;
	mov.f32 	%f218, %f217;
	mov.u64 	%rd297, %rd296;
	@%p21 bra 	$L__BB6_133;
	setp.lt.f32 	%p22, %f103, %f217;
	mov.f32 	%f218, %f103;
	mov.u64 	%rd297, %rd120;
	@%p22 bra 	$L__BB6_133;
	setp.lt.s64 	%p23, %rd296, %rd120;
	selp.f32 	%f218, %f217, %f103, %p23;
	min.s64 	%rd297, %rd296, %rd120;
$L__BB6_133:
	setp.lt.f32 	%p24, %f218, %f104;
	mov.f32 	%f230, %f218;
	mov.u64 	%rd312, %rd297;
	@%p24 bra 	$L__BB6_136;
	setp.lt.f32 	%p25, %f104, %f218;
	mov.f32 	%f230, %f104;
	mov.u64 	%rd312, %rd121;
	@%p25 bra 	$L__BB6_136;
	setp.lt.s64 	%p26, %rd297, %rd121;
	selp.f32 	%f230, %f218, %f104, %p26;
	min.s64 	%rd312, %rd297, %rd121;
$L__BB6_136:
	setp.ne.s32 	%p27, %r20, 0;
	bar.sync 	0;
	@%p27 bra 	$L__BB6_138;
	atom.global.add.u64 	%rd218, [%rd1+8], 1280;
	add.s64 	%rd219, %rd218, %rd5;
	st.shared.u64 	[_ZN6thrust24THRUST_300001_SM_1000_NS8cuda_cub4core6detail5shmemE+152], %rd219;
$L__BB6_138:
	bar.sync 	0;
	ld.shared.u64 	%rd300, [_ZN6thrust24THRUST_300001_SM_1000_NS8cuda_cub4core6detail5shmemE+152];
	add.s64 	%rd220, %rd300, 1280;
	setp.le.s64 	%p28, %rd220, %rd201;
	@%p28 bra 	$L__BB6_121;
$L__BB6_139:
	setp.le.s64 	%p29, %rd201, %rd300;
	@%p29 bra 	$L__BB6_162;
	cvt.u32.u64 	%r40, %rd300;
	cvt.u32.u64 	%r41, %rd201;
	sub.s32 	%r21, %r41, %r40;
	setp.ge.s32 	%p30, %r20, %r21;
	@%p30 bra 	$L__BB6_162;
	cvta.to.global.u64 	%rd135, %rd198;
	not.b32 	%r43, %r20;
	add.s32 	%r44, %r43, %r41;
	sub.s32 	%r22, %r44, %r40;
	and.b32  	%r46, %r22, 768;
	setp.eq.s32 	%p31, %r46, 768;
	mov.u32 	%r397, %r20;
	@%p31 bra 	$L__BB6_147;
	add.s64 	%rd222, %rd300, %rd105;
	add.s64 	%rd302, %rd222, %rd199;
	shl.b64 	%rd223, %rd222, 2;
	add.s64 	%rd301, %rd135, %rd223;
	shr.u32 	%r47, %r22, 8;
	add.s32 	%r48, %r47, 1;
	and.b32  	%r49, %r48, 3;
	neg.s32 	%r395, %r49;
	mov.u32 	%r397, %r20;
$L__BB6_143:
	.pragma "nounroll";
	mov.u64 	%rd140, %rd312;
	mov.f32 	%f116, %f230;
	ld.global.f32 	%f117, [%rd301];
	setp.lt.f32 	%p32, %f116, %f117;
	@%p32 bra 	$L__BB6_146;
	setp.lt.f32 	%p33, %f117, %f116;
	mov.f32 	%f230, %f117;
	mov.u64 	%rd312, %rd302;
	@%p33 bra 	$L__BB6_146;
	setp.lt.s64 	%p34, %rd140, %rd302;
	selp.f32 	%f230, %f116, %f117, %p34;
	min.s64 	%rd312, %rd140, %rd302;
$L__BB6_146:
	add.s32 	%r397, %r397, 256;
	add.s64 	%rd302, %rd302, 256;
	add.s64 	%rd301, %rd301, 1024;
	add.s32 	%r395, %r395, 1;
	setp.ne.s32 	%p35, %r395, 0;
	@%p35 bra 	$L__BB6_143;
$L__BB6_147:
	setp.lt.u32 	%p36, %r22, 768;
	@%p36 bra 	$L__BB6_162;
	add.s32 	%r398, %r397, 512;
$L__BB6_149:
	mov.u32 	%r30, %r398;
	add.s32 	%r50, %r30, -512;
	cvt.u64.u32 	%rd224, %r50;
	add.s64 	%rd225, %rd300, %rd224;
	shl.b64 	%rd226, %rd225, 2;
	add.s64 	%rd148, %rd135, %rd226;
	add.s64 	%rd149, %rd225, %rd199;
	ld.global.f32 	%f123, [%rd148];
	setp.lt.f32 	%p37, %f230, %f123;
	mov.f32 	%f226, %f230;
	mov.u64 	%rd308, %rd312;
	@%p37 bra 	$L__BB6_152;
	setp.lt.f32 	%p38, %f123, %f230;
	mov.f32 	%f226, %f123;
	mov.u64 	%rd308, %rd149;
	@%p38 bra 	$L__BB6_152;
	setp.lt.s64 	%p39, %rd312, %rd149;
	selp.f32 	%f226, %f230, %f123, %p39;
	min.s64 	%rd308, %rd312, %rd149;
$L__BB6_152:
	add.s32 	%r51, %r30, -256;
	cvt.u64.u32 	%rd227, %r51;
	add.s64 	%rd228, %rd300, %rd227;
	add.s64 	%rd152, %rd228, %rd199;
	ld.global.f32 	%f126, [%rd148+1024];
	setp.lt.f32 	%p40, %f226, %f126;
	mov.f32 	%f227, %f226;
	mov.u64 	%rd309, %rd308;
	@%p40 bra 	$L__BB6_155;
	setp.lt.f32 	%p41, %f126, %f226;
	mov.f32 	%f227, %f126;
	mov.u64 	%rd309, %rd152;
	@%p41 bra 	$L__BB6_155;
	setp.lt.s64 	%p42, %rd308, %rd152;
	selp.f32 	%f227, %f226, %f126, %p42;
	min.s64 	%rd309, %rd308, %rd152;
$L__BB6_155:
	cvt.u64.u32 	%rd229, %r30;
	add.s64 	%rd230, %rd300, %rd229;
	add.s64 	%rd155, %rd230, %rd199;
	ld.global.f32 	%f129, [%rd148+2048];
	setp.lt.f32 	%p43, %f227, %f129;
	mov.f32 	%f228, %f227;
	mov.u64 	%rd310, %rd309;
	@%p43 bra 	$L__BB6_158;
	setp.lt.f32 	%p44, %f129, %f227;
	mov.f32 	%f228, %f129;
	mov.u64 	%rd310, %rd155;
	@%p44 bra 	$L__BB6_158;
	setp.lt.s64 	%p45, %rd309, %rd155;
	selp.f32 	%f228, %f227, %f129, %p45;
	min.s64 	%rd310, %rd309, %rd155;
$L__BB6_158:
	add.s32 	%r52, %r30, 256;
	cvt.u64.u32 	%rd231, %r52;
	add.s64 	%rd232, %rd300, %rd231;
	add.s64 	%rd158, %rd232, %rd199;
	ld.global.f32 	%f132, [%rd148+3072];
	setp.lt.f32 	%p46, %f228, %f132;
	mov.f32 	%f230, %f228;
	mov.u64 	%rd312, %rd310;
	@%p46 bra 	$L__BB6_161;
	setp.lt.f32 	%p47, %f132, %f228;
	mov.f32 	%f230, %f132;
	mov.u64 	%rd312, %rd158;
	@%p47 bra 	$L__BB6_161;
	setp.lt.s64 	%p48, %rd310, %rd158;
	selp.f32 	%f230, %f228, %f132, %p48;
	min.s64 	%rd312, %rd310, %rd158;
$L__BB6_161:
	add.s32 	%r398, %r30, 1024;
	add.s32 	%r53, %r30, 512;
	setp.lt.s32 	%p49, %r53, %r21;
	@%p49 bra 	$L__BB6_149;
$L__BB6_162:
	// begin inline asm
	mov.u32 %r54, %laneid;
	// end inline asm
	mov.b32 	%r56, %f230;
	mov.b32 	%r72, 1;
	mov.b32 	%r73, 31;
	mov.b32 	%r74, -1;
	// begin inline asm
	shfl.sync.down.b32 %r55, %r56, %r72, %r73, %r74;
	// end inline asm
	mov.b32 	%f136, %r55;
	// begin inline asm
	shfl.sync.down.b32 %r60, %r61, %r72, %r73, %r74;
	// end inline asm
	mov.b64 	{%r66, %r71}, %rd312;
	// begin inline asm
	shfl.sync.down.b32 %r65, %r66, %r72, %r73, %r74;
	// end inline asm
	// begin inline asm
	shfl.sync.down.b32 %r70, %r71, %r72, %r73, %r74;
	// end inline asm
	mov.b64 	%rd162, {%r65, %r70};
	setp.gt.s32 	%p50, %r54, 30;
	setp.lt.f32 	%p51, %f230, %f136;
	or.pred  	%p52, %p50, %p51;
	mov.f32 	%f231, %f230;
	mov.u64 	%rd313, %rd312;
	@%p52 bra 	$L__BB6_165;
	setp.gt.f32 	%p53, %f230, %f136;
	mov.f32 	%f231, %f136;
	mov.u64 	%rd313, %rd162;
	@%p53 bra 	$L__BB6_165;
	setp.lt.s64 	%p54, %rd312, %rd162;
	selp.f32 	%f231, %f230, %f136, %p54;
	min.s64 	%rd313, %rd312, %rd162;
$L__BB6_165:
	mov.b32 	%r76, %f231;
	mov.b32 	%r92, 2;
	mov.b32 	%r93, 31;
	mov.b32 	%r94, -1;
	// begin inline asm
	shfl.sync.down.b32 %r75, %r76, %r92, %r93, %r94;
	// end inline asm
	mov.b32 	%f139, %r75;
	// begin inline asm
	shfl.sync.down.b32 %r80, %r81, %r92, %r93, %r94;
	// end inline asm
	mov.b64 	{%r86, %r91}, %rd313;
	// begin inline asm
	shfl.sync.down.b32 %r85, %r86, %r92, %r93, %r94;
	// end inline asm
	// begin inline asm
	shfl.sync.down.b32 %r90, %r91, %r92, %r93, %r94;
	// end inline asm
	mov.b64 	%rd165, {%r85, %r90};
	setp.gt.s32 	%p55, %r54, 29;
	setp.lt.f32 	%p56, %f231, %f139;
	or.pred  	%p57, %p55, %p56;
	mov.f32 	%f232, %f231;
	mov.u64 	%rd314, %rd313;
	@%p57 bra 	$L__BB6_168;
	setp.gt.f32 	%p58, %f231, %f139;
	mov.f32 	%f232, %f139;
	mov.u64 	%rd314, %rd165;
	@%p58 bra 	$L__BB6_168;
	setp.lt.s64 	%p59, %rd313, %rd165;
	selp.f32 	%f232, %f231, %f139, %p59;
	min.s64 	%rd314, %rd313, %rd165;
$L__BB6_168:
	mov.b32 	%r96, %f232;
	mov.b32 	%r112, 4;
	mov.b32 	%r113, 31;
	mov.b32 	%r114, -1;
	// begin inline asm
	shfl.sync.down.b32 %r95, %r96, %r112, %r113, %r114;
	// end inline asm
	mov.b32 	%f142, %r95;
	// begin inline asm
	shfl.sync.down.b32 %r100, %r101, %r112, %r113, %r114;
	// end inline asm
	mov.b64 	{%r106, %r111}, %rd314;
	// begin inline asm
	shfl.sync.down.b32 %r105, %r106, %r112, %r113, %r114;
	// end inline asm
	// begin inline asm
	shfl.sync.down.b32 %r110, %r111, %r112, %r113, %r114;
	// end inline asm
	mov.b64 	%rd168, {%r105, %r110};
	setp.gt.s32 	%p60, %r54, 27;
	setp.lt.f32 	%p61, %f232, %f142;
	or.pred  	%p62, %p60, %p61;
	mov.f32 	%f233, %f232;
	mov.u64 	%rd315, %rd314;
	@%p62 bra 	$L__BB6_171;
	setp.gt.f32 	%p63, %f232, %f142;
	mov.f32 	%f233, %f142;
	mov.u64 	%rd315, %rd168;
	@%p63 bra 	$L__BB6_171;
	setp.lt.s64 	%p64, %rd314, %rd168;
	selp.f32 	%f233, %f232, %f142, %p64;
	min.s64 	%rd315, %rd314, %rd168;
$L__BB6_171:
	mov.b32 	%r116, %f233;
	mov.b32 	%r132, 8;
	mov.b32 	%r133, 31;
	mov.b32 	%r134, -1;
	// begin inline asm
	shfl.sync.down.b32 %r115, %r116, %r132, %r133, %r134;
	// end inline asm
	mov.b32 	%f145, %r115;
	// begin inline asm
	shfl.sync.down.b32 %r120, %r121, %r132, %r133, %r134;
	// end inline asm
	mov.b64 	{%r126, %r131}, %rd315;
	// begin inline asm
	shfl.sync.down.b32 %r125, %r126, %r132, %r133, %r134;
	// end inline asm
	// begin inline asm
	shfl.sync.down.b32 %r130, %r131, %r132, %r133, %r134;
	// end inline asm
	mov.b64 	%rd171, {%r125, %r130};
	setp.gt.s32 	%p65, %r54, 23;
	setp.lt.f32 	%p66, %f233, %f145;
	or.pred  	%p67, %p65, %p66;
	mov.f32 	%f234, %f233;
	mov.u64 	%rd316, %rd315;
	@%p67 bra 	$L__BB6_174;
	setp.gt.f32 	%p68, %f233, %f145;
	mov.f32 	%f234, %f145;
	mov.u64 	%rd316, %rd171;
	@%p68 bra 	$L__BB6_174;
	setp.lt.s64 	%p69, %rd315, %rd171;
	selp.f32 	%f234, %f233, %f145, %p69;
	min.s64 	%rd316, %rd315, %rd171;
$L__BB6_174:
	mov.b32 	%r136, %f234;
	mov.b32 	%r152, 16;
	mov.b32 	%r153, 31;
	mov.b32 	%r154, -1;
	// begin inline asm
	shfl.sync.down.b32 %r135, %r136, %r152, %r153, %r154;
	// end inline asm
	mov.b32 	%f148, %r135;
	// begin inline asm
	shfl.sync.down.b32 %r140, %r141, %r152, %r153, %r154;
	// end inline asm
	mov.b64 	{%r146, %r151}, %rd316;
	// begin inline asm
	shfl.sync.down.b32 %r145, %r146, %r152, %r153, %r154;
	// end inline asm
	// begin inline asm
	shfl.sync.down.b32 %r150, %r151, %r152, %r153, %r154;
	// end inline asm
	mov.b64 	%rd174, {%r145, %r150};
	setp.gt.s32 	%p70, %r54, 15;
	setp.lt.f32 	%p71, %f234, %f148;
	or.pred  	%p72, %p70, %p71;
	mov.f32 	%f242, %f234;
	mov.u64 	%rd324, %rd316;
	@%p72 bra 	$L__BB6_177;
	setp.gt.f32 	%p73, %f234, %f148;
	mov.f32 	%f242, %f148;
	mov.u64 	%rd324, %rd174;
	@%p73 bra 	$L__BB6_177;
	setp.lt.s64 	%p74, %rd316, %rd174;
	selp.f32 	%f242, %f234, %f148, %p74;
	min.s64 	%rd324, %rd316, %rd174;
$L__BB6_177:
	setp.ne.s32 	%p75, %r54, 0;
	@%p75 bra 	$L__BB6_179;
	shr.u32 	%r155, %r20, 1;
	and.b32  	%r156, %r155, 496;
	mov.u32 	%r157, _ZN6thrust24THRUST_300001_SM_1000_NS8cuda_cub4core6detail5shmemE;
	add.s32 	%r158, %r157, %r156;
	st.shared.f32 	[%r158+8], %f242;
	st.shared.u64 	[%r158+16], %rd324;
$L__BB6_179:
	bar.sync 	0;
	setp.ne.s32 	%p76, %r20, 0;
	@%p76 bra 	$L__BB6_201;
	ld.shared.f32 	%f151, [_ZN6thrust24THRUST_300001_SM_1000_NS8cuda_cub4core6detail5shmemE+24];
	ld.shared.u64 	%rd177, [_ZN6thrust24THRUST_300001_SM_1000_NS8cuda_cub4core6detail5shmemE+32];
	setp.lt.f32 	%p77, %f242, %f151;
	mov.f32 	%f236, %f242;
	mov.u64 	%rd318, %rd324;
	@%p77 bra 	$L__BB6_183;
	setp.lt.f32 	%p78, %f151, %f242;
	mov.f32 	%f236, %f151;
	mov.u64 	%rd318, %rd177;
	@%p78 bra 	$L__BB6_183;
	setp.lt.s64 	%p79, %rd324, %rd177;
	selp.f32 	%f236, %f242, %f151, %p79;
	min.s64 	%rd318, %rd324, %rd177;
$L__BB6_183:
	ld.shared.f32 	%f154, [_ZN6thrust24THRUST_300001_SM_1000_NS8cuda_cub4core6detail5shmemE+40];
	ld.shared.u64 	%rd180, [_ZN6thrust24THRUST_300001_SM_1000_NS8cuda_cub4core6detail5shmemE+48];
	setp.lt.f32 	%p80, %f236, %f154;
	mov.f32 	%f237, %f236;
	mov.u64 	%rd319, %rd318;
	@%p80 bra 	$L__BB6_186;
	setp.lt.f32 	%p81, %f154, %f236;
	mov.f32 	%f237, %f154;
	mov.u64 	%rd319, %rd180;
	@%p81 bra 	$L__BB6_186;
	setp.lt.s64 	%p82, %rd318, %rd180;
	selp.f32 	%f237, %f236, %f154, %p82;
	min.s64 	%rd319, %rd318, %rd180;
$L__BB6_186:
	ld.shared.f32 	%f157, [_ZN6thrust24THRUST_300001_SM_1000_NS8cuda_cub4core6detail5shmemE+56];
	ld.shared.u64 	%rd183, [_ZN6thrust24THRUST_300001_SM_1000_NS8cuda_cub4core6detail5shmemE+64];
	setp.lt.f32 	%p83, %f237, %f157;
	mov.f32 	%f238, %f237;
	mov.u64 	%rd320, %rd319;
	@%p83 bra 	$L__BB6_189;
	setp.lt.f32 	%p84, %f157, %f237;
	mov.f32 	%f238, %f157;
	mov.u64 	%rd320, %rd183;
	@%p84 bra 	$L__BB6_189;
	setp.lt.s64 	%p85, %rd319, %rd183;
	selp.f32 	%f238, %f237, %f157, %p85;
	min.s64 	%rd320, %rd319, %rd183;
$L__BB6_189:
	ld.shared.f32 	%f160, [_ZN6thrust24THRUST_300001_SM_1000_NS8cuda_cub4core6detail5shmemE+72];
	ld.shared.u64 	%rd186, [_ZN6thrust24THRUST_300001_SM_1000_NS8cuda_cub4core6detail5shmemE+80];
	setp.lt.f32 	%p86, %f238, %f160;
	mov.f32 	%f239, %f238;
	mov.u64 	%rd321, %rd320;
	@%p86 bra 	$L__BB6_192;
	setp.lt.f32 	%p87, %f160, %f238;
	mov.f32 	%f239, %f160;
	mov.u64 	%rd321, %rd186;
	@%p87 bra 	$L__BB6_192;
	setp.lt.s64 	%p88, %rd320, %rd186;
	selp.f32 	%f239, %f238, %f160, %p88;
	min.s64 	%rd321, %rd320, %rd186;
$L__BB6_192:
	ld.shared.f32 	%f163, [_ZN6thrust24THRUST_300001_SM_1000_NS8cuda_cub4core6detail5shmemE+88];
	ld.shared.u64 	%rd189, [_ZN6thrust24THRUST_300001_SM_1000_NS8cuda_cub4core6detail5shmemE+96];
	setp.lt.f32 	%p89, %f239, %f163;
	mov.f32 	%f240, %f239;
	mov.u64 	%rd322, %rd321;
	@%p89 bra 	$L__BB6_195;
	setp.lt.f32 	%p90, %f163, %f239;
	mov.f32 	%f240, %f163;
	mov.u64 	%rd322, %rd189;
	@%p90 bra 	$L__BB6_195;
	setp.lt.s64 	%p91, %rd321, %rd189;
	selp.f32 	%f240, %f239, %f163, %p91;
	min.s64 	%rd322, %rd321, %rd189;
$L__BB6_195:
	ld.shared.f32 	%f166, [_ZN6thrust24THRUST_300001_SM_1000_NS8cuda_cub4core6detail5shmemE+104];
	ld.shared.u64 	%rd192, [_ZN6thrust24THRUST_300001_SM_1000_NS8cuda_cub4core6detail5shmemE+112];
	setp.lt.f32 	%p92, %f240, %f166;
	mov.f32 	%f241, %f240;
	mov.u64 	%rd323, %rd322;
	@%p92 bra 	$L__BB6_198;
	setp.lt.f32 	%p93, %f166, %f240;
	mov.f32 	%f241, %f166;
	mov.u64 	%rd323, %rd192;
	@%p93 bra 	$L__BB6_198;
	setp.lt.s64 	%p94, %rd322, %rd192;
	selp.f32 	%f241, %f240, %f166, %p94;
	min.s64 	%rd323, %rd322, %rd192;
$L__BB6_198:
	ld.shared.f32 	%f169, [_ZN6thrust24THRUST_300001_SM_1000_NS8cuda_cub4core6detail5shmemE+120];
	ld.shared.u64 	%rd195, [_ZN6thrust24THRUST_300001_SM_1000_NS8cuda_cub4core6detail5shmemE+128];
	setp.lt.f32 	%p95, %f241, %f169;
	mov.f32 	%f242, %f241;
	mov.u64 	%rd324, %rd323;
	@%p95 bra 	$L__BB6_201;
	setp.lt.f32 	%p96, %f169, %f241;
	mov.f32 	%f242, %f169;
	mov.u64 	%rd324, %rd195;
	@%p96 bra 	$L__BB6_201;
	setp.lt.s64 	%p97, %rd323, %rd195;
	selp.f32 	%f242, %f241, %f169, %p97;
	min.s64 	%rd324, %rd323, %rd195;
$L__BB6_201:
	mov.u32 	%r389, %tid.x;
	setp.ne.s32 	%p224, %r389, 0;
	@%p224 bra 	$L__BB6_203;
	ld.param.u64 	%rd254, [_ZN6thrust24THRUST_300001_SM_1000_NS8cuda_cub4core6detail13_kernel_agentINS1_8__reduce11ReduceAgentINS0_12zip_iteratorIN4cuda3std3__45tupleIJPfNS0_17counting_iteratorIlNS0_11use_defaultESE_SE_EEEEEEEPNSB_IJflEEESI_lNS1_9__extrema9arg_min_fIflNSA_4lessIfEEEEEEJSH_SJ_lN3cub18CUB_300001_SM_100013GridEvenShareIlEENSR_9GridQueueIyEESO_EEEvDpT0__param_1];
	cvta.to.global.u64 	%rd251, %rd254;
	mul.wide.u32 	%rd252, %r1, 16;
	add.s64 	%rd253, %rd251, %rd252;
	st.global.f32 	[%rd253], %f242;
	st.global.u64 	[%rd253+8], %rd324;
$L__BB6_203:
	ret;

}
	// .globl	_ZN6thrust24THRUST_300001_SM_1000_NS8cuda_cub4core6detail13_kernel_agentINS1_8__reduce10DrainAgentIlEEJN3cub18CUB_300001_SM_10009GridQueueIyEElEEEvDpT0_
.visible .entry _ZN6thrust24THRUST_300001_SM_1000_NS8cuda_cub4core6detail13_kernel_agentINS1_8__reduce10DrainAgentIlEEJN3cub18CUB_300001_SM_10009GridQueueIyEElEEEvDpT0_(
	.param .align 8 .b8 _ZN6thrust24THRUST_300001_SM_1000_NS8cuda_cub4core6detail13_kernel_agentINS1_8__reduce10DrainAgentIlEEJN3cub18CUB_300001_SM_10009GridQueueIyEElEEEvDpT0__param_0[8],
	.param .u64 _ZN6thrust24THRUST_300001_SM_1000_NS8cuda_cub4core6detail13_kernel_agentINS1_8__reduce10DrainAgentIlEEJN3cub18CUB_300001_SM_10009GridQueueIyEElEEEvDpT0__param_1
)
.maxntid 1
{
	.reg .b64 	%rd<5>;

	ld.param.u64 	%rd1, [_ZN6thrust24THRUST_300001_SM_1000_NS8cuda_cub4core6detail13_kernel_agentINS1_8__reduce10DrainAgentIlEEJN3cub18CUB_300001_SM_10009GridQueueIyEElEEEvDpT0__param_0];
	ld.param.u64 	%rd2, [_ZN6thrust24THRUST_300001_SM_1000_NS8cuda_cub4core6detail13_kernel_agentINS1_8__reduce10DrainAgentIlEEJN3cub18CUB_300001_SM_10009GridQueueIyEElEEEvDpT0__param_1];
	cvta.to.global.u64 	%rd3, %rd1;
	st.global.u64 	[%rd3], %rd2;
	mov.b64 	%rd4, 0;
	st.global.u64 	[%rd3+8], %rd4;
	ret;

}
	// .globl	_ZN6thrust24THRUST_300001_SM_1000_NS8cuda_cub4core6detail13_kernel_agentINS1_8__reduce11ReduceAgentIPN4cuda3std3__45tupleIJflEEESC_SB_lNS1_9__extrema9arg_min_fIflNS9_4lessIfEEEEEEJSC_SC_iSH_EEEvDpT0_
.visible .entry _ZN6thrust24THRUST_300001_SM_1000_NS8cuda_cub4core6detail13_kernel_agentINS1_8__reduce11ReduceAgentIPN4cuda3std3__45tupleIJflEEESC_SB_lNS1_9__extrema9arg_min_fIflNS9_4lessIfEEEEEEJSC_SC_iSH_EEEvDpT0_(
	.param .u64 .ptr .align 1 _ZN6thrust24THRUST_300001_SM_1000_NS8cuda_cub4core6detail13_kernel_agentINS1_8__reduce11ReduceAgentIPN4cuda3std3__45tupleIJflEEESC_SB_lNS1_9__extrema9arg_min_fIflNS9_4lessIfEEEEEEJSC_SC_iSH_EEEvDpT0__param_0,
	.param .u64 .ptr .align 1 _ZN6thrust24THRUST_300001_SM_1000_NS8cuda_cub4core6detail13_kernel_agentINS1_8__reduce11ReduceAgentIPN4cuda3std3__45tupleIJflEEESC_SB_lNS1_9__extrema9arg_min_fIflNS9_4lessIfEEEEEEJSC_SC_iSH_EEEvDpT0__param_1,
	.param .u32 _ZN6thrust24THRUST_300001_SM_1000_NS8cuda_cub4core6detail13_kernel_agentINS1_8__reduce11ReduceAgentIPN4cuda3std3__45tupleIJflEEESC_SB_lNS1_9__extrema9arg_min_fIflNS9_4lessIfEEEEEEJSC_SC_iSH_EEEvDpT0__param_2,
	.param .align 1 .b8 _ZN6thrust24THRUST_300001_SM_1000_NS8cuda_cub4core6detail13_kernel_agentINS1_8__reduce11ReduceAgentIPN4cuda3std3__45tupleIJflEEESC_SB_lNS1_9__extrema9arg_min_fIflNS9_4lessIfEEEEEEJSC_SC_iSH_EEEvDpT0__param_3[1]
)
.maxntid 256
{
	.reg .pred 	%p<260>;
	.reg .b32 	%r<436>;
	.reg .b32 	%f<293>;
	.reg .b64 	%rd<479>;

	ld.param.u64 	%rd236, [_ZN6thrust24THRUST_300001_SM_1000_NS8cuda_cub4core6detail13_kernel_agentINS1_8__reduce11ReduceAgentIPN4cuda3std3__45tupleIJflEEESC_SB_lNS1_9__extrema9arg_min_fIflNS9_4lessIfEEEEEEJSC_SC_iSH_EEEvDpT0__param_0];
	ld.param.u32 	%r29, [_ZN6thrust24THRUST_300001_SM_1000_NS8cuda_cub4core6detail13_kernel_agentINS1_8__reduce11ReduceAgentIPN4cuda3std3__45tupleIJflEEESC_SB_lNS1_9__extrema9arg_min_fIflNS9_4lessIfEEEEEEJSC_SC_iSH_EEEvDpT0__param_2];
	cvt.s64.s32 	%rd1, %r29;
	setp.eq.s32 	%p1, %r29, 0;
	@%p1 bra 	$L__BB8_238;
	setp.gt.s32 	%p2, %r29, 1279;
	@%p2 bra 	$L__BB8_111;
	mov.u32 	%r1, %tid.x;
	setp.ge.s32 	%p133, %r1, %r29;
	mov.f32 	%f224, 0f00000000;
	mov.b64 	%rd402, 0;
	mov.u32 	%r430, %r1;
	@%p133 bra 	$L__BB8_4;
	mul.wide.u32 	%rd366, %r1, 16;
	add.s64 	%rd363, %rd236, %rd366;
	// begin inline asm
	ld.global.nc.u64 %rd362, [%rd363];
	// end inline asm
	mov.b64 	{%r191, %r192}, %rd362;
	mov.b32 	%f224, %r191;
	add.s64 	%rd365, %rd363, 8;
	// begin inline asm
	ld.global.nc.u64 %rd402, [%rd365];
	// end inline asm
	add.s32 	%r430, %r1, 256;
$L__BB8_4:
	setp.ge.s32 	%p134, %r430, %r29;
	@%p134 bra 	$L__BB8_25;
	not.b32 	%r193, %r430;
	add.s32 	%r4, %r29, %r193;
	and.b32  	%r194, %r4, 768;
	setp.eq.s32 	%p135, %r194, 768;
	@%p135 bra 	$L__BB8_11;
	mul.wide.u32 	%rd368, %r430, 16;
	add.s64 	%rd393, %rd236, %rd368;
	shr.u32 	%r195, %r4, 8;
	add.s32 	%r196, %r195, 1;
	and.b32  	%r197, %r196, 3;
	neg.s32 	%r428, %r197;
$L__BB8_7:
	.pragma "nounroll";
	mov.u64 	%rd6, %rd402;
	mov.f32 	%f3, %f224;
	// begin inline asm
	ld.global.nc.u64 %rd369, [%rd393];
	// end inline asm
	mov.b64 	{%r198, %r199}, %rd369;
	mov.b32 	%f4, %r198;
	add.s64 	%rd372, %rd393, 8;
	// begin inline asm
	ld.global.nc.u64 %rd371, [%rd372];
	// end inline asm
	setp.lt.f32 	%p136, %f3, %f4;
	@%p136 bra 	$L__BB8_10;
	setp.lt.f32 	%p137, %f4, %f3;
	mov.u64 	%rd402, %rd371;
	mov.f32 	%f224, %f4;
	@%p137 bra 	$L__BB8_10;
	setp.lt.s64 	%p138, %rd6, %rd371;
	min.s64 	%rd402, %rd6, %rd371;
	selp.f32 	%f224, %f3, %f4, %p138;
$L__BB8_10:
	add.s32 	%r430, %r430, 256;
	add.s64 	%rd393, %rd393, 4096;
	add.s32 	%r428, %r428, 1;
	setp.ne.s32 	%p139, %r428, 0;
	@%p139 bra 	$L__BB8_7;
$L__BB8_11:
	setp.lt.u32 	%p140, %r4, 768;
	@%p140 bra 	$L__BB8_25;
$L__BB8_12:
	mul.wide.s32 	%rd377, %r430, 16;
	add.s64 	%rd374, %rd236, %rd377;
	// begin inline asm
	ld.global.nc.u64 %rd373, [%rd374];
	// end inline asm
	mov.b64 	{%r200, %r201}, %rd373;
	mov.b32 	%f10, %r200;
	add.s64 	%rd376, %rd374, 8;
	// begin inline asm
	ld.global.nc.u64 %rd375, [%rd376];
	// end inline asm
	setp.lt.f32 	%p141, %f224, %f10;
	mov.u64 	%rd399, %rd402;
	mov.f32 	%f221, %f224;
	@%p141 bra 	$L__BB8_15;
	setp.lt.f32 	%p142, %f10, %f224;
	mov.u64 	%rd399, %rd375;
	mov.f32 	%f221, %f10;
	@%p142 bra 	$L__BB8_15;
	setp.lt.s64 	%p143, %rd402, %rd375;
	min.s64 	%rd399, %rd402, %rd375;
	selp.f32 	%f221, %f224, %f10, %p143;
$L__BB8_15:
	add.s64 	%rd379, %rd374, 4096;
	// begin inline asm
	ld.global.nc.u64 %rd378, [%rd379];
	// end inline asm
	mov.b64 	{%r202, %r203}, %rd378;
	mov.b32 	%f13, %r202;
	add.s64 	%rd381, %rd374, 4104;
	// begin inline asm
	ld.global.nc.u64 %rd380, [%rd381];
	// end inline asm
	setp.lt.f32 	%p144, %f221, %f13;
	mov.u64 	%rd400, %rd399;
	mov.f32 	%f222, %f221;
	@%p144 bra 	$L__BB8_18;
	setp.lt.f32 	%p145, %f13, %f221;
	mov.u64 	%rd400, %rd380;
	mov.f32 	%f222, %f13;
	@%p145 bra 	$L__BB8_18;
	setp.lt.s64 	%p146, %rd399, %rd380;
	min.s64 	%rd400, %rd399, %rd380;
	selp.f32 	%f222, %f221, %f13, %p146;
$L__BB8_18:
	add.s64 	%rd383, %rd374, 8192;
	// begin inline asm
	ld.global.nc.u64 %rd382, [%rd383];
	// end inline asm
	mov.b64 	{%r204, %r205}, %rd382;
	mov.b32 	%f16, %r204;
	add.s64 	%rd385, %rd374, 8200;
	// begin inline asm
	ld.global.nc.u64 %rd384, [%rd385];
	// end inline asm
	setp.lt.f32 	%p147, %f222, %f16;
	mov.u64 	%rd401, %rd400;
	mov.f32 	%f223, %f222;
	@%p147 bra 	$L__BB8_21;
	setp.lt.f32 	%p148, %f16, %f222;
	mov.u64 	%rd401, %rd384;
	mov.f32 	%f223, %f16;
	@%p148 bra 	$L__BB8_21;
	setp.lt.s64 	%p149, %rd400, %rd384;
	min.s64 	%rd401, %rd400, %rd384;
	selp.f32 	%f223, %f222, %f16, %p149;
$L__BB8_21:
	add.s64 	%rd387, %rd374, 12288;
	// begin inline asm
	ld.global.nc.u64 %rd386, [%rd387];
	// end inline asm
	mov.b64 	{%r206, %r207}, %rd386;
	mov.b32 	%f19, %r206;
	add.s64 	%rd389, %rd374, 12296;
	// begin inline asm
	ld.global.nc.u64 %rd388, [%rd389];
	// end inline asm
	setp.lt.f32 	%p150, %f223, %f19;
	mov.u64 	%rd402, %rd401;
	mov.f32 	%f224, %f223;
	@%p150 bra 	$L__BB8_24;
	setp.lt.f32 	%p151, %f19, %f223;
	mov.u64 	%rd402, %rd388;
	mov.f32 	%f224, %f19;
	@%p151 bra 	$L__BB8_24;
	setp.lt.s64 	%p152, %rd401, %rd388;
	min.s64 	%rd402, %rd401, %rd388;
	selp.f32 	%f224, %f223, %f19, %p152;
$L__BB8_24:
	add.s32 	%r430, %r430, 1024;
	setp.lt.s32 	%p153, %r430, %r29;
	@%p153 bra 	$L__BB8_12;
$L__BB8_25:
	setp.lt.s32 	%p154, %r29, 256;
	@%p154 bra 	$L__BB8_65;
	// begin inline asm
	mov.u32 %r321, %laneid;
	// end inline asm
	mov.b32 	%r323, %f224;
	mov.b32 	%r339, 1;
	mov.b32 	%r340, 31;
	mov.b32 	%r341, -1;
	// begin inline asm
	shfl.sync.down.b32 %r322, %r323, %r339, %r340, %r341;
	// end inline asm
	mov.b32 	%f23, %r322;
	// begin inline asm
	shfl.sync.down.b32 %r327, %r328, %r339, %r340, %r341;
	// end inline asm
	mov.b64 	{%r333, %r338}, %rd402;
	// begin inline asm
	shfl.sync.down.b32 %r332, %r333, %r339, %r340, %r341;
	// end inline asm
	// begin inline asm
	shfl.sync.down.b32 %r337, %r338, %r339, %r340, %r341;
	// end inline asm
	mov.b64 	%rd28, {%r332, %r337};
	setp.gt.s32 	%p211, %r321, 30;
	setp.lt.f32 	%p212, %f224, %f23;
	or.pred  	%p213, %p211, %p212;
	mov.u64 	%rd404, %rd402;
	mov.f32 	%f226, %f224;
	@%p213 bra 	$L__BB8_29;
	setp.gt.f32 	%p214, %f224, %f23;
	mov.u64 	%rd404, %rd28;
	mov.f32 	%f226, %f23;
	@%p214 bra 	$L__BB8_29;
	setp.lt.s64 	%p215, %rd402, %rd28;
	min.s64 	%rd404, %rd402, %rd28;
	selp.f32 	%f226, %f224, %f23, %p215;
$L__BB8_29:
	mov.b32 	%r343, %f226;
	mov.b32 	%r359, 2;
	mov.b32 	%r360, 31;
	mov.b32 	%r361, -1;
	// begin inline asm
	shfl.sync.down.b32 %r342, %r343, %r359, %r360, %r361;
	// end inline asm
	mov.b32 	%f26, %r342;
	// begin inline asm
	shfl.sync.down.b32 %r347, %r348, %r359, %r360, %r361;
	// end inline asm
	mov.b64 	{%r353, %r358}, %rd404;
	// begin inline asm
	shfl.sync.down.b32 %r352, %r353, %r359, %r360, %r361;
	// end inline asm
	// begin inline asm
	shfl.sync.down.b32 %r357, %r358, %r359, %r360, %r361;
	// end inline asm
	mov.b64 	%rd31, {%r352, %r357};
	setp.gt.s32 	%p216, %r321, 29;
	setp.lt.f32 	%p217, %f226, %f26;
	or.pred  	%p218, %p216, %p217;
	mov.u64 	%rd405, %rd404;
	mov.f32 	%f227, %f226;
	@%p218 bra 	$L__BB8_32;
	setp.gt.f32 	%p219, %f226, %f26;
	mov.u64 	%rd405, %rd31;
	mov.f32 	%f227, %f26;
	@%p219 bra 	$L__BB8_32;
	setp.lt.s64 	%p220, %rd404, %rd31;
	min.s64 	%rd405, %rd404, %rd31;
	selp.f32 	%f227, %f226, %f26, %p220;
$L__BB8_32:
	mov.b32 	%r363, %f227;
	mov.b32 	%r379, 4;
	mov.b32 	%r380, 31;
	mov.b32 	%r381, -1;
	// begin inline asm
	shfl.sync.down.b32 %r362, %r363, %r379, %r380, %r381;
	// end inline asm
	mov.b32 	%f29, %r362;
	// begin inline asm
	shfl.sync.down.b32 %r367, %r368, %r379, %r380, %r381;
	// end inline asm
	mov.b64 	{%r373, %r378}, %rd405;
	// begin inline asm
	shfl.sync.down.b32 %r372, %r373, %r379, %r380, %r381;
	// end inline asm
	// begin inline asm
	shfl.sync.down.b32 %r377, %r378, %r379, %r380, %r381;
	// end inline asm
	mov.b64 	%rd34, {%r372, %r377};
	setp.gt.s32 	%p221, %r321, 27;
	setp.lt.f32 	%p222, %f227, %f29;
	or.pred  	%p223, %p221, %p222;
	mov.u64 	%rd406, %rd405;
	mov.f32 	%f228, %f227;
	@%p223 bra 	$L__BB8_35;
	setp.gt.f32 	%p224, %f227, %f29;
	mov.u64 	%rd406, %rd34;
	mov.f32 	%f228, %f29;
	@%p224 bra 	$L__BB8_35;
	setp.lt.s64 	%p225, %rd405, %rd34;
	min.s64 	%rd406, %rd405, %rd34;
	selp.f32 	%f228, %f227, %f29, %p225;
$L__BB8_35:
	mov.b32 	%r383, %f228;
	mov.b32 	%r399, 8;
	mov.b32 	%r400, 31;
	mov.b32 	%r401, -1;
	// begin inline asm
	shfl.sync.down.b32 %r382, %r383, %r399, %r400, %r401;
	// end inline asm
	mov.b32 	%f32, %r382;
	// begin inline asm
	shfl.sync.down.b32 %r387, %r388, %r399, %r400, %r401;
	// end inline asm
	mov.b64 	{%r393, %r398}, %rd406;
	// begin inline asm
	shfl.sync.down.b32 %r392, %r393, %r399, %r400, %r401;
	// end inline asm
	// begin inline asm
	shfl.sync.down.b32 %r397, %r398, %r399, %r400, %r401;
	// end inline asm
	mov.b64 	%rd37, {%r392, %r397};
	setp.gt.s32 	%p226, %r321, 23;
	setp.lt.f32 	%p227, %f228, %f32;
	or.pred  	%p228, %p226, %p227;
	mov.u64 	%rd407, %rd406;
	mov.f32 	%f229, %f228;
	@%p228 bra 	$L__BB8_38;
	setp.gt.f32 	%p229, %f228, %f32;
	mov.u64 	%rd407, %rd37;
	mov.f32 	%f229, %f32;
	@%p229 bra 	$L__BB8_38;
	setp.lt.s64 	%p230, %rd406, %rd37;
	min.s64 	%rd407, %rd406, %rd37;
	selp.f32 	%f229, %f228, %f32, %p230;
$L__BB8_38:
	mov.b32 	%r403, %f229;
	mov.b32 	%r419, 16;
	mov.b32 	%r420, 31;
	mov.b32 	%r421, -1;
	// begin inline asm
	shfl.sync.down.b32 %r402, %r403, %r419, %r420, %r421;
	// end inline asm
	mov.b32 	%f35, %r402;
	// begin inline asm
	shfl.sync.down.b32 %r407, %r408, %r419, %r420, %r421;
	// end inline asm
	mov.b64 	{%r413, %r418}, %rd407;
	// begin inline asm
	shfl.sync.down.b32 %r412, %r413, %r419, %r420, %r421;
	// end inline asm
	// begin inline asm
	shfl.sync.down.b32 %r417, %r418, %r419, %r420, %r421;
	// end inline asm
	mov.b64 	%rd40, {%r412, %r417};
	setp.gt.s32 	%p231, %r321, 15;
	setp.lt.f32 	%p232, %f229, %f35;
	or.pred  	%p233, %p231, %p232;
	mov.u64 	%rd478, %rd407;
	mov.f32 	%f292, %f229;
	@%p233 bra 	$L__BB8_41;
	setp.gt.f32 	%p234, %f229, %f35;
	mov.u64 	%rd478, %rd40;
	mov.f32 	%f292, %f35;
	@%p234 bra 	$L__BB8_41;
	setp.lt.s64 	%p235, %rd407, %rd40;
	min.s64 	%rd478, %rd407, %rd40;
	selp.f32 	%f292, %f229, %f35, %p235;
$L__BB8_41:
	setp.ne.s32 	%p236, %r321, 0;
	@%p236 bra 	$L__BB8_43;
	shr.u32 	%r422, %r1, 1;
	and.b32  	%r423, %r422, 496;
	mov.u32 	%r424, _ZN6thrust24THRUST_300001_SM_1000_NS8cuda_cub4core6detail5shmemE;
	add.s32 	%r425, %r424, %r423;
	st.shared.f32 	[%r425+8], %f292;
	st.shared.u64 	[%r425+16], %rd478;
$L__BB8_43:
	bar.sync 	0;
	setp.ne.s32 	%p237, %r1, 0;
	@%p237 bra 	$L__BB8_236;
	ld.shared.f32 	%f38, [_ZN6thrust24THRUST_300001_SM_1000_NS8cuda_cub4core6detail5shmemE+24];
	ld.shared.u64 	%rd43, [_ZN6thrust24THRUST_300001_SM_1000_NS8cuda_cub4core6detail5shmemE+32];
	setp.lt.f32 	%p238, %f292, %f38;
	mov.u64 	%rd409, %rd478;
	mov.f32 	%f231, %f292;
	@%p238 bra 	$L__BB8_47;
	setp.lt.f32 	%p239, %f38, %f292;
	mov.u64 	%rd409, %rd43;
	mov.f32 	%f231, %f38;
	@%p239 bra 	$L__BB8_47;
	setp.lt.s64 	%p240, %rd478, %rd43;
	min.s64 	%rd409, %rd478, %rd43;
	selp.f32 	%f231, %f292, %f38, %p240;
$L__BB8_47:
	ld.shared.f32 	%f41, [_ZN6thrust24THRUST_300001_SM_1000_NS8cuda_cub4core6detail5shmemE+40];
	ld.shared.u64 	%rd46, [_ZN6thrust24THRUST_300001_SM_1000_NS8cuda_cub4core6detail5shmemE+48];
	setp.lt.f32 	%p241, %f231, %f41;
	mov.u64 	%rd410, %rd409;
	mov.f32 	%f232, %f231;
	@%p241 bra 	$L__BB8_50;
	setp.lt.f32 	%p242, %f41, %f231;
	mov.u64 	%rd410, %rd46;
	mov.f32 	%f232, %f41;
	@%p242 bra 	$L__BB8_50;
	setp.lt.s64 	%p243, %rd409, %rd46;
	min.s64 	%rd410, %rd409, %rd46;
	selp.f32 	%f232, %f231, %f41, %p243;
$L__BB8_50:
	ld.shared.f32 	%f44, [_ZN6thrust24THRUST_300001_SM_1000_NS8cuda_cub4core6detail5shmemE+56];
	ld.shared.u64 	%rd49, [_ZN6thrust24THRUST_300001_SM_1000_NS8cuda_cub4core6detail5shmemE+64];
	setp.lt.f32 	%p244, %f232, %f44;
	mov.u64 	%rd411, %rd410;
	mov.f32 	%f233, %f232;
	@%p244 bra 	$L__BB8_53;
	setp.lt.f32 	%p245, %f44, %f232;
	mov.u64 	%rd411, %rd49;
	mov.f32 	%f233, %f44;
	@%p245 bra 	$L__BB8_53;
	setp.lt.s64 	%p246, %rd410, %rd49;
	min.s64 	%rd411, %rd410, %rd49;
	selp.f32 	%f233, %f232, %f44, %p246;
$L__BB8_53:
	ld.shared.f32 	%f47, [_ZN6thrust24THRUST_300001_SM_1000_NS8cuda_cub4core6detail5shmemE+72];
	ld.shared.u64 	%rd52, [_ZN6thrust24THRUST_300001_SM_1000_NS8cuda_cub4core6detail5shmemE+80];
	setp.lt.f32 	%p247, %f233, %f47;
	mov.u64 	%rd412, %rd411;
	mov.f32 	%f234, %f233;
	@%p247 bra 	$L__BB8_56;
	setp.lt.f32 	%p248, %f47, %f233;
	mov.u64 	%rd412, %rd52;
	mov.f32 	%f234, %f47;
	@%p248 bra 	$L__BB8_56;
	setp.lt.s64 	%p249, %rd411, %rd52;
	min.s64 	%rd412, %rd411, %rd52;
	selp.f32 	%f234, %f233, %f47, %p249;
$L__BB8_56:
	ld.shared.f32 	%f50, [_ZN6thrust24THRUST_300001_SM_1000_NS8cuda_cub4core6detail5shmemE+88];
	ld.shared.u64 	%rd55, [_ZN6thrust24THRUST_300001_SM_1000_NS8cuda_cub4core6detail5shmemE+96];
	setp.lt.f32 	%p250, %f234, %f50;
	mov.u64 	%rd413, %rd412;
	mov.f32 	%f235, %f234;
	@%p250 bra 	$L__BB8_59;
	setp.lt.f32 	%p251, %f50, %f234;
	mov.u64 	%rd413, %rd55;
	mov.f32 	%f235, %f50;
	@%p251 bra 	$L__BB8_59;
	setp.lt.s64 	%p252, %rd412, %rd55;
	min.s64 	%rd413, %rd412, %rd55;
	selp.f32 	%f235, %f234, %f50, %p252;
$L__BB8_59:
	ld.shared.f32 	%f53, [_ZN6thrust24THRUST_300001_SM_1000_NS8cuda_cub4core6detail5shmemE+104];
	ld.shared.u64 	%rd58, [_ZN6thrust24THRUST_300001_SM_1000_NS8cuda_cub4core6detail5shmemE+112];
	setp.lt.f32 	%p253, %f235, %f53;
	mov.u64 	%rd414, %rd413;
	mov.f32 	%f236, %f235;
	@%p253 bra 	$L__BB8_62;
	setp.lt.f32 	%p254, %f53, %f235;
	mov.u64 	%rd414, %rd58;
	mov.f32 	%f236, %f53;
	@%p254 bra 	$L__BB8_62;
	setp.lt.s64 	%p255, %rd413, %rd58;
	min.s64 	%rd414, %rd413, %rd58;
	selp.f32 	%f236, %f235, %f53, %p255;
$L__BB8_62:
	ld.shared.f32 	%f56, [_ZN6thrust24THRUST_300001_SM_1000_NS8cuda_cub4core6detail5shmemE+120];
	ld.shared.u64 	%rd61, [_ZN6thrust24THRUST_300001_SM_1000_NS8cuda_cub4core6detail5shmemE+128];
	setp.lt.f32 	%p256, %f236, %f56;
	mov.f32 	%f292, %f236;
	mov.u64 	%rd478, %rd414;
	@%p256 bra 	$L__BB8_236;
	setp.lt.f32 	%p257, %f56, %f236;
	mov.f32 	%f292, %f56;
	mov.u64 	%rd478, %rd61;
	@%p257 bra 	$L__BB8_236;
	setp.lt.s64 	%p258, %rd414, %rd61;
	min.s64 	%rd478, %rd414, %rd61;
	selp.f32 	%f292, %f236, %f56, %p258;
	bra.uni 	$L__BB8_236;
$L__BB8_65:
	// begin inline asm
	mov.u32 %r208, %laneid;
	// end inline asm
	and.b32  	%r229, %r1, 992;
	add.s32 	%r230, %r229, 32;
	setp.gt.s32 	%p155, %r230, %r29;
	not.b32 	%r231, %r229;
	add.s32 	%r232, %r29, %r231;
	selp.b32 	%r227, %r232, 31, %p155;
	mov.b32 	%r210, %f224;
	mov.b32 	%r226, 1;
	mov.b32 	%r228, -1;
	// begin inline asm
	shfl.sync.down.b32 %r209, %r210, %r226, %r227, %r228;
	// end inline asm
	mov.b32 	%f58, %r209;
	// begin inline asm
	shfl.sync.down.b32 %r214, %r215, %r226, %r227, %r228;
	// end inline asm
	mov.b64 	{%r220, %r225}, %rd402;
	// begin inline asm
	shfl.sync.down.b32 %r219, %r220, %r226, %r227, %r228;
	// end inline asm
	// begin inline asm
	shfl.sync.down.b32 %r224, %r225, %r226, %r227, %r228;
	// end inline asm
	mov.b64 	%rd63, {%r219, %r224};
	setp.ge.s32 	%p156, %r208, %r227;
	setp.lt.f32 	%p157, %f224, %f58;
	or.pred  	%p158, %p156, %p157;
	mov.u64 	%rd415, %rd402;
	mov.f32 	%f237, %f224;
	@%p158 bra 	$L__BB8_68;
	setp.gt.f32 	%p159, %f224, %f58;
	mov.u64 	%rd415, %rd63;
	mov.f32 	%f237, %f58;
	@%p159 bra 	$L__BB8_68;
	setp.lt.s64 	%p160, %rd402, %rd63;
	min.s64 	%rd415, %rd402, %rd63;
	selp.f32 	%f237, %f224, %f58, %p160;
$L__BB8_68:
	mov.b32 	%r234, %f237;
	mov.b32 	%r250, 2;
	mov.b32 	%r252, -1;
	// begin inline asm
	shfl.sync.down.b32 %r233, %r234, %r250, %r227, %r252;
	// end inline asm
	mov.b32 	%f61, %r233;
	// begin inline asm
	shfl.sync.down.b32 %r238, %r239, %r250, %r227, %r252;
	// end inline asm
	mov.b64 	{%r244, %r249}, %rd415;
	// begin inline asm
	shfl.sync.down.b32 %r243, %r244, %r250, %r227, %r252;
	// end inline asm
	// begin inline asm
	shfl.sync.down.b32 %r248, %r249, %r250, %r227, %r252;
	// end inline asm
	mov.b64 	%rd66, {%r243, %r248};
	add.s32 	%r253, %r208, 2;
	setp.gt.s32 	%p161, %r253, %r227;
	setp.lt.f32 	%p162, %f237, %f61;
	or.pred  	%p163, %p161, %p162;
	mov.u64 	%rd416, %rd415;
	mov.f32 	%f238, %f237;
	@%p163 bra 	$L__BB8_71;
	setp.gt.f32 	%p164, %f237, %f61;
	mov.u64 	%rd416, %rd66;
	mov.f32 	%f238, %f61;
	@%p164 bra 	$L__BB8_71;
	setp.lt.s64 	%p165, %rd415, %rd66;
	min.s64 	%rd416, %rd415, %rd66;
	selp.f32 	%f238, %f237, %f61, %p165;
$L__BB8_71:
	mov.b32 	%r255, %f238;
	mov.b32 	%r271, 4;
	mov.b32 	%r273, -1;
	// begin inline asm
	shfl.sync.down.b32 %r254, %r255, %r271, %r227, %r273;
	// end inline asm
	mov.b32 	%f64, %r254;
	// begin inline asm
	shfl.sync.down.b32 %r259, %r260, %r271, %r227, %r273;
	// end inline asm
	mov.b64 	{%r265, %r270}, %rd416;
	// begin inline asm
	shfl.sync.down.b32 %r264, %r265, %r271, %r227, %r273;
	// end inline asm
	// begin inline asm
	shfl.sync.down.b32 %r269, %r270, %r271, %r227, %r273;
	// end inline asm
	mov.b64 	%rd69, {%r264, %r269};
	add.s32 	%r274, %r208, 4;
	setp.gt.s32 	%p166, %r274, %r227;
	setp.lt.f32 	%p167, %f238, %f64;
	or.pred  	%p168, %p166, %p167;
	mov.f32 	%f239, %f238;
	mov.u64 	%rd417, %rd416;
	@%p168 bra 	$L__BB8_74;
	setp.gt.f32 	%p169, %f238, %f64;
	mov.f32 	%f239, %f64;
	mov.u64 	%rd417, %rd69;
	@%p169 bra 	$L__BB8_74;
	setp.lt.s64 	%p170, %rd416, %rd69;
	selp.f32 	%f239, %f238, %f64, %p170;
	min.s64 	%rd417, %rd416, %rd69;
$L__BB8_74:
	mov.b32 	%r276, %f239;
	mov.b32 	%r292, 8;
	mov.b32 	%r294, -1;
	// begin inline asm
	shfl.sync.down.b32 %r275, %r276, %r292, %r227, %r294;
	// end inline asm
	mov.b32 	%f67, %r275;
	// begin inline asm
	shfl.sync.down.b32 %r280, %r281, %r292, %r227, %r294;
	// end inline asm
	mov.b64 	{%r286, %r291}, %rd417;
	// begin inline asm
	shfl.sync.down.b32 %r285, %r286, %r292, %r227, %r294;
	// end inline asm
	// begin inline asm
	shfl.sync.down.b32 %r290, %r291, %r292, %r227, %r294;
	// end inline asm
	mov.b64 	%rd72, {%r285, %r290};
	add.s32 	%r295, %r208, 8;
	setp.gt.s32 	%p171, %r295, %r227;
	setp.lt.f32 	%p172, %f239, %f67;
	or.pred  	%p173, %p171, %p172;
	mov.f32 	%f240, %f239;
	mov.u64 	%rd418, %rd417;
	@%p173 bra 	$L__BB8_77;
	setp.gt.f32 	%p174, %f239, %f67;
	mov.f32 	%f240, %f67;
	mov.u64 	%rd418, %rd72;
	@%p174 bra 	$L__BB8_77;
	setp.lt.s64 	%p175, %rd417, %rd72;
	selp.f32 	%f240, %f239, %f67, %p175;
	min.s64 	%rd418, %rd417, %rd72;
$L__BB8_77:
	mov.b32 	%r297, %f240;
	mov.b32 	%r313, 16;
	mov.b32 	%r315, -1;
	// begin inline asm
	shfl.sync.down.b32 %r296, %r297, %r313, %r227, %r315;
	// end inline asm
	mov.b32 	%f70, %r296;
	// begin inline asm
	shfl.sync.down.b32 %r301, %r302, %r313, %r227, %r315;
	// end inline asm
	mov.b64 	{%r307, %r312}, %rd418;
	// begin inline asm
	shfl.sync.down.b32 %r306, %r307, %r313, %r227, %r315;
	// end inline asm
	// begin inline asm
	shfl.sync.down.b32 %r311, %r312, %r313, %r227, %r315;
	// end inline asm
	mov.b64 	%rd75, {%r306, %r311};
	add.s32 	%r316, %r208, 16;
	setp.gt.s32 	%p176, %r316, %r227;
	setp.lt.f32 	%p177, %f240, %f70;
	or.pred  	%p178, %p176, %p177;
	mov.f32 	%f292, %f240;
	mov.u64 	%rd478, %rd418;
	@%p178 bra 	$L__BB8_80;
	setp.gt.f32 	%p179, %f240, %f70;
	mov.f32 	%f292, %f70;
	mov.u64 	%rd478, %rd75;
	@%p179 bra 	$L__BB8_80;
	setp.lt.s64 	%p180, %rd418, %rd75;
	selp.f32 	%f292, %f240, %f70, %p180;
	min.s64 	%rd478, %rd418, %rd75;
$L__BB8_80:
	setp.ne.s32 	%p181, %r208, 0;
	@%p181 bra 	$L__BB8_82;
	shr.u32 	%r317, %r1, 1;
	and.b32  	%r318, %r317, 496;
	mov.u32 	%r319, _ZN6thrust24THRUST_300001_SM_1000_NS8cuda_cub4core6detail5shmemE;
	add.s32 	%r320, %r319, %r318;
	st.shared.f32 	[%r320+8], %f292;
	st.shared.u64 	[%r320+16], %rd478;
$L__BB8_82:
	bar.sync 	0;
	setp.ne.s32 	%p182, %r1, 0;
	@%p182 bra 	$L__BB8_236;
	setp.lt.s32 	%p183, %r29, 33;
	mov.f32 	%f242, %f292;
	mov.u64 	%rd420, %rd478;
	@%p183 bra 	$L__BB8_87;
	ld.shared.f32 	%f73, [_ZN6thrust24THRUST_300001_SM_1000_NS8cuda_cub4core6detail5shmemE+24];
	ld.shared.u64 	%rd78, [_ZN6thrust24THRUST_300001_SM_1000_NS8cuda_cub4core6detail5shmemE+32];
	setp.lt.f32 	%p184, %f292, %f73;
	mov.f32 	%f242, %f292;
	mov.u64 	%rd420, %rd478;
	@%p184 bra 	$L__BB8_87;
	setp.lt.f32 	%p185, %f73, %f292;
	mov.f32 	%f242, %f73;
	mov.u64 	%rd420, %rd78;
	@%p185 bra 	$L__BB8_87;
	setp.lt.s64 	%p186, %rd478, %rd78;
	selp.f32 	%f242, %f292, %f73, %p186;
	min.s64 	%rd420, %rd478, %rd78;
$L__BB8_87:
	setp.lt.s32 	%p187, %r29, 65;
	mov.f32 	%f243, %f242;
	mov.u64 	%rd421, %rd420;
	@%p187 bra 	$L__BB8_91;
	ld.shared.f32 	%f76, [_ZN6thrust24THRUST_300001_SM_1000_NS8cuda_cub4core6detail5shmemE+40];
	ld.shared.u64 	%rd81, [_ZN6thrust24THRUST_300001_SM_1000_NS8cuda_cub4core6detail5shmemE+48];
	setp.lt.f32 	%p188, %f242, %f76;
	mov.f32 	%f243, %f242;
	mov.u64 	%rd421, %rd420;
	@%p188 bra 	$L__BB8_91;
	setp.lt.f32 	%p189, %f76, %f242;
	mov.f32 	%f243, %f76;
	mov.u64 	%rd421, %rd81;
	@%p189 bra 	$L__BB8_91;
	setp.lt.s64 	%p190, %rd420, %rd81;
	selp.f32 	%f243, %f242, %f76, %p190;
	min.s64 	%rd421, %rd420, %rd81;
$L__BB8_91:
	setp.lt.s32 	%p191, %r29, 97;
	mov.f32 	%f244, %f243;
	mov.u64 	%rd422, %rd421;
	@%p191 bra 	$L__BB8_95;
	ld.shared.f32 	%f79, [_ZN6thrust24THRUST_300001_SM_1000_NS8cuda_cub4core6detail5shmemE+56];
	ld.shared.u64 	%rd84, [_ZN6thrust24THRUST_300001_SM_1000_NS8cuda_cub4core6detail5shmemE+64];
	setp.lt.f32 	%p192, %f243, %f79;
	mov.f32 	%f244, %f243;
	mov.u64 	%rd422, %rd421;
	@%p192 bra 	$L__BB8_95;
	setp.lt.f32 	%p193, %f79, %f243;
	mov.f32 	%f244, %f79;
	mov.u64 	%rd422, %rd84;
	@%p193 bra 	$L__BB8_95;
	setp.lt.s64 	%p194, %rd421, %rd84;
	selp.f32 	%f244, %f243, %f79, %p194;
	min.s64 	%rd422, %rd421, %rd84;
$L__BB8_95:
	setp.lt.s32 	%p195, %r29, 129;
	mov.f32 	%f245, %f244;
	mov.u64 	%rd423, %rd422;
	@%p195 bra 	$L__BB8_99;
	ld.shared.f32 	%f82, [_ZN6thrust24THRUST_300001_SM_1000_NS8cuda_cub4core6detail5shmemE+72];
	ld.shared.u64 	%rd87, [_ZN6thrust24THRUST_300001_SM_1000_NS8cuda_cub4core6detail5shmemE+80];
	setp.lt.f32 	%p196, %f244, %f82;
	mov.f32 	%f245, %f244;
	mov.u64 	%rd423, %rd422;
	@%p196 bra 	$L__BB8_99;
	setp.lt.f32 	%p197, %f82, %f244;
	mov.f32 	%f245, %f82;
	mov.u64 	%rd423, %rd87;
	@%p197 bra 	$L__BB8_99;
	setp.lt.s64 	%p198, %rd422, %rd87;
	selp.f32 	%f245, %f244, %f82, %p198;
	min.s64 	%rd423, %rd422, %rd87;
$L__BB8_99:
	setp.lt.s32 	%p199, %r29, 161;
	mov.f32 	%f246, %f245;
	mov.u64 	%rd424, %rd423;
	@%p199 bra 	$L__BB8_103;
	ld.shared.f32 	%f85, [_ZN6thrust24THRUST_300001_SM_1000_NS8cuda_cub4core6detail5shmemE+88];
	ld.shared.u64 	%rd90, [_ZN6thrust24THRUST_300001_SM_1000_NS8cuda_cub4core6detail5shmemE+96];
	setp.lt.f32 	%p200, %f245, %f85;
	mov.f32 	%f246, %f245;
	mov.u64 	%rd424, %rd423;
	@%p200 bra 	$L__BB8_103;
	setp.lt.f32 	%p201, %f85, %f245;
	mov.f32 	%f246, %f85;
	mov.u64 	%rd424, %rd90;
	@%p201 bra 	$L__BB8_103;
	setp.lt.s64 	%p202, %rd423, %rd90;
	selp.f32 	%f246, %f245, %f85, %p202;
	min.s64 	%rd424, %rd423, %rd90;
$L__BB8_103:
	setp.lt.s32 	%p203, %r29, 193;
	mov.f32 	%f247, %f246;
	mov.u64 	%rd425, %rd424;
	@%p203 bra 	$L__BB8_107;
	ld.shared.f32 	%f88, [_ZN6thrust24THRUST_300001_SM_1000_NS8cuda_cub4core6detail5shmemE+104];
	ld.shared.u64 	%rd93, [_ZN6thrust24THRUST_300001_SM_1000_NS8cuda_cub4core6detail5shmemE+112];
	setp.lt.f32 	%p204, %f246, %f88;
	mov.f32 	%f247, %f246;
	mov.u64 	%rd425, %rd424;
	@%p204 bra 	$L__BB8_107;
	setp.lt.f32 	%p205, %f88, %f246;
	mov.f32 	%f247, %f88;
	mov.u64 	%rd425, %rd93;
	@%p205 bra 	$L__BB8_107;
	setp.lt.s64 	%p206, %rd424, %rd93;
	selp.f32 	%f247, %f246, %f88, %p206;
	min.s64 	%rd425, %rd424, %rd93;
$L__BB8_107:
	setp.lt.s32 	%p207, %r29, 225;
	mov.f32 	%f292, %f247;
	mov.u64 	%rd478, %rd425;
	@%p207 bra 	$L__BB8_236;
	ld.shared.f32 	%f91, [_ZN6thrust24THRUST_300001_SM_1000_NS8cuda_cub4core6detail5shmemE+120];
	ld.shared.u64 	%rd96, [_ZN6thrust24THRUST_300001_SM_1000_NS8cuda_cub4core6detail5shmemE+128];
	setp.lt.f32 	%p208, %f247, %f91;
	mov.f32 	%f292, %f247;
	mov.u64 	%rd478, %rd425;
	@%p208 bra 	$L__BB8_236;
	setp.lt.f32 	%p209, %f91, %f247;
	mov.f32 	%f292, %f91;
	mov.u64 	%rd478, %rd96;
	@%p209 bra 	$L__BB8_236;
	setp.lt.s64 	%p210, %rd425, %rd96;
	selp.f32 	%f292, %f247, %f91, %p210;
	min.s64 	%rd478, %rd425, %rd96;
	bra.uni 	$L__BB8_236;
$L__BB8_111:
	mov.u32 	%r16, %tid.x;
	cvt.u64.u32 	%rd98, %r16;
	mul.wide.u32 	%rd258, %r16, 16;
	add.s64 	%rd239, %rd236, %rd258;
	// begin inline asm
	ld.global.nc.u64 %rd238, [%rd239];
	// end inline asm
	mov.b64 	{%r30, %r31}, %rd238;
	mov.b32 	%f93, %r30;
	add.s64 	%rd241, %rd239, 8;
	// begin inline asm
	ld.global.nc.u64 %rd240, [%rd241];
	// end inline asm
	add.s64 	%rd243, %rd239, 4096;
	// begin inline asm
	ld.global.nc.u64 %rd242, [%rd243];
	// end inline asm
	mov.b64 	{%r32, %r33}, %rd242;
	mov.b32 	%f94, %r32;
	add.s64 	%rd245, %rd239, 4104;
	// begin inline asm
	ld.global.nc.u64 %rd244, [%rd245];
	// end inline asm
	add.s64 	%rd247, %rd239, 8192;
	// begin inline asm
	ld.global.nc.u64 %rd246, [%rd247];
	// end inline asm
	mov.b64 	{%r34, %r35}, %rd246;
	mov.b32 	%f95, %r34;
	add.s64 	%rd249, %rd239, 8200;
	// begin inline asm
	ld.global.nc.u64 %rd248, [%rd249];
	// end inline asm
	add.s64 	%rd251, %rd239, 12288;
	// begin inline asm
	ld.global.nc.u64 %rd250, [%rd251];
	// end inline asm
	mov.b64 	{%r36, %r37}, %rd250;
	mov.b32 	%f96, %r36;
	add.s64 	%rd253, %rd239, 12296;
	// begin inline asm
	ld.global.nc.u64 %rd252, [%rd253];
	// end inline asm
	add.s64 	%rd255, %rd239, 16384;
	// begin inline asm
	ld.global.nc.u64 %rd254, [%rd255];
	// end inline asm
	mov.b64 	{%r38, %r39}, %rd254;
	mov.b32 	%f97, %r38;
	add.s64 	%rd257, %rd239, 16392;
	// begin inline asm
	ld.global.nc.u64 %rd256, [%rd257];
	// end inline asm
	setp.lt.f32 	%p3, %f93, %f94;
	mov.f32 	%f248, %f93;
	mov.u64 	%rd426, %rd240;
	@%p3 bra 	$L__BB8_114;
	setp.lt.f32 	%p4, %f94, %f93;
	mov.f32 	%f248, %f94;
	mov.u64 	%rd426, %rd244;
	@%p4 bra 	$L__BB8_114;
	setp.lt.s64 	%p5, %rd240, %rd244;
	selp.f32 	%f248, %f93, %f94, %p5;
	min.s64 	%rd426, %rd240, %rd244;
$L__BB8_114:
	setp.lt.f32 	%p6, %f248, %f95;
	mov.f32 	%f249, %f248;
	mov.u64 	%rd427, %rd426;
	@%p6 bra 	$L__BB8_117;
	setp.lt.f32 	%p7, %f95, %f248;
	mov.f32 	%f249, %f95;
	mov.u64 	%rd427, %rd248;
	@%p7 bra 	$L__BB8_117;
	setp.lt.s64 	%p8, %rd426, %rd248;
	selp.f32 	%f249, %f248, %f95, %p8;
	min.s64 	%rd427, %rd426, %rd248;
$L__BB8_117:
	setp.lt.f32 	%p9, %f249, %f96;
	mov.f32 	%f250, %f249;
	mov.u64 	%rd428, %rd427;
	@%p9 bra 	$L__BB8_120;
	setp.lt.f32 	%p10, %f96, %f249;
	mov.f32 	%f250, %f96;
	mov.u64 	%rd428, %rd252;
	@%p10 bra 	$L__BB8_120;
	setp.lt.s64 	%p11, %rd427, %rd252;
	selp.f32 	%f250, %f249, %f96, %p11;
	min.s64 	%rd428, %rd427, %rd252;
$L__BB8_120:
	setp.lt.f32 	%p12, %f250, %f97;
	mov.f32 	%f279, %f250;
	mov.u64 	%rd465, %rd428;
	@%p12 bra 	$L__BB8_123;
	setp.lt.f32 	%p13, %f97, %f250;
	mov.f32 	%f279, %f97;
	mov.u64 	%rd465, %rd256;
	@%p13 bra 	$L__BB8_123;
	setp.lt.s64 	%p14, %rd428, %rd256;
	selp.f32 	%f279, %f250, %f97, %p14;
	min.s64 	%rd465, %rd428, %rd256;
$L__BB8_123:
	setp.lt.u32 	%p15, %r29, 2560;
	mov.b64 	%rd444, 1280;
	@%p15 bra 	$L__BB8_174;
	add.s64 	%rd262, %rd1, -2560;
	mul.hi.u64 	%rd263, %rd262, -3689348814741910323;
	shr.u64 	%rd112, %rd263, 10;
	setp.lt.u64 	%p16, %rd262, 1280;
	mov.b64 	%rd444, 1280;
	@%p16 bra 	$L__BB8_157;
	add.s64 	%rd265, %rd112, 1;
	and.b64  	%rd430, %rd265, 36028797018963966;
	shl.b64 	%rd266, %rd98, 4;
	add.s64 	%rd267, %rd266, %rd236;
	add.s64 	%rd431, %rd267, 57352;
	mov.b64 	%rd444, 1280;
$L__BB8_126:
	add.s64 	%rd269, %rd431, -36872;
	// begin inline asm
	ld.global.nc.u64 %rd268, [%rd269];
	// end inline asm
	mov.b64 	{%r40, %r41}, %rd268;
	mov.b32 	%f107, %r40;
	add.s64 	%rd271, %rd431, -36864;
	// begin inline asm
	ld.global.nc.u64 %rd270, [%rd271];
	// end inline asm
	add.s64 	%rd273, %rd431, -32776;
	// begin inline asm
	ld.global.nc.u64 %rd272, [%rd273];
	// end inline asm
	mov.b64 	{%r42, %r43}, %rd272;
	mov.b32 	%f108, %r42;
	add.s64 	%rd275, %rd431, -32768;
	// begin inline asm
	ld.global.nc.u64 %rd274, [%rd275];
	// end inline asm
	add.s64 	%rd277, %rd431, -28680;
	// begin inline asm
	ld.global.nc.u64 %rd276, [%rd277];
	// end inline asm
	mov.b64 	{%r44, %r45}, %rd276;
	mov.b32 	%f109, %r44;
	add.s64 	%rd279, %rd431, -28672;
	// begin inline asm
	ld.global.nc.u64 %rd278, [%rd279];
	// end inline asm
	add.s64 	%rd281, %rd431, -24584;
	// begin inline asm
	ld.global.nc.u64 %rd280, [%rd281];
	// end inline asm
	mov.b64 	{%r46, %r47}, %rd280;
	mov.b32 	%f110, %r46;
	add.s64 	%rd283, %rd431, -24576;
	// begin inline asm
	ld.global.nc.u64 %rd282, [%rd283];
	// end inline asm
	add.s64 	%rd285, %rd431, -20488;
	// begin inline asm
	ld.global.nc.u64 %rd284, [%rd285];
	// end inline asm
	mov.b64 	{%r48, %r49}, %rd284;
	mov.b32 	%f111, %r48;
	add.s64 	%rd287, %rd431, -20480;
	// begin inline asm
	ld.global.nc.u64 %rd286, [%rd287];
	// end inline asm
	setp.lt.f32 	%p17, %f279, %f107;
	mov.f32 	%f253, %f279;
	mov.u64 	%rd434, %rd465;
	@%p17 bra 	$L__BB8_129;
	setp.lt.f32 	%p18, %f107, %f279;
	mov.f32 	%f253, %f107;
	mov.u64 	%rd434, %rd270;
	@%p18 bra 	$L__BB8_129;
	setp.lt.s64 	%p19, %rd465, %rd270;
	selp.f32 	%f253, %f279, %f107, %p19;
	min.s64 	%rd434, %rd465, %rd270;
$L__BB8_129:
	setp.lt.f32 	%p20, %f253, %f108;
	mov.f32 	%f254, %f253;
	mov.u64 	%rd435, %rd434;
	@%p20 bra 	$L__BB8_132;
	setp.lt.f32 	%p21, %f108, %f253;
	mov.f32 	%f254, %f108;
	mov.u64 	%rd435, %rd274;
	@%p21 bra 	$L__BB8_132;
	setp.lt.s64 	%p22, %rd434, %rd274;
	selp.f32 	%f254, %f253, %f108, %p22;
	min.s64 	%rd435, %rd434, %rd274;
$L__BB8_132:
	setp.lt.f32 	%p23, %f254, %f109;
	mov.f32 	%f255, %f254;
	mov.u64 	%rd436, %rd435;
	@%p23 bra 	$L__BB8_135;
	setp.lt.f32 	%p24, %f109, %f254;
	mov.f32 	%f255, %f109;
	mov.u64 	%rd436, %rd278;
	@%p24 bra 	$L__BB8_135;
	setp.lt.s64 	%p25, %rd435, %rd278;
	selp.f32 	%f255, %f254, %f109, %p25;
	min.s64 	%rd436, %rd435, %rd278;
$L__BB8_135:
	setp.lt.f32 	%p26, %f255, %f110;
	mov.f32 	%f256, %f255;
	mov.u64 	%rd437, %rd436;
	@%p26 bra 	$L__BB8_138;
	setp.lt.f32 	%p27, %f110, %f255;
	mov.f32 	%f256, %f110;
	mov.u64 	%rd437, %rd282;
	@%p27 bra 	$L__BB8_138;
	setp.lt.s64 	%p28, %rd436, %rd282;
	selp.f32 	%f256, %f255, %f110, %p28;
	min.s64 	%rd437, %rd436, %rd282;
$L__BB8_138:
	setp.lt.f32 	%p29, %f256, %f111;
	mov.f32 	%f257, %f256;
	mov.u64 	%rd438, %rd437;
	@%p29 bra 	$L__BB8_141;
	setp.lt.f32 	%p30, %f111, %f256;
	mov.f32 	%f257, %f111;
	mov.u64 	%rd438, %rd286;
	@%p30 bra 	$L__BB8_141;
	setp.lt.s64 	%p31, %rd437, %rd286;
	selp.f32 	%f257, %f256, %f111, %p31;
	min.s64 	%rd438, %rd437, %rd286;
$L__BB8_141:
	add.s64 	%rd289, %rd431, -16392;
	// begin inline asm
	ld.global.nc.u64 %rd288, [%rd289];
	// end inline asm
	mov.b64 	{%r50, %r51}, %rd288;
	mov.b32 	%f122, %r50;
	add.s64 	%rd291, %rd431, -16384;
	// begin inline asm
	ld.global.nc.u64 %rd290, [%rd291];
	// end inline asm
	add.s64 	%rd293, %rd431, -12296;
	// begin inline asm
	ld.global.nc.u64 %rd292, [%rd293];
	// end inline asm
	mov.b64 	{%r52, %r53}, %rd292;
	mov.b32 	%f123, %r52;
	add.s64 	%rd295, %rd431, -12288;
	// begin inline asm
	ld.global.nc.u64 %rd294, [%rd295];
	// end inline asm
	add.s64 	%rd297, %rd431, -8200;
	// begin inline asm
	ld.global.nc.u64 %rd296, [%rd297];
	// end inline asm
	mov.b64 	{%r54, %r55}, %rd296;
	mov.b32 	%f124, %r54;
	add.s64 	%rd299, %rd431, -8192;
	// begin inline asm
	ld.global.nc.u64 %rd298, [%rd299];
	// end inline asm
	add.s64 	%rd301, %rd431, -4104;
	// begin inline asm
	ld.global.nc.u64 %rd300, [%rd301];
	// end inline asm
	mov.b64 	{%r56, %r57}, %rd300;
	mov.b32 	%f125, %r56;
	add.s64 	%rd303, %rd431, -4096;
	// begin inline asm
	ld.global.nc.u64 %rd302, [%rd303];
	// end inline asm
	add.s64 	%rd305, %rd431, -8;
	// begin inline asm
	ld.global.nc.u64 %rd304, [%rd305];
	// end inline asm
	mov.b64 	{%r58, %r59}, %rd304;
	mov.b32 	%f126, %r58;
	// begin inline asm
	ld.global.nc.u64 %rd306, [%rd431];
	// end inline asm
	setp.lt.f32 	%p32, %f257, %f122;
	mov.f32 	%f258, %f257;
	mov.u64 	%rd439, %rd438;
	@%p32 bra 	$L__BB8_144;
	setp.lt.f32 	%p33, %f122, %f257;
	mov.f32 	%f258, %f122;
	mov.u64 	%rd439, %rd290;
	@%p33 bra 	$L__BB8_144;
	setp.lt.s64 	%p34, %rd438, %rd290;
	selp.f32 	%f258, %f257, %f122, %p34;
	min.s64 	%rd439, %rd438, %rd290;
$L__BB8_144:
	setp.lt.f32 	%p35, %f258, %f123;
	mov.f32 	%f259, %f258;
	mov.u64 	%rd440, %rd439;
	@%p35 bra 	$L__BB8_147;
	setp.lt.f32 	%p36, %f123, %f258;
	mov.f32 	%f259, %f123;
	mov.u64 	%rd440, %rd294;
	@%p36 bra 	$L__BB8_147;
	setp.lt.s64 	%p37, %rd439, %rd294;
	selp.f32 	%f259, %f258, %f123, %p37;
	min.s64 	%rd440, %rd439, %rd294;
$L__BB8_147:
	setp.lt.f32 	%p38, %f259, %f124;
	mov.f32 	%f260, %f259;
	mov.u64 	%rd441, %rd440;
	@%p38 bra 	$L__BB8_150;
	setp.lt.f32 	%p39, %f124, %f259;
	mov.f32 	%f260, %f124;
	mov.u64 	%rd441, %rd298;
	@%p39 bra 	$L__BB8_150;
	setp.lt.s64 	%p40, %rd440, %rd298;
	selp.f32 	%f260, %f259, %f124, %p40;
	min.s64 	%rd441, %rd440, %rd298;
$L__BB8_150:
	setp.lt.f32 	%p41, %f260, %f125;
	mov.f32 	%f261, %f260;
	mov.u64 	%rd442, %rd441;
	@%p41 bra 	$L__BB8_153;
	setp.lt.f32 	%p42, %f125, %f260;
	mov.f32 	%f261, %f125;
	mov.u64 	%rd442, %rd302;
	@%p42 bra 	$L__BB8_153;
	setp.lt.s64 	%p43, %rd441, %rd302;
	selp.f32 	%f261, %f260, %f125, %p43;
	min.s64 	%rd442, %rd441, %rd302;
$L__BB8_153:
	setp.lt.f32 	%p44, %f261, %f126;
	mov.f32 	%f279, %f261;
	mov.u64 	%rd465, %rd442;
	@%p44 bra 	$L__BB8_156;
	setp.lt.f32 	%p45, %f126, %f261;
	mov.f32 	%f279, %f126;
	mov.u64 	%rd465, %rd306;
	@%p45 bra 	$L__BB8_156;
	setp.lt.s64 	%p46, %rd442, %rd306;
	selp.f32 	%f279, %f261, %f126, %p46;
	min.s64 	%rd465, %rd442, %rd306;
$L__BB8_156:
	add.s64 	%rd444, %rd444, 2560;
	add.s64 	%rd431, %rd431, 40960;
	add.s64 	%rd430, %rd430, -2;
	setp.ne.s64 	%p47, %rd430, 0;
	@%p47 bra 	$L__BB8_126;
$L__BB8_157:
	and.b64  	%rd308, %rd112, 1;
	setp.eq.b64 	%p48, %rd308, 1;
	@%p48 bra 	$L__BB8_174;
	shl.b64 	%rd329, %rd444, 4;
	mul.wide.u32 	%rd330, %r16, 16;
	add.s64 	%rd331, %rd236, %rd330;
	add.s64 	%rd310, %rd331, %rd329;
	// begin inline asm
	ld.global.nc.u64 %rd309, [%rd310];
	// end inline asm
	mov.b64 	{%r60, %r61}, %rd309;
	mov.b32 	%f139, %r60;
	add.s64 	%rd312, %rd310, 8;
	// begin inline asm
	ld.global.nc.u64 %rd311, [%rd312];
	// end inline asm
	add.s64 	%rd314, %rd310, 4096;
	// begin inline asm
	ld.global.nc.u64 %rd313, [%rd314];
	// end inline asm
	mov.b64 	{%r62, %r63}, %rd313;
	mov.b32 	%f140, %r62;
	add.s64 	%rd316, %rd310, 4104;
	// begin inline asm
	ld.global.nc.u64 %rd315, [%rd316];
	// end inline asm
	add.s64 	%rd318, %rd310, 8192;
	// begin inline asm
	ld.global.nc.u64 %rd317, [%rd318];
	// end inline asm
	mov.b64 	{%r64, %r65}, %rd317;
	mov.b32 	%f141, %r64;
	add.s64 	%rd320, %rd310, 8200;
	// begin inline asm
	ld.global.nc.u64 %rd319, [%rd320];
	// end inline asm
	add.s64 	%rd322, %rd310, 12288;
	// begin inline asm
	ld.global.nc.u64 %rd321, [%rd322];
	// end inline asm
	mov.b64 	{%r66, %r67}, %rd321;
	mov.b32 	%f142, %r66;
	add.s64 	%rd324, %rd310, 12296;
	// begin inline asm
	ld.global.nc.u64 %rd323, [%rd324];
	// end inline asm
	add.s64 	%rd326, %rd310, 16384;
	// begin inline asm
	ld.global.nc.u64 %rd325, [%rd326];
	// end inline asm
	mov.b64 	{%r68, %r69}, %rd325;
	mov.b32 	%f143, %r68;
	add.s64 	%rd328, %rd310, 16392;
	// begin inline asm
	ld.global.nc.u64 %rd327, [%rd328];
	// end inline asm
	setp.lt.f32 	%p49, %f279, %f139;
	mov.f32 	%f265, %f279;
	mov.u64 	%rd448, %rd465;
	@%p49 bra 	$L__BB8_161;
	setp.lt.f32 	%p50, %f139, %f279;
	mov.f32 	%f265, %f139;
	mov.u64 	%rd448, %rd311;
	@%p50 bra 	$L__BB8_161;
	setp.lt.s64 	%p51, %rd465, %rd311;
	selp.f32 	%f265, %f279, %f139, %p51;
	min.s64 	%rd448, %rd465, %rd311;
$L__BB8_161:
	setp.lt.f32 	%p52, %f265, %f140;
	mov.f32 	%f266, %f265;
	mov.u64 	%rd449, %rd448;
	@%p52 bra 	$L__BB8_164;
	setp.lt.f32 	%p53, %f140, %f265;
	mov.f32 	%f266, %f140;
	mov.u64 	%rd449, %rd315;
	@%p53 bra 	$L__BB8_164;
	setp.lt.s64 	%p54, %rd448, %rd315;
	selp.f32 	%f266, %f265, %f140, %p54;
	min.s64 	%rd449, %rd448, %rd315;
$L__BB8_164:
	setp.lt.f32 	%p55, %f266, %f141;
	mov.f32 	%f267, %f266;
	mov.u64 	%rd450, %rd449;
	@%p55 bra 	$L__BB8_167;
	setp.lt.f32 	%p56, %f141, %f266;
	mov.f32 	%f267, %f141;
	mov.u64 	%rd450, %rd319;
	@%p56 bra 	$L__BB8_167;
	setp.lt.s64 	%p57, %rd449, %rd319;
	selp.f32 	%f267, %f266, %f141, %p57;
	min.s64 	%rd450, %rd449, %rd319;
$L__BB8_167:
	setp.lt.f32 	%p58, %f267, %f142;
	mov.f32 	%f268, %f267;
	mov.u64 	%rd451, %rd450;
	@%p58 bra 	$L__BB8_170;
	setp.lt.f32 	%p59, %f142, %f267;
	mov.f32 	%f268, %f142;
	mov.u64 	%rd451, %rd323;
	@%p59 bra 	$L__BB8_170;
	setp.lt.s64 	%p60, %rd450, %rd323;
	selp.f32 	%f268, %f267, %f142, %p60;
	min.s64 	%rd451, %rd450, %rd323;
$L__BB8_170:
	setp.lt.f32 	%p61, %f268, %f143;
	mov.f32 	%f279, %f268;
	mov.u64 	%rd465, %rd451;
	@%p61 bra 	$L__BB8_173;
	setp.lt.f32 	%p62, %f143, %f268;
	mov.f32 	%f279, %f143;
	mov.u64 	%rd465, %rd327;
	@%p62 bra 	$L__BB8_173;
	setp.lt.s64 	%p63, %rd451, %rd327;
	selp.f32 	%f279, %f268, %f143, %p63;
	min.s64 	%rd465, %rd451, %rd327;
$L__BB8_173:
	add.s64 	%rd444, %rd444, 1280;
$L__BB8_174:
	cvt.s64.s32 	%rd332, %r29;
	setp.ge.s64 	%p64, %rd444, %rd332;
	@%p64 bra 	$L__BB8_197;
	cvt.u32.u64 	%r17, %rd444;
	sub.s32 	%r18, %r29, %r17;
	setp.ge.s32 	%p65, %r16, %r18;
	@%p65 bra 	$L__BB8_197;
	not.b32 	%r70, %r16;
	add.s32 	%r71, %r29, %r70;
	sub.s32 	%r19, %r71, %r17;
	and.b32  	%r72, %r19, 768;
	setp.eq.s32 	%p66, %r72, 768;
	mov.u32 	%r434, %r16;
	@%p66 bra 	$L__BB8_182;
	cvt.u64.u32 	%rd334, %r16;
	add.s64 	%rd335, %rd444, %rd334;
	shl.b64 	%rd336, %rd335, 4;
	add.s64 	%rd455, %rd236, %rd336;
	shr.u32 	%r73, %r19, 8;
	add.s32 	%r74, %r73, 1;
	and.b32  	%r75, %r74, 3;
	neg.s32 	%r432, %r75;
	mov.u32 	%r434, %r16;
$L__BB8_178:
	.pragma "nounroll";
	mov.u64 	%rd176, %rd465;
	mov.f32 	%f155, %f279;
	// begin inline asm
	ld.global.nc.u64 %rd337, [%rd455];
	// end inline asm
	mov.b64 	{%r76, %r77}, %rd337;
	mov.b32 	%f156, %r76;
	add.s64 	%rd340, %rd455, 8;
	// begin inline asm
	ld.global.nc.u64 %rd339, [%rd340];
	// end inline asm
	setp.lt.f32 	%p67, %f155, %f156;
	@%p67 bra 	$L__BB8_181;
	setp.lt.f32 	%p68, %f156, %f155;
	mov.f32 	%f279, %f156;
	mov.u64 	%rd465, %rd339;
	@%p68 bra 	$L__BB8_181;
	setp.lt.s64 	%p69, %rd176, %rd339;
	selp.f32 	%f279, %f155, %f156, %p69;
	min.s64 	%rd465, %rd176, %rd339;
$L__BB8_181:
	add.s32 	%r434, %r434, 256;
	add.s64 	%rd455, %rd455, 4096;
	add.s32 	%r432, %r432, 1;
	setp.ne.s32 	%p70, %r432, 0;
	@%p70 bra 	$L__BB8_178;
$L__BB8_182:
	setp.lt.u32 	%p71, %r19, 768;
	@%p71 bra 	$L__BB8_197;
	cvt.u64.u32 	%rd341, %r434;
	add.s64 	%rd342, %rd444, %rd341;
	shl.b64 	%rd343, %rd342, 4;
	add.s64 	%rd344, %rd343, %rd236;
	add.s64 	%rd460, %rd344, 12296;
$L__BB8_184:
	add.s64 	%rd346, %rd460, -12296;
	// begin inline asm
	ld.global.nc.u64 %rd345, [%rd346];
	// end inline asm
	mov.b64 	{%r78, %r79}, %rd345;
	mov.b32 	%f162, %r78;
	add.s64 	%rd348, %rd460, -12288;
	// begin inline asm
	ld.global.nc.u64 %rd347, [%rd348];
	// end inline asm
	setp.lt.f32 	%p72, %f279, %f162;
	mov.f32 	%f276, %f279;
	mov.u64 	%rd462, %rd465;
	@%p72 bra 	$L__BB8_187;
	setp.lt.f32 	%p73, %f162, %f279;
	mov.f32 	%f276, %f162;
	mov.u64 	%rd462, %rd347;
	@%p73 bra 	$L__BB8_187;
	setp.lt.s64 	%p74, %rd465, %rd347;
	selp.f32 	%f276, %f279, %f162, %p74;
	min.s64 	%rd462, %rd465, %rd347;
$L__BB8_187:
	add.s64 	%rd350, %rd460, -8200;
	// begin inline asm
	ld.global.nc.u64 %rd349, [%rd350];
	// end inline asm
	mov.b64 	{%r80, %r81}, %rd349;
	mov.b32 	%f165, %r80;
	add.s64 	%rd352, %rd460, -8192;
	// begin inline asm
	ld.global.nc.u64 %rd351, [%rd352];
	// end inline asm
	setp.lt.f32 	%p75, %f276, %f165;
	mov.f32 	%f277, %f276;
	mov.u64 	%rd463, %rd462;
	@%p75 bra 	$L__BB8_190;
	setp.lt.f32 	%p76, %f165, %f276;
	mov.f32 	%f277, %f165;
	mov.u64 	%rd463, %rd351;
	@%p76 bra 	$L__BB8_190;
	setp.lt.s64 	%p77, %rd462, %rd351;
	selp.f32 	%f277, %f276, %f165, %p77;
	min.s64 	%rd463, %rd462, %rd351;
$L__BB8_190:
	add.s64 	%rd354, %rd460, -4104;
	// begin inline asm
	ld.global.nc.u64 %rd353, [%rd354];
	// end inline asm
	mov.b64 	{%r82, %r83}, %rd353;
	mov.b32 	%f168, %r82;
	add.s64 	%rd356, %rd460, -4096;
	// begin inline asm
	ld.global.nc.u64 %rd355, [%rd356];
	// end inline asm
	setp.lt.f32 	%p78, %f277, %f168;
	mov.f32 	%f278, %f277;
	mov.u64 	%rd464, %rd463;
	@%p78 bra 	$L__BB8_193;
	setp.lt.f32 	%p79, %f168, %f277;
	mov.f32 	%f278, %f168;
	mov.u64 	%rd464, %rd355;
	@%p79 bra 	$L__BB8_193;
	setp.lt.s64 	%p80, %rd463, %rd355;
	selp.f32 	%f278, %f277, %f168, %p80;
	min.s64 	%rd464, %rd463, %rd355;
$L__BB8_193:
	add.s64 	%rd358, %rd460, -8;
	// begin inline asm
	ld.global.nc.u64 %rd357, [%rd358];
	// end inline asm
	mov.b64 	{%r84, %r85}, %rd357;
	mov.b32 	%f171, %r84;
	// begin inline asm
	ld.global.nc.u64 %rd359, [%rd460];
	// end inline asm
	setp.lt.f32 	%p81, %f278, %f171;
	mov.f32 	%f279, %f278;
	mov.u64 	%rd465, %rd464;
	@%p81 bra 	$L__BB8_196;
	setp.lt.f32 	%p82, %f171, %f278;
	mov.f32 	%f279, %f171;
	mov.u64 	%rd465, %rd359;
	@%p82 bra 	$L__BB8_196;
	setp.lt.s64 	%p83, %rd464, %rd359;
	selp.f32 	%f279, %f278, %f171, %p83;
	min.s64 	%rd465, %rd464, %rd359;
$L__BB8_196:
	add.s32 	%r434, %r434, 1024;
	add.s64 	%rd460, %rd460, 16384;
	setp.lt.s32 	%p84, %r434, %r18;
	@%p84 bra 	$L__BB8_184;
$L__BB8_197:
	// begin inline asm
	mov.u32 %r86, %laneid;
	// end inline asm
	mov.b32 	%r88, %f279;
	mov.b32 	%r104, 1;
	mov.b32 	%r105, 31;
	mov.b32 	%r106, -1;
	// begin inline asm
	shfl.sync.down.b32 %r87, %r88, %r104, %r105, %r106;
	// end inline asm
	mov.b32 	%f175, %r87;
	// begin inline asm
	shfl.sync.down.b32 %r92, %r93, %r104, %r105, %r106;
	// end inline asm
	mov.b64 	{%r98, %r103}, %rd465;
	// begin inline asm
	shfl.sync.down.b32 %r97, %r98, %r104, %r105, %r106;
	// end inline asm
	// begin inline asm
	shfl.sync.down.b32 %r102, %r103, %r104, %r105, %r106;
	// end inline asm
	mov.b64 	%rd200, {%r97, %r102};
	setp.gt.s32 	%p85, %r86, 30;
	setp.lt.f32 	%p86, %f279, %f175;
	or.pred  	%p87, %p85, %p86;
	mov.f32 	%f281, %f279;
	mov.u64 	%rd467, %rd465;
	@%p87 bra 	$L__BB8_200;
	setp.gt.f32 	%p88, %f279, %f175;
	mov.f32 	%f281, %f175;
	mov.u64 	%rd467, %rd200;
	@%p88 bra 	$L__BB8_200;
	setp.lt.s64 	%p89, %rd465, %rd200;
	selp.f32 	%f281, %f279, %f175, %p89;
	min.s64 	%rd467, %rd465, %rd200;
$L__BB8_200:
	mov.b32 	%r108, %f281;
	mov.b32 	%r124, 2;
	mov.b32 	%r125, 31;
	mov.b32 	%r126, -1;
	// begin inline asm
	shfl.sync.down.b32 %r107, %r108, %r124, %r125, %r126;
	// end inline asm
	mov.b32 	%f178, %r107;
	// begin inline asm
	shfl.sync.down.b32 %r112, %r113, %r124, %r125, %r126;
	// end inline asm
	mov.b64 	{%r118, %r123}, %rd467;
	// begin inline asm
	shfl.sync.down.b32 %r117, %r118, %r124, %r125, %r126;
	// end inline asm
	// begin inline asm
	shfl.sync.down.b32 %r122, %r123, %r124, %r125, %r126;
	// end inline asm
	mov.b64 	%rd203, {%r117, %r122};
	setp.gt.s32 	%p90, %r86, 29;
	setp.lt.f32 	%p91, %f281, %f178;
	or.pred  	%p92, %p90, %p91;
	mov.f32 	%f282, %f281;
	mov.u64 	%rd468, %rd467;
	@%p92 bra 	$L__BB8_203;
	setp.gt.f32 	%p93, %f281, %f178;
	mov.f32 	%f282, %f178;
	mov.u64 	%rd468, %rd203;
	@%p93 bra 	$L__BB8_203;
	setp.lt.s64 	%p94, %rd467, %rd203;
	selp.f32 	%f282, %f281, %f178, %p94;
	min.s64 	%rd468, %rd467, %rd203;
$L__BB8_203:
	mov.b32 	%r128, %f282;
	mov.b32 	%r144, 4;
	mov.b32 	%r145, 31;
	mov.b32 	%r146, -1;
	// begin inline asm
	shfl.sync.down.b32 %r127, %r128, %r144, %r145, %r146;
	// end inline asm
	mov.b32 	%f181, %r127;
	// begin inline asm
	shfl.sync.down.b32 %r132, %r133, %r144, %r145, %r146;
	// end inline asm
	mov.b64 	{%r138, %r143}, %rd468;
	// begin inline asm
	shfl.sync.down.b32 %r137, %r138, %r144, %r145, %r146;
	// end inline asm
	// begin inline asm
	shfl.sync.down.b32 %r142, %r143, %r144, %r145, %r146;
	// end inline asm
	mov.b64 	%rd206, {%r137, %r142};
	setp.gt.s32 	%p95, %r86, 27;
	setp.lt.f32 	%p96, %f282, %f181;
	or.pred  	%p97, %p95, %p96;
	mov.f32 	%f283, %f282;
	mov.u64 	%rd469, %rd468;
	@%p97 bra 	$L__BB8_206;
	setp.gt.f32 	%p98, %f282, %f181;
	mov.f32 	%f283, %f181;
	mov.u64 	%rd469, %rd206;
	@%p98 bra 	$L__BB8_206;
	setp.lt.s64 	%p99, %rd468, %rd206;
	selp.f32 	%f283, %f282, %f181, %p99;
	min.s64 	%rd469, %rd468, %rd206;
$L__BB8_206:
	mov.b32 	%r148, %f283;
	mov.b32 	%r164, 8;
	mov.b32 	%r165, 31;
	mov.b32 	%r166, -1;
	// begin inline asm
	shfl.sync.down.b32 %r147, %r148, %r164, %r165, %r166;
	// end inline asm
	mov.b32 	%f184, %r147;
	// begin inline asm
	shfl.sync.down.b32 %r152, %r153, %r164, %r165, %r166;
	// end inline asm
	mov.b64 	{%r158, %r163}, %rd469;
	// begin inline asm
	shfl.sync.down.b32 %r157, %r158, %r164, %r165, %r166;
	// end inline asm
	// begin inline asm
	shfl.sync.down.b32 %r162, %r163, %r164, %r165, %r166;
	// end inline asm
	mov.b64 	%rd209, {%r157, %r162};
	setp.gt.s32 	%p100, %r86, 23;
	setp.lt.f32 	%p101, %f283, %f184;
	or.pred  	%p102, %p100, %p101;
	mov.f32 	%f284, %f283;
	mov.u64 	%rd470, %rd469;
	@%p102 bra 	$L__BB8_209;
	setp.gt.f32 	%p103, %f283, %f184;
	mov.f32 	%f284, %f184;
	mov.u64 	%rd470, %rd209;
	@%p103 bra 	$L__BB8_209;
	setp.lt.s64 	%p104, %rd469, %rd209;
	selp.f32 	%f284, %f283, %f184, %p104;
	min.s64 	%rd470, %rd469, %rd209;
$L__BB8_209:
	mov.b32 	%r168, %f284;
	mov.b32 	%r184, 16;
	mov.b32 	%r185, 31;
	mov.b32 	%r186, -1;
	// begin inline asm
	shfl.sync.down.b32 %r167, %r168, %r184, %r185, %r186;
	// end inline asm
	mov.b32 	%f187, %r167;
	// begin inline asm
	shfl.sync.down.b32 %r172, %r173, %r184, %r185, %r186;
	// end inline asm
	mov.b64 	{%r178, %r183}, %rd470;
	// begin inline asm
	shfl.sync.down.b32 %r177, %r178, %r184, %r185, %r186;
	// end inline asm
	// begin inline asm
	shfl.sync.down.b32 %r182, %r183, %r184, %r185, %r186;
	// end inline asm
	mov.b64 	%rd212, {%r177, %r182};
	setp.gt.s32 	%p105, %r86, 15;
	setp.lt.f32 	%p106, %f284, %f187;
	or.pred  	%p107, %p105, %p106;
	mov.f32 	%f292, %f284;
	mov.u64 	%rd478, %rd470;
	@%p107 bra 	$L__BB8_212;
	setp.gt.f32 	%p108, %f284, %f187;
	mov.f32 	%f292, %f187;
	mov.u64 	%rd478, %rd212;
	@%p108 bra 	$L__BB8_212;
	setp.lt.s64 	%p109, %rd470, %rd212;
	selp.f32 	%f292, %f284, %f187, %p109;
	min.s64 	%rd478, %rd470, %rd212;
$L__BB8_212:
	setp.ne.s32 	%p110, %r86, 0;
	@%p110 bra 	$L__BB8_214;
	shr.u32 	%r187, %r16, 1;
	and.b32  	%r188, %r187, 496;
	mov.u32 	%r189, _ZN6thrust24THRUST_300001_SM_1000_NS8cuda_cub4core6detail5shmemE;
	add.s32 	%r190, %r189, %r188;
	st.shared.f32 	[%r190+8], %f292;
	st.shared.u64 	[%r190+16], %rd478;
$L__BB8_214:
	bar.sync 	0;
	setp.ne.s32 	%p111, %r16, 0;
	@%p111 bra 	$L__BB8_236;
	ld.shared.f32 	%f190, [_ZN6thrust24THRUST_300001_SM_1000_NS8cuda_cub4core6detail5shmemE+24];
	ld.shared.u64 	%rd215, [_ZN6thrust24THRUST_300001_SM_1000_NS8cuda_cub4core6detail5shmemE+32];
	setp.lt.f32 	%p112, %f292, %f190;
	mov.f32 	%f286, %f292;
	mov.u64 	%rd472, %rd478;
	@%p112 bra 	$L__BB8_218;
	setp.lt.f32 	%p113, %f190, %f292;
	mov.f32 	%f286, %f190;
	mov.u64 	%rd472, %rd215;
	@%p113 bra 	$L__BB8_218;
	setp.lt.s64 	%p114, %rd478, %rd215;
	selp.f32 	%f286, %f292, %f190, %p114;
	min.s64 	%rd472, %rd478, %rd215;
$L__BB8_218:
	ld.shared.f32 	%f193, [_ZN6thrust24THRUST_300001_SM_1000_NS8cuda_cub4core6detail5shmemE+40];
	ld.shared.u64 	%rd218, [_ZN6thrust24THRUST_300001_SM_1000_NS8cuda_cub4core6detail5shmemE+48];
	setp.lt.f32 	%p115, %f286, %f193;
	mov.f32 	%f287, %f286;
	mov.u64 	%rd473, %rd472;
	@%p115 bra 	$L__BB8_221;
	setp.lt.f32 	%p116, %f193, %f286;
	mov.f32 	%f287, %f193;
	mov.u64 	%rd473, %rd218;
	@%p116 bra 	$L__BB8_221;
	setp.lt.s64 	%p117, %rd472, %rd218;
	selp.f32 	%f287, %f286, %f193, %p117;
	min.s64 	%rd473, %rd472, %rd218;
$L__BB8_221:
	ld.shared.f32 	%f196, [_ZN6thrust24THRUST_300001_SM_1000_NS8cuda_cub4core6detail5shmemE+56];
	ld.shared.u64 	%rd221, [_ZN6thrust24THRUST_300001_SM_1000_NS8cuda_cub4core6detail5shmemE+64];
	setp.lt.f32 	%p118, %f287, %f196;
	mov.f32 	%f288, %f287;
	mov.u64 	%rd474, %rd473;
	@%p118 bra 	$L__BB8_224;
	setp.lt.f32 	%p119, %f196, %f287;
	mov.f32 	%f288, %f196;
	mov.u64 	%rd474, %rd221;
	@%p119 bra 	$L__BB8_224;
	setp.lt.s64 	%p120, %rd473, %rd221;
	selp.f32 	%f288, %f287, %f196, %p120;
	min.s64 	%rd474, %rd473, %rd221;
$L__BB8_224:
	ld.shared.f32 	%f199, [_ZN6thrust24THRUST_300001_SM_1000_NS8cuda_cub4core6detail5shmemE+72];
	ld.shared.u64 	%rd224, [_ZN6thrust24THRUST_300001_SM_1000_NS8cuda_cub4core6detail5shmemE+80];
	setp.lt.f32 	%p121, %f288, %f199;
	mov.f32 	%f289, %f288;
	mov.u64 	%rd475, %rd474;
	@%p121 bra 	$L__BB8_227;
	setp.lt.f32 	%p122, %f199, %f288;
	mov.f32 	%f289, %f199;
	mov.u64 	%rd475, %rd224;
	@%p122 bra 	$L__BB8_227;
	setp.lt.s64 	%p123, %rd474, %rd224;
	selp.f32 	%f289, %f288, %f199, %p123;
	min.s64 	%rd475, %rd474, %rd224;
$L__BB8_227:
	ld.shared.f32 	%f202, [_ZN6thrust24THRUST_300001_SM_1000_NS8cuda_cub4core6detail5shmemE+88];
	ld.shared.u64 	%rd227, [_ZN6thrust24THRUST_300001_SM_1000_NS8cuda_cub4core6detail5shmemE+96];
	setp.lt.f32 	%p124, %f289, %f202;
	mov.f32 	%f290, %f289;
	mov.u64 	%rd476, %rd475;
	@%p124 bra 	$L__BB8_230;
	setp.lt.f32 	%p125, %f202, %f289;
	mov.f32 	%f290, %f202;
	mov.u64 	%rd476, %rd227;
	@%p125 bra 	$L__BB8_230;
	setp.lt.s64 	%p126, %rd475, %rd227;
	selp.f32 	%f290, %f289, %f202, %p126;
	min.s64 	%rd476, %rd475, %rd227;
$L__BB8_230:
	ld.shared.f32 	%f205, [_ZN6thrust24THRUST_300001_SM_1000_NS8cuda_cub4core6detail5shmemE+104];
	ld.shared.u64 	%rd230, [_ZN6thrust24THRUST_300001_SM_1000_NS8cuda_cub4core6detail5shmemE+112];
	setp.lt.f32 	%p127, %f290, %f205;
	mov.f32 	%f291, %f290;
	mov.u64 	%rd477, %rd476;
	@%p127 bra 	$L__BB8_233;
	setp.lt.f32 	%p128, %f205, %f290;
	mov.f32 	%f291, %f205;
	mov.u64 	%rd477, %rd230;
	@%p128 bra 	$L__BB8_233;
	setp.lt.s64 	%p129, %rd476, %rd230;
	selp.f32 	%f291, %f290, %f205, %p129;
	min.s64 	%rd477, %rd476, %rd230;
$L__BB8_233:
	ld.shared.f32 	%f208, [_ZN6thrust24THRUST_300001_SM_1000_NS8cuda_cub4core6detail5shmemE+120];
	ld.shared.u64 	%rd233, [_ZN6thrust24THRUST_300001_SM_1000_NS8cuda_cub4core6detail5shmemE+128];
	setp.lt.f32 	%p130, %f291, %f208;
	mov.f32 	%f292, %f291;
	mov.u64 	%rd478, %rd477;
	@%p130 bra 	$L__BB8_236;
	setp.lt.f32 	%p131, %f208, %f291;
	mov.f32 	%f292, %f208;
	mov.u64 	%rd478, %rd233;
	@%p131 bra 	$L__BB8_236;
	setp.lt.s64 	%p132, %rd477, %rd233;
	selp.f32 	%f292, %f291, %f208, %p132;
	min.s64 	%rd478, %rd477, %rd233;
$L__BB8_236:
	mov.u32 	%r426, %tid.x;
	setp.ne.s32 	%p259, %r426, 0;
	@%p259 bra 	$L__BB8_238;
	ld.param.u64 	%rd391, [_ZN6thrust24THRUST_300001_SM_1000_NS8cuda_cub4core6detail13_kernel_agentINS1_8__reduce11ReduceAgentIPN4cuda3std3__45tupleIJflEEESC_SB_lNS1_9__extrema9arg_min_fIflNS9_4lessIfEEEEEEJSC_SC_iSH_EEEvDpT0__param_1];
	cvta.to.global.u64 	%rd390, %rd391;
	st.global.f32 	[%rd390], %f292;
	st.global.u64 	[%rd390+8], %rd478;
$L__BB8_238:
	ret;

}
	// .globl	_ZN3cub18CUB_300001_SM_10006detail11EmptyKernelIvEEvv
.visible .entry _ZN3cub18CUB_300001_SM_10006detail11EmptyKernelIvEEvv()
{


	ret;

}


// ===== COMPILED SASS (sm_100) =====

	.target	sm_100

	.elftype	@"ET_EXEC"


//--------------------- .note.nv.tkinfo           --------------------------
	.section	.note.nv.tkinfo,"",@"SHT_NOTE"
	.sectionflags	@"SHF_NOTE_NV_TKINFO"
	.tkinfo
        /*0018*/ 	.word	0x00000002
        /*0030*/ 	.string	""
        /*0030*/ 	.string	"ptxas"
        /*0030*/ 	.string	"Cuda compilation tools, release 13.0, V13.0.88"
        /*0030*/ 	.string	"Build cuda_13.0.r13.0/compiler.36424714_0"
        /*0030*/ 	.string	"-arch sm_100 -m 64 "



//--------------------- .note.nv.cuinfo           --------------------------
	.section	.note.nv.cuinfo,"",@"SHT_NOTE"
	.sectionflags	@"SHF_NOTE_NV_CUINFO"
        /*0018*/ 	.short	0x0002
        /*001a*/ 	.short	0x0064
        /*001c*/ 	.short	0x0082
	.zero		2


//--------------------- .nv.info                  --------------------------
	.section	.nv.info,"",@"SHT_CUDA_INFO"
	.align	4


	//----- nvinfo : EIATTR_REGCOUNT
	.align		4
        /*0000*/ 	.byte	0x04, 0x2f
        /*0002*/ 	.short	(.L_47 - .L_46)
	.align		4
.L_46:
        /*0004*/ 	.word	index@(_Z6kernelPfy)
        /*0008*/ 	.word	0x00000021


	//----- nvinfo : EIATTR_FRAME_SIZE
	.align		4
.L_47:
        /*000c*/ 	.byte	0x04, 0x11
        /*000e*/ 	.short	(.L_49 - .L_48)
	.align		4
.L_48:
        /*0010*/ 	.word	index@($__internal_0_$__cuda_sm20_sqrt_rn_f32_slowpath)
        /*0014*/ 	.word	0x00000000


	//----- nvinfo : EIATTR_FRAME_SIZE
	.align		4
.L_49:
        /*0018*/ 	.byte	0x04, 0x11
        /*001a*/ 	.short	(.L_51 - .L_50)
	.align		4
.L_50:
        /*001c*/ 	.word	index@(_Z6kernelPfy)
        /*0020*/ 	.word	0x00000000


	//----- nvinfo : EIATTR_REGCOUNT
	.align		4
.L_51:
        /*0024*/ 	.byte	0x04, 0x2f
        /*0026*/ 	.short	(.L_53 - .L_52)
	.align		4
.L_52:
        /*0028*/ 	.word	index@(_ZN6thrust24THRUST_300001_SM_1000_NS8cuda_cub4core6detail13_kernel_agentINS1_8__reduce11ReduceAgentINS0_12zip_iteratorIN4cuda3std3__45tupleIJPfNS0_17counting_iteratorIlNS0_11use_defaultESE_SE_EEEEEEEPNSB_IJflEEESI_iNS1_9__extrema9arg_min_fIflNSA_4lessIfEEEEEEJSH_SJ_iSO_EEEvDpT0_)
        /*002c*/ 	.word	0x0000001e


	//----- nvinfo : EIATTR_FRAME_SIZE
	.align		4
.L_53:
        /*0030*/ 	.byte	0x04, 0x11
        /*0032*/ 	.short	(.L_55 - .L_54)
	.align		4
.L_54:
        /*0034*/ 	.word	index@(_ZN6thrust24THRUST_300001_SM_1000_NS8cuda_cub4core6detail13_kernel_agentINS1_8__reduce11ReduceAgentINS0_12zip_iteratorIN4cuda3std3__45tupleIJPfNS0_17counting_iteratorIlNS0_11use_defaultESE_SE_EEEEEEEPNSB_IJflEEESI_iNS1_9__extrema9arg_min_fIflNSA_4lessIfEEEEEEJSH_SJ_iSO_EEEvDpT0_)
        /*0038*/ 	.word	0x00000000


	//----- nvinfo : EIATTR_REGCOUNT
	.align		4
.L_55:
        /*003c*/ 	.byte	0x04, 0x2f
        /*003e*/ 	.short	(.L_57 - .L_56)
	.align		4
.L_56:
        /*0040*/ 	.word	index@(_ZN6thrust24THRUST_300001_SM_1000_NS8cuda_cub4core6detail13_kernel_agentINS1_8__reduce11ReduceAgentINS0_12zip_iteratorIN4cuda3std3__45tupleIJPfNS0_17counting_iteratorIlNS0_11use_defaultESE_SE_EEEEEEEPNSB_IJflEEESI_iNS1_9__extrema9arg_min_fIflNSA_4lessIfEEEEEEJSH_SJ_iN3cub18CUB_300001_SM_100013GridEvenShareIiEENSR_9GridQueueIjEESO_EEEvDpT0_)
        /*0044*/ 	.word	0x0000001d


	//----- nvinfo : EIATTR_FRAME_SIZE
	.align		4
.L_57:
        /*0048*/ 	.byte	0x04, 0x11
        /*004a*/ 	.short	(.L_59 - .L_58)
	.align		4
.L_58:
        /*004c*/ 	.word	index@(_ZN6thrust24THRUST_300001_SM_1000_NS8cuda_cub4core6detail13_kernel_agentINS1_8__reduce11ReduceAgentINS0_12zip_iteratorIN4cuda3std3__45tupleIJPfNS0_17counting_iteratorIlNS0_11use_defaultESE_SE_EEEEEEEPNSB_IJflEEESI_iNS1_9__extrema9arg_min_fIflNSA_4lessIfEEEEEEJSH_SJ_iN3cub18CUB_300001_SM_100013GridEvenShareIiEENSR_9GridQueueIjEESO_EEEvDpT0_)
        /*0050*/ 	.word	0x00000000


	//----- nvinfo : EIATTR_REGCOUNT
	.align		4
.L_59:
        /*0054*/ 	.byte	0x04, 0x2f
        /*0056*/ 	.short	(.L_61 - .L_60)
	.align		4
.L_60:
        /*0058*/ 	.word	index@(_ZN6thrust24THRUST_300001_SM_1000_NS8cuda_cub4core6detail13_kernel_agentINS1_8__reduce10DrainAgentIiEEJN3cub18CUB_300001_SM_10009GridQueueIjEEiEEEvDpT0_)
        /*005c*/ 	.word	0x00000008


	//----- nvinfo : EIATTR_FRAME_SIZE
	.align		4
.L_61:
        /*0060*/ 	.byte	0x04, 0x11
        /*0062*/ 	.short	(.L_63 - .L_62)
	.align		4
.L_62:
        /*0064*/ 	.word	index@(_ZN6thrust24THRUST_300001_SM_1000_NS8cuda_cub4core6detail13_kernel_agentINS1_8__reduce10DrainAgentIiEEJN3cub18CUB_300001_SM_10009GridQueueIjEEiEEEvDpT0_)
        /*0068*/ 	.word	0x00000000


	//----- nvinfo : EIATTR_REGCOUNT
	.align		4
.L_63:
        /*006c*/ 	.byte	0x04, 0x2f
        /*006e*/ 	.short	(.L_65 - .L_64)
	.align		4
.L_64:
        /*0070*/ 	.word	index@(_ZN6thrust24THRUST_300001_SM_1000_NS8cuda_cub4core6detail13_kernel_agentINS1_8__reduce11ReduceAgentIPN4cuda3std3__45tupleIJflEEESC_SB_iNS1_9__extrema9arg_min_fIflNS9_4lessIfEEEEEEJSC_SC_iSH_EEEvDpT0_)
        /*0074*/ 	.word	0x0000001e


	//----- nvinfo : EIATTR_FRAME_SIZE
	.align		4
.L_65:
        /*0078*/ 	.byte	0x04, 0x11
        /*007a*/ 	.short	(.L_67 - .L_66)
	.align		4
.L_66:
        /*007c*/ 	.word	index@(_ZN6thrust24THRUST_300001_SM_1000_NS8cuda_cub4core6detail13_kernel_agentINS1_8__reduce11ReduceAgentIPN4cuda3std3__45tupleIJflEEESC_SB_iNS1_9__extrema9arg_min_fIflNS9_4lessIfEEEEEEJSC_SC_iSH_EEEvDpT0_)
        /*0080*/ 	.word	0x00000000


	//----- nvinfo : EIATTR_REGCOUNT
	.align		4
.L_67:
        /*0084*/ 	.byte	0x04, 0x2f
        /*0086*/ 	.short	(.L_69 - .L_68)
	.align		4
.L_68:
        /*0088*/ 	.word	index@(_ZN6thrust24THRUST_300001_SM_1000_NS8cuda_cub4core6detail13_kernel_agentINS1_8__reduce11ReduceAgentINS0_12zip_iteratorIN4cuda3std3__45tupleIJPfNS0_17counting_iteratorIlNS0_11use_defaultESE_SE_EEEEEEEPNSB_IJflEEESI_lNS1_9__extrema9arg_min_fIflNSA_4lessIfEEEEEEJSH_SJ_lSO_EEEvDpT0_)
        /*008c*/ 	.word	0x0000001c


	//----- nvinfo : EIATTR_FRAME_SIZE
	.align		4
.L_69:
        /*0090*/ 	.byte	0x04, 0x11
        /*0092*/ 	.short	(.L_71 - .L_70)
	.align		4
.L_70:
        /*0094*/ 	.word	index@(_ZN6thrust24THRUST_300001_SM_1000_NS8cuda_cub4core6detail13_kernel_agentINS1_8__reduce11ReduceAgentINS0_12zip_iteratorIN4cuda3std3__45tupleIJPfNS0_17counting_iteratorIlNS0_11use_defaultESE_SE_EEEEEEEPNSB_IJflEEESI_lNS1_9__extrema9arg_min_fIflNSA_4lessIfEEEEEEJSH_SJ_lSO_EEEvDpT0_)
        /*0098*/ 	.word	0x00000000


	//----- nvinfo : EIATTR_REGCOUNT
	.align		4
.L_71:
        /*009c*/ 	.byte	0x04, 0x2f
        /*009e*/ 	.short	(.L_73 - .L_72)
	.align		4
.L_72:
        /*00a0*/ 	.word	index@(_ZN6thrust24THRUST_300001_SM_1000_NS8cuda_cub4core6detail13_kernel_agentINS1_8__reduce11ReduceAgentINS0_12zip_iteratorIN4cuda3std3__45tupleIJPfNS0_17counting_iteratorIlNS0_11use_defaultESE_SE_EEEEEEEPNSB_IJflEEESI_lNS1_9__extrema9arg_min_fIflNSA_4lessIfEEEEEEJSH_SJ_lN3cub18CUB_300001_SM_100013GridEvenShareIlEENSR_9GridQueueIyEESO_EEEvDpT0_)
        /*00a4*/ 	.word	0x0000001e


	//----- nvinfo : EIATTR_FRAME_SIZE
	.align		4
.L_73:
        /*00a8*/ 	.byte	0x04, 0x11
        /*00aa*/ 	.short	(.L_75 - .L_74)
	.align		4
.L_74:
        /*00ac*/ 	.word	index@(_ZN6thrust24THRUST_300001_SM_1000_NS8cuda_cub4core6detail13_kernel_agentINS1_8__reduce11ReduceAgentINS0_12zip_iteratorIN4cuda3std3__45tupleIJPfNS0_17counting_iteratorIlNS0_11use_defaultESE_SE_EEEEEEEPNSB_IJflEEESI_lNS1_9__extrema9arg_min_fIflNSA_4lessIfEEEEEEJSH_SJ_lN3cub18CUB_300001_SM_100013GridEvenShareIlEENSR_9GridQueueIyEESO_EEEvDpT0_)
        /*00b0*/ 	.word	0x00000000


	//----- nvinfo : EIATTR_REGCOUNT
	.align		4
.L_75:
        /*00b4*/ 	.byte	0x04, 0x2f
        /*00b6*/ 	.short	(.L_77 - .L_76)
	.align		4
.L_76:
        /*00b8*/ 	.word	index@(_ZN6thrust24THRUST_300001_SM_1000_NS8cuda_cub4core6detail13_kernel_agentINS1_8__reduce10DrainAgentIlEEJN3cub18CUB_300001_SM_10009GridQueueIyEElEEEvDpT0_)
        /*00bc*/ 	.word	0x00000008


	//----- nvinfo : EIATTR_FRAME_SIZE
	.align		4
.L_77:
        /*00c0*/ 	.byte	0x04, 0x11
        /*00c2*/ 	.short	(.L_79 - .L_78)
	.align		4
.L_78:
        /*00c4*/ 	.word	index@(_ZN6thrust24THRUST_300001_SM_1000_NS8cuda_cub4core6detail13_kernel_agentINS1_8__reduce10DrainAgentIlEEJN3cub18CUB_300001_SM_10009GridQueueIyEElEEEvDpT0_)
        /*00c8*/ 	.word	0x00000000


	//----- nvinfo : EIATTR_REGCOUNT
	.align		4
.L_79:
        /*00cc*/ 	.byte	0x04, 0x2f
        /*00ce*/ 	.short	(.L_81 - .L_80)
	.align		4
.L_80:
        /*00d0*/ 	.word	index@(_ZN6thrust24THRUST_300001_SM_1000_NS8cuda_cub4core6detail13_kernel_agentINS1_8__reduce11ReduceAgentIPN4cuda3std3__45tupleIJflEEESC_SB_lNS1_9__extrema9arg_min_fIflNS9_4lessIfEEEEEEJSC_SC_iSH_EEEvDpT0_)
        /*00d4*/ 	.word	0x00000020


	//----- nvinfo : EIATTR_FRAME_SIZE
	.align		4
.L_81:
        /*00d8*/ 	.byte	0x04, 0x11
        /*00da*/ 	.short	(.L_83 - .L_82)
	.align		4
.L_82:
        /*00dc*/ 	.word	index@(_ZN6thrust24THRUST_300001_SM_1000_NS8cuda_cub4core6detail13_kernel_agentINS1_8__reduce11ReduceAgentIPN4cuda3std3__45tupleIJflEEESC_SB_lNS1_9__extrema9arg_min_fIflNS9_4lessIfEEEEEEJSC_SC_iSH_EEEvDpT0_)
        /*00e0*/ 	.word	0x00000000


	//----- nvinfo : EIATTR_REGCOUNT
	.align		4
.L_83:
        /*00e4*/ 	.byte	0x04, 0x2f
        /*00e6*/ 	.short	(.L_85 - .L_84)
	.align		4
.L_84:
        /*00e8*/ 	.word	index@(_ZN3cub18CUB_300001_SM_10006detail11EmptyKernelIvEEvv)
        /*00ec*/ 	.word	0x00000004


	//----- nvinfo : EIATTR_FRAME_SIZE
	.align		4
.L_85:
        /*00f0*/ 	.byte	0x04, 0x11
        /*00f2*/ 	.short	(.L_87 - .L_86)
	.align		4
.L_86:
        /*00f4*/ 	.word	index@(_ZN3cub18CUB_300001_SM_10006detail11EmptyKernelIvEEvv)
        /*00f8*/ 	.word	0x00000000


	//----- nvinfo : EIATTR_MIN_STACK_SIZE
	.align		4
.L_87:
        /*00fc*/ 	.byte	0x04, 0x12
        /*00fe*/ 	.short	(.L_89 - .L_88)
	.align		4
.L_88:
        /*0100*/ 	.word	index@(_ZN3cub18CUB_300001_SM_10006detail11EmptyKernelIvEEvv)
        /*0104*/ 	.word	0x00000000


	//----- nvinfo : EIATTR_MIN_STACK_SIZE
	.align		4
.L_89:
        /*0108*/ 	.byte	0x04, 0x12
        /*010a*/ 	.short	(.L_91 - .L_90)
	.align		4
.L_90:
        /*010c*/ 	.word	index@(_ZN6thrust24THRUST_300001_SM_1000_NS8cuda_cub4core6detail13_kernel_agentINS1_8__reduce11ReduceAgentIPN4cuda3std3__45tupleIJflEEESC_SB_lNS1_9__extrema9arg_min_fIflNS9_4lessIfEEEEEEJSC_SC_iSH_EEEvDpT0_)
        /*0110*/ 	.word	0x00000000


	//----- nvinfo : EIATTR_MIN_STACK_SIZE
	.align		4
.L_91:
        /*0114*/ 	.byte	0x04, 0x12
        /*0116*/ 	.short	(.L_93 - .L_92)
	.align		4
.L_92:
        /*0118*/ 	.word	index@(_ZN6thrust24THRUST_300001_SM_1000_NS8cuda_cub4core6detail13_kernel_agentINS1_8__reduce10DrainAgentIlEEJN3cub18CUB_300001_SM_10009GridQueueIyEElEEEvDpT0_)
        /*011c*/ 	.word	0x00000000


	//----- nvinfo : EIATTR_MIN_STACK_SIZE
	.align		4
.L_93:
        /*0120*/ 	.byte	0x04, 0x12
        /*0122*/ 	.short	(.L_95 - .L_94)
	.align		4
.L_94:
        /*0124*/ 	.word	index@(_ZN6thrust24THRUST_300001_SM_1000_NS8cuda_cub4core6detail13_kernel_agentINS1_8__reduce11ReduceAgentINS0_12zip_iteratorIN4cuda3std3__45tupleIJPfNS0_17counting_iteratorIlNS0_11use_defaultESE_SE_EEEEEEEPNSB_IJflEEESI_lNS1_9__extrema9arg_min_fIflNSA_4lessIfEEEEEEJSH_SJ_lN3cub18CUB_300001_SM_100013GridEvenShareIlEENSR_9GridQueueIyEESO_EEEvDpT0_)
        /*0128*/ 	.word	0x00000000


	//----- nvinfo : EIATTR_MIN_STACK_SIZE
	.align		4
.L_95:
        /*012c*/ 	.byte	0x04, 0x12
        /*012e*/ 	.short	(.L_97 - .L_96)
	.align		4
.L_96:
        /*0130*/ 	.word	index@(_ZN6thrust24THRUST_300001_SM_1000_NS8cuda_cub4core6detail13_kernel_agentINS1_8__reduce11ReduceAgentINS0_12zip_iteratorIN4cuda3std3__45tupleIJPfNS0_17counting_iteratorIlNS0_11use_defaultESE_SE_EEEEEEEPNSB_IJflEEESI_lNS1_9__extrema9arg_min_fIflNSA_4lessIfEEEEEEJSH_SJ_lSO_EEEvDpT0_)
        /*0134*/ 	.word	0x00000000


	//----- nvinfo : EIATTR_MIN_STACK_SIZE
	.align		4
.L_97:
        /*0138*/ 	.byte	0x04, 0x12
        /*013a*/ 	.short	(.L_99 - .L_98)
	.align		4
.L_98:
        /*013c*/ 	.word	index@(_ZN6thrust24THRUST_300001_SM_1000_NS8cuda_cub4core6detail13_kernel_agentINS1_8__reduce11ReduceAgentIPN4cuda3std3__45tupleIJflEEESC_SB_iNS1_9__extrema9arg_min_fIflNS9_4lessIfEEEEEEJSC_SC_iSH_EEEvDpT0_)
        /*0140*/ 	.word	0x00000000


	//----- nvinfo : EIATTR_MIN_STACK_SIZE
	.align		4
.L_99:
        /*0144*/ 	.byte	0x04, 0x12
        /*0146*/ 	.short	(.L_101 - .L_100)
	.align		4
.L_100:
        /*0148*/ 	.word	index@(_ZN6thrust24THRUST_300001_SM_1000_NS8cuda_cub4core6detail13_kernel_agentINS1_8__reduce10DrainAgentIiEEJN3cub18CUB_300001_SM_10009GridQueueIjEEiEEEvDpT0_)
        /*014c*/ 	.word	0x00000000


	//----- nvinfo : EIATTR_MIN_STACK_SIZE
	.align		4
.L_101:
        /*0150*/ 	.byte	0x04, 0x12
        /*0152*/ 	.short	(.L_103 - .L_102)
	.align		4
.L_102:
        /*0154*/ 	.word	index@(_ZN6thrust24THRUST_300001_SM_1000_NS8cuda_cub4core6detail13_kernel_agentINS1_8__reduce11ReduceAgentINS0_12zip_iteratorIN4cuda3std3__45tupleIJPfNS0_17counting_iteratorIlNS0_11use_defaultESE_SE_EEEEEEEPNSB_IJflEEESI_iNS1_9__extrema9arg_min_fIflNSA_4lessIfEEEEEEJSH_SJ_iN3cub18CUB_300001_SM_100013GridEvenShareIiEENSR_9GridQueueIjEESO_EEEvDpT0_)
        /*0158*/ 	.word	0x00000000


	//----- nvinfo : EIATTR_MIN_STACK_SIZE
	.align		4
.L_103:
        /*015c*/ 	.byte	0x04, 0x12
        /*015e*/ 	.short	(.L_105 - .L_104)
	.align		4
.L_104:
        /*0160*/ 	.word	index@(_ZN6thrust24THRUST_300001_SM_1000_NS8cuda_cub4core6detail13_kernel_agentINS1_8__reduce11ReduceAgentINS0_12zip_iteratorIN4cuda3std3__45tupleIJPfNS0_17counting_iteratorIlNS0_11use_defaultESE_SE_EEEEEEEPNSB_IJflEEESI_iNS1_9__extrema9arg_min_fIflNSA_4lessIfEEEEEEJSH_SJ_iSO_EEEvDpT0_)
        /*0164*/ 	.word	0x00000000


	//----- nvinfo : EIATTR_MIN_STACK_SIZE
	.align		4
.L_105:
        /*0168*/ 	.byte	0x04, 0x12
        /*016a*/ 	.short	(.L_107 - .L_106)
	.align		4
.L_106:
        /*016c*/ 	.word	index@(_Z6kernelPfy)
        /*0170*/ 	.word	0x00000000
.L_107:


//--------------------- .nv.compat                --------------------------
	.section	.nv.compat,"",@"SHT_CUDA_COMPAT_INFO"
	.align	4
        /*0000*/ 	.byte	0x02, 0x09, 0x00, 0x00, 0x02, 0x02, 0x01, 0x00, 0x02, 0x05, 0x05, 0x00, 0x03, 0x07, 0x01, 0x01
        /*0010*/ 	.byte	0x02, 0x03, 0x00, 0x00, 0x02, 0x06, 0x01, 0x00, 0x04, 0x0b, 0x08, 0x00, 0x01, 0x00, 0x00, 0x00
        /*0020*/ 	.byte	0x00, 0x00, 0x00, 0x00


//--------------------- .nv.info._ZN3cub18CUB_300001_SM_10006detail11EmptyKernelIvEEvv --------------------------
	.section	.nv.info._ZN3cub18CUB_300001_SM_10006detail11EmptyKernelIvEEvv,"",@"SHT_CUDA_INFO"
	.sectionflags	@""
	.align	4


	//----- nvinfo : EIATTR_CUDA_API_VERSION
	.align		4
        /*0000*/ 	.byte	0x04, 0x37
        /*0002*/ 	.short	(.L_109 - .L_108)
.L_108:
        /*0004*/ 	.word	0x00000082


	//----- nvinfo : EIATTR_SPARSE_MMA_MASK
	.align		4
.L_109:
        /*0008*/ 	.byte	0x03, 0x50
        /*000a*/ 	.short	0x0000


	//----- nvinfo : EIATTR_MAXREG_COUNT
	.align		4
        /*000c*/ 	.byte	0x03, 0x1b
        /*000e*/ 	.short	0x00ff


	//----- nvinfo : EIATTR_MERCURY_ISA_VERSION
	.align		4
        /*0010*/ 	.byte	0x03, 0x5f
        /*0012*/ 	.short	0x0101


	//----- nvinfo : EIATTR_VRC_CTA_INIT_COUNT
	.align		4
        /*0014*/ 	.byte	0x02, 0x4a
	.zero		1
	.zero		1


	//----- nvinfo : EIATTR_EXIT_INSTR_OFFSETS
	.align		4
        /*0018*/ 	.byte	0x04, 0x1c
        /*001a*/ 	.short	(.L_111 - .L_110)


	//   ....[0]....
.L_110:
        /*001c*/ 	.word	0x00000010


	//----- nvinfo : EIATTR_SW_WAR
	.align		4
.L_111:
        /*0020*/ 	.byte	0x04, 0x36
        /*0022*/ 	.short	(.L_113 - .L_112)
.L_112:
        /*0024*/ 	.word	0x00000008
.L_113:


//--------------------- .nv.info._ZN6thrust24THRUST_300001_SM_1000_NS8cuda_cub4core6detail13_kernel_agentINS1_8__reduce11ReduceAgentIPN4cuda3std3__45tupleIJflEEESC_SB_lNS1_9__extrema9arg_min_fIflNS9_4lessIfEEEEEEJSC_SC_iSH_EEEvDpT0_ --------------------------
	.section	.nv.info._ZN6thrust24THRUST_300001_SM_1000_NS8cuda_cub4core6detail13_kernel_agentINS1_8__reduce11ReduceAgentIPN4cuda3std3__45tupleIJflEEESC_SB_lNS1_9__extrema9arg_min_fIflNS9_4lessIfEEEEEEJSC_SC_iSH_EEEvDpT0_,"",@"SHT_CUDA_INFO"
	.sectionflags	@""
	.align	4


	//----- nvinfo : EIATTR_CUDA_API_VERSION
	.align		4
        /*0000*/ 	.byte	0x04, 0x37
        /*0002*/ 	.short	(.L_115 - .L_114)
.L_114:
        /*0004*/ 	.word	0x00000082


	//----- nvinfo : EIATTR_KPARAM_INFO
	.align		4
.L_115:
        /*0008*/ 	.byte	0x04, 0x17
        /*000a*/ 	.short	(.L_117 - .L_116)
.L_116:
        /*000c*/ 	.word	0x00000000
        /*0010*/ 	.short	0x0003
        /*0012*/ 	.short	0x0014
        /*0014*/ 	.byte	0x00, 0xf0, 0x05, 0x00


	//----- nvinfo : EIATTR_KPARAM_INFO
	.align		4
.L_117:
        /*0018*/ 	.byte	0x04, 0x17
        /*001a*/ 	.short	(.L_119 - .L_118)
.L_118:
        /*001c*/ 	.word	0x00000000
        /*0020*/ 	.short	0x0002
        /*0022*/ 	.short	0x0010
        /*0024*/ 	.byte	0x00, 0xf0, 0x11, 0x00


	//----- nvinfo : EIATTR_KPARAM_INFO
	.align		4
.L_119:
        /*0028*/ 	.byte	0x04, 0x17
        /*002a*/ 	.short	(.L_121 - .L_120)
.L_120:
        /*002c*/ 	.word	0x00000000
        /*0030*/ 	.short	0x0001
        /*0032*/ 	.short	0x0008
        /*0034*/ 	.byte	0x00, 0xf5, 0x21, 0x00


	//----- nvinfo : EIATTR_KPARAM_INFO
	.align		4
.L_121:
        /*0038*/ 	.byte	0x04, 0x17
        /*003a*/ 	.short	(.L_123 - .L_122)
.L_122:
        /*003c*/ 	.word	0x00000000
        /*0040*/ 	.short	0x0000
        /*0042*/ 	.short	0x0000
        /*0044*/ 	.byte	0x00, 0xf5, 0x21, 0x00


	//----- nvinfo : EIATTR_SPARSE_MMA_MASK
	.align		4
.L_123:
        /*0048*/ 	.byte	0x03, 0x50
        /*004a*/ 	.short	0x0000


	//----- nvinfo : EIATTR_MAXREG_COUNT
	.align		4
        /*004c*/ 	.byte	0x03, 0x1b
        /*004e*/ 	.short	0x00ff


	//----- nvinfo : EIATTR_NUM_BARRIERS
	.align		4
        /*0050*/ 	.byte	0x02, 0x4c
        /*0052*/ 	.byte	0x01
	.zero		1


	//----- nvinfo : EIATTR_MERCURY_ISA_VERSION
	.align		4
        /*0054*/ 	.byte	0x03, 0x5f
        /*0056*/ 	.short	0x0101


	//----- nvinfo : EIATTR_COOP_GROUP_MASK_REGIDS
	.align		4
        /*0058*/ 	.byte	0x04, 0x29
        /*005a*/ 	.short	(.L_125 - .L_124)


	//   ....[0]....
.L_124:
        /*005c*/ 	.word	0xffffffff


	//   ....[1]....
        /*0060*/ 	.word	0xffffffff


	//   ....[2]....
        /*0064*/ 	.word	0xffffffff


	//   ....[3]....
        /*0068*/ 	.word	0xffffffff


	//   ....[4]....
        /*006c*/ 	.word	0xffffffff


	//   ....[5]....
        /*0070*/ 	.word	0xffffffff


	//   ....[6]....
        /*0074*/ 	.word	0xffffffff


	//   ....[7]....
        /*0078*/ 	.word	0xffffffff


	//   ....[8]....
        /*007c*/ 	.word	0xffffffff


	//   ....[9]....
        /*0080*/ 	.word	0xffffffff


	//   ....[10]....
        /*0084*/ 	.word	0xffffffff


	//   ....[11]....
        /*0088*/ 	.word	0xffffffff


	//   ....[12]....
        /*008c*/ 	.word	0xffffffff


	//   ....[13]....
        /*0090*/ 	.word	0xffffffff


	//   ....[14]....
        /*0094*/ 	.word	0xffffffff


	//   ....[15]....
        /*0098*/ 	.word	0xffffffff


	//   ....[16]....
        /*009c*/ 	.word	0xffffffff


	//   ....[17]....
        /*00a0*/ 	.word	0xffffffff


	//   ....[18]....
        /*00a4*/ 	.word	0xffffffff


	//   ....[19]....
        /*00a8*/ 	.word	0xffffffff


	//   ....[20]....
        /*00ac*/ 	.word	0xffffffff


	//   ....[21]....
        /*00b0*/ 	.word	0xffffffff


	//   ....[22]....
        /*00b4*/ 	.word	0xffffffff


	//   ....[23]....
        /*00b8*/ 	.word	0xffffffff


	//   ....[24]....
        /*00bc*/ 	.word	0xffffffff


	//   ....[25]....
        /*00c0*/ 	.word	0xffffffff


	//   ....[26]....
        /*00c4*/ 	.word	0xffffffff


	//   ....[27]....
        /*00c8*/ 	.word	0xffffffff


	//   ....[28]....
        /*00cc*/ 	.word	0xffffffff


	//   ....[29]....
        /*00d0*/ 	.word	0xffffffff


	//   ....[30]....
        /*00d4*/ 	.word	0xffffffff


	//   ....[31]....
        /*00d8*/ 	.word	0xffffffff


	//   ....[32]....
        /*00dc*/ 	.word	0xffffffff


	//   ....[33]....
        /*00e0*/ 	.word	0xffffffff


	//   ....[34]....
        /*00e4*/ 	.word	0xffffffff


	//   ....[35]....
        /*00e8*/ 	.word	0xffffffff


	//   ....[36]....
        /*00ec*/ 	.word	0xffffffff


	//   ....[37]....
        /*00f0*/ 	.word	0xffffffff


	//   ....[38]....
        /*00f4*/ 	.word	0xffffffff


	//   ....[39]....
        /*00f8*/ 	.word	0xffffffff


	//   ....[40]....
        /*00fc*/ 	.word	0xffffffff


	//   ....[41]....
        /*0100*/ 	.word	0xffffffff


	//   ....[42]....
        /*0104*/ 	.word	0xffffffff


	//   ....[43]....
        /*0108*/ 	.word	0xffffffff


	//   ....[44]....
        /*010c*/ 	.word	0xffffffff


	//----- nvinfo : EIATTR_COOP_GROUP_INSTR_OFFSETS
	.align		4
.L_125:
        /*0110*/ 	.byte	0x04, 0x28
        /*0112*/ 	.short	(.L_127 - .L_126)


	//   ....[0]....
.L_126:
        /*0114*/ 	.word	0x00000a00


	//   ....[1]....
        /*0118*/ 	.word	0x00000a30


	//   ....[2]....
        /*011c*/ 	.word	0x00000a40


	//   ....[3]....
        /*0120*/ 	.word	0x00000b40


	//   ....[4]....
        /*0124*/ 	.word	0x00000b70


	//   ....[5]....
        /*0128*/ 	.word	0x00000ba0


	//   ....[6]....
        /*012c*/ 	.word	0x00000ca0


	//   ....[7]....
        /*0130*/ 	.word	0x00000cd0


	//   ....[8]....
        /*0134*/ 	.word	0x00000d00


	//   ....[9]....
        /*0138*/ 	.word	0x00000e00


	//   ....[10]....
        /*013c*/ 	.word	0x00000e30


	//   ....[11]....
        /*0140*/ 	.word	0x00000e60


	//   ....[12]....
        /*0144*/ 	.word	0x00000f60


	//   ....[13]....
        /*0148*/ 	.word	0x00000fa0


	//   ....[14]....
        /*014c*/ 	.word	0x00000fd0


	//   ....[15]....
        /*0150*/ 	.word	0x00001b70


	//   ....[16]....
        /*0154*/ 	.word	0x00001b80


	//   ....[17]....
        /*0158*/ 	.word	0x00001b90


	//   ....[18]....
        /*015c*/ 	.word	0x00001c90


	//   ....[19]....
        /*0160*/ 	.word	0x00001cd0


	//   ....[20]....
        /*0164*/ 	.word	0x00001cf0


	//   ....[21]....
        /*0168*/ 	.word	0x00001e00


	//   ....[22]....
        /*016c*/ 	.word	0x00001e40


	//   ....[23]....
        /*0170*/ 	.word	0x00001e60


	//   ....[24]....
        /*0174*/ 	.word	0x00001f70


	//   ....[25]....
        /*0178*/ 	.word	0x00001fb0


	//   ....[26]....
        /*017c*/ 	.word	0x00001fe0


	//   ....[27]....
        /*0180*/ 	.word	0x000020e0


	//   ....[28]....
        /*0184*/ 	.word	0x00002120


	//   ....[29]....
        /*0188*/ 	.word	0x00002150


	//   ....[30]....
        /*018c*/ 	.word	0x00005430


	//   ....[31]....
        /*0190*/ 	.word	0x00005460


	//   ....[32]....
        /*0194*/ 	.word	0x00005470


	//   ....[33]....
        /*0198*/ 	.word	0x00005570


	//   ....[34]....
        /*019c*/ 	.word	0x000055a0


	//   ....[35]....
        /*01a0*/ 	.word	0x000055d0


	//   ....[36]....
        /*01a4*/ 	.word	0x000056d0


	//   ....[37]....
        /*01a8*/ 	.word	0x00005700


	//   ....[38]....
        /*01ac*/ 	.word	0x00005730


	//   ....[39]....
        /*01b0*/ 	.word	0x00005830


	//   ....[40]....
        /*01b4*/ 	.word	0x00005860


	//   ....[41]....
        /*01b8*/ 	.word	0x00005890


	//   ....[42]....
        /*01bc*/ 	.word	0x00005990


	//   ....[43]....
        /*01c0*/ 	.word	0x000059d0


	//   ....[44]....
        /*01c4*/ 	.word	0x00005a00


	//----- nvinfo : EIATTR_VRC_CTA_INIT_COUNT
	.align		4
.L_127:
        /*01c8*/ 	.byte	0x02, 0x4a
	.zero		1
	.zero		1


	//----- nvinfo : EIATTR_EXIT_INSTR_OFFSETS
	.align		4
        /*01cc*/ 	.byte	0x04, 0x1c
        /*01ce*/ 	.short	(.L_129 - .L_128)


	//   ....[0]....
.L_128:
        /*01d0*/ 	.word	0x00000030


	//   ....[1]....
        /*01d4*/ 	.word	0x000064e0


	//   ....[2]....
        /*01d8*/ 	.word	0x00006540


	//----- nvinfo : EIATTR_MAX_THREADS
	.align		4
.L_129:
        /*01dc*/ 	.byte	0x04, 0x05
        /*01de*/ 	.short	(.L_131 - .L_130)
.L_130:
        /*01e0*/ 	.word	0x00000100
        /*01e4*/ 	.word	0x00000001
        /*01e8*/ 	.word	0x00000001


	//----- nvinfo : EIATTR_CRS_STACK_SIZE
	.align		4
.L_131:
        /*01ec*/ 	.byte	0x04, 0x1e
        /*01ee*/ 	.short	(.L_133 - .L_132)
.L_132:
        /*01f0*/ 	.word	0x00000000


	//----- nvinfo : EIATTR_CBANK_PARAM_SIZE
	.align		4
.L_133:
        /*01f4*/ 	.byte	0x03, 0x19
        /*01f6*/ 	.short	0x0015


	//----- nvinfo : EIATTR_PARAM_CBANK
	.align		4
        /*01f8*/ 	.byte	0x04, 0x0a
        /*01fa*/ 	.short	(.L_135 - .L_134)
	.align		4
.L_134:
        /*01fc*/ 	.word	index@(.nv.constant0._ZN6thrust24THRUST_300001_SM_1000_NS8cuda_cub4core6detail13_kernel_agentINS1_8__reduce11ReduceAgentIPN4cuda3std3__45tupleIJflEEESC_SB_lNS1_9__extrema9arg_min_fIflNS9_4lessIfEEEEEEJSC_SC_iSH_EEEvDpT0_)
        /*0200*/ 	.short	0x0380
        /*0202*/ 	.short	0x0015


	//----- nvinfo : EIATTR_SW_WAR
	.align		4
.L_135:
        /*0204*/ 	.byte	0x04, 0x36
        /*0206*/ 	.short	(.L_137 - .L_136)
.L_136:
        /*0208*/ 	.word	0x00000008
.L_137:


//--------------------- .nv.info._ZN6thrust24THRUST_300001_SM_1000_NS8cuda_cub4core6detail13_kernel_agentINS1_8__reduce10DrainAgentIlEEJN3cub18CUB_300001_SM_10009GridQueueIyEElEEEvDpT0_ --------------------------
	.section	.nv.info._ZN6thrust24THRUST_300001_SM_1000_NS8cuda_cub4core6detail13_kernel_agentINS1_8__reduce10DrainAgentIlEEJN3cub18CUB_300001_SM_10009GridQueueIyEElEEEvDpT0_,"",@"SHT_CUDA_INFO"
	.sectionflags	@""
	.align	4


	//----- nvinfo : EIATTR_CUDA_API_VERSION
	.align		4
        /*0000*/ 	.byte	0x04, 0x37
        /*0002*/ 	.short	(.L_139 - .L_138)
.L_138:
        /*0004*/ 	.word	0x00000082


	//----- nvinfo : EIATTR_KPARAM_INFO
	.align		4
.L_139:
        /*0008*/ 	.byte	0x04, 0x17
        /*000a*/ 	.short	(.L_141 - .L_140)
.L_140:
        /*000c*/ 	.word	0x00000000
        /*0010*/ 	.short	0x0001
        /*0012*/ 	.short	0x0008
        /*0014*/ 	.byte	0x00, 0xf0, 0x21, 0x00


	//----- nvinfo : EIATTR_KPARAM_INFO
	.align		4
.L_141:
        /*0018*/ 	.byte	0x04, 0x17
        /*001a*/ 	.short	(.L_143 - .L_142)
.L_142:
        /*001c*/ 	.word	0x00000000
        /*0020*/ 	.short	0x0000
        /*0022*/ 	.short	0x0000
        /*0024*/ 	.byte	0x00, 0xf0, 0x21, 0x00


	//----- nvinfo : EIATTR_SPARSE_MMA_MASK
	.align		4
.L_143:
        /*0028*/ 	.byte	0x03, 0x50
        /*002a*/ 	.short	0x0000


	//----- nvinfo : EIATTR_MAXREG_COUNT
	.align		4
        /*002c*/ 	.byte	0x03, 0x1b
        /*002e*/ 	.short	0x00ff


	//----- nvinfo : EIATTR_MERCURY_ISA_VERSION
	.align		4
        /*0030*/ 	.byte	0x03, 0x5f
        /*0032*/ 	.short	0x0101


	//----- nvinfo : EIATTR_VRC_CTA_INIT_COUNT
	.align		4
        /*0034*/ 	.byte	0x02, 0x4a
	.zero		1
	.zero		1


	//----- nvinfo : EIATTR_EXIT_INSTR_OFFSETS
	.align		4
        /*0038*/ 	.byte	0x04, 0x1c
        /*003a*/ 	.short	(.L_145 - .L_144)


	//   ....[0]....
.L_144:
        /*003c*/ 	.word	0x00000060


	//----- nvinfo : EIATTR_MAX_THREADS
	.align		4
.L_145:
        /*0040*/ 	.byte	0x04, 0x05
        /*0042*/ 	.short	(.L_147 - .L_146)
.L_146:
        /*0044*/ 	.word	0x00000001
        /*0048*/ 	.word	0x00000001
        /*004c*/ 	.word	0x00000001


	//----- nvinfo : EIATTR_CBANK_PARAM_SIZE
	.align		4
.L_147:
        /*0050*/ 	.byte	0x03, 0x19
        /*0052*/ 	.short	0x0010


	//----- nvinfo : EIATTR_PARAM_CBANK
	.align		4
        /*0054*/ 	.byte	0x04, 0x0a
        /*0056*/ 	.short	(.L_149 - .L_148)
	.align		4
.L_148:
        /*0058*/ 	.word	index@(.nv.constant0._ZN6thrust24THRUST_300001_SM_1000_NS8cuda_cub4core6detail13_kernel_agentINS1_8__reduce10DrainAgentIlEEJN3cub18CUB_300001_SM_10009GridQueueIyEElEEEvDpT0_)
        /*005c*/ 	.short	0x0380
        /*005e*/ 	.short	0x0010


	//----- nvinfo : EIATTR_SW_WAR
	.align		4
.L_149:
        /*0060*/ 	.byte	0x04, 0x36
        /*0062*/ 	.short	(.L_151 - .L_150)
.L_150:
        /*0064*/ 	.word	0x00000008
.L_151:


//--------------------- .nv.info._ZN6thrust24THRUST_300001_SM_1000_NS8cuda_cub4core6detail13_kernel_agentINS1_8__reduce11ReduceAgentINS0_12zip_iteratorIN4cuda3std3__45tupleIJPfNS0_17counting_iteratorIlNS0_11use_defaultESE_SE_EEEEEEEPNSB_IJflEEESI_lNS1_9__extrema9arg_min_fIflNSA_4lessIfEEEEEEJSH_SJ_lN3cub18CUB_300001_SM_100013GridEvenShareIlEENSR_9GridQueueIyEESO_EEEvDpT0_ --------------------------
	.section	.nv.info._ZN6thrust24THRUST_300001_SM_1000_NS8cuda_cub4core6detail13_kernel_agentINS1_8__reduce11ReduceAgentINS0_12zip_iteratorIN4cuda3std3__45tupleIJPfNS0_17counting_iteratorIlNS0_11use_defaultESE_SE_EEEEEEEPNSB_IJflEEESI_lNS1_9__extrema9arg_min_fIflNSA_4lessIfEEEEEEJSH_SJ_lN3cub18CUB_300001_SM_100013GridEvenShareIlEENSR_9GridQueueIyEESO_EEEvDpT0_,"",@"SHT_CUDA_INFO"
	.sectionflags	@""
	.align	4


	//----- nvinfo : EIATTR_CUDA_API_VERSION
	.align		4
        /*0000*/ 	.byte	0x04, 0x37
        /*0002*/ 	.short	(.L_153 - .L_152)
.L_152:
        /*0004*/ 	.word	0x00000082


	//----- nvinfo : EIATTR_KPARAM_INFO
	.align		4
.L_153:
        /*0008*/ 	.byte	0x04, 0x17
        /*000a*/ 	.short	(.L_155 - .L_154)
.L_154:
        /*000c*/ 	.word	0x00000000
        /*0010*/ 	.short	0x0005
        /*0012*/ 	.short	0x0070
        /*0014*/ 	.byte	0x00, 0xf0, 0x05, 0x00


	//----- nvinfo : EIATTR_KPARAM_INFO
	.align		4
.L_155:
        /*0018*/ 	.byte	0x04, 0x17
        /*001a*/ 	.short	(.L_157 - .L_156)
.L_156:
        /*001c*/ 	.word	0x00000000
        /*0020*/ 	.short	0x0004
        /*0022*/ 	.short	0x0068
        /*0024*/ 	.byte	0x00, 0xf0, 0x21, 0x00


	//----- nvinfo : EIATTR_KPARAM_INFO
	.align		4
.L_157:
        /*0028*/ 	.byte	0x04, 0x17
        /*002a*/ 	.short	(.L_159 - .L_158)
.L_158:
        /*002c*/ 	.word	0x00000000
        /*0030*/ 	.short	0x0003
        /*0032*/ 	.short	0x0020
        /*0034*/ 	.byte	0x00, 0xf0, 0x21, 0x01


	//----- nvinfo : EIATTR_KPARAM_INFO
	.align		4
.L_159:
        /*0038*/ 	.byte	0x04, 0x17
        /*003a*/ 	.short	(.L_161 - .L_160)
.L_160:
        /*003c*/ 	.word	0x00000000
        /*0040*/ 	.short	0x0002
        /*0042*/ 	.short	0x0018
        /*0044*/ 	.byte	0x00, 0xf0, 0x21, 0x00


	//----- nvinfo : EIATTR_KPARAM_INFO
	.align		4
.L_161:
        /*0048*/ 	.byte	0x04, 0x17
        /*004a*/ 	.short	(.L_163 - .L_162)
.L_162:
        /*004c*/ 	.word	0x00000000
        /*0050*/ 	.short	0x0001
        /*0052*/ 	.short	0x0010
        /*0054*/ 	.byte	0x00, 0xf5, 0x21, 0x00


	//----- nvinfo : EIATTR_KPARAM_INFO
	.align		4
.L_163:
        /*0058*/ 	.byte	0x04, 0x17
        /*005a*/ 	.short	(.L_165 - .L_164)
.L_164:
        /*005c*/ 	.word	0x00000000
        /*0060*/ 	.short	0x0000
        /*0062*/ 	.short	0x0000
        /*0064*/ 	.byte	0x00, 0xf0, 0x41, 0x00


	//----- nvinfo : EIATTR_SPARSE_MMA_MASK
	.align		4
.L_165:
        /*0068*/ 	.byte	0x03, 0x50
        /*006a*/ 	.short	0x0000


	//----- nvinfo : EIATTR_MAXREG_COUNT
	.align		4
        /*006c*/ 	.byte	0x03, 0x1b
        /*006e*/ 	.short	0x00ff


	//----- nvinfo : EIATTR_NUM_BARRIERS
	.align		4
        /*0070*/ 	.byte	0x02, 0x4c
        /*0072*/ 	.byte	0x01
	.zero		1


	//----- nvinfo : EIATTR_MERCURY_ISA_VERSION
	.align		4
        /*0074*/ 	.byte	0x03, 0x5f
        /*0076*/ 	.short	0x0101


	//----- nvinfo : EIATTR_COOP_GROUP_MASK_REGIDS
	.align		4
        /*0078*/ 	.byte	0x04, 0x29
        /*007a*/ 	.short	(.L_167 - .L_166)


	//   ....[0]....
.L_166:
        /*007c*/ 	.word	0xffffffff


	//   ....[1]....
        /*0080*/ 	.word	0xffffffff


	//   ....[2]....
        /*0084*/ 	.word	0xffffffff


	//   ....[3]....
        /*0088*/ 	.word	0xffffffff


	//   ....[4]....
        /*008c*/ 	.word	0xffffffff


	//   ....[5]....
        /*0090*/ 	.word	0xffffffff


	//   ....[6]....
        /*0094*/ 	.word	0xffffffff


	//   ....[7]....
        /*0098*/ 	.word	0xffffffff


	//   ....[8]....
        /*009c*/ 	.word	0xffffffff


	//   ....[9]....
        /*00a0*/ 	.word	0xffffffff


	//   ....[10]....
        /*00a4*/ 	.word	0xffffffff


	//   ....[11]....
        /*00a8*/ 	.word	0xffffffff


	//   ....[12]....
        /*00ac*/ 	.word	0xffffffff


	//   ....[13]....
        /*00b0*/ 	.word	0xffffffff


	//   ....[14]....
        /*00b4*/ 	.word	0xffffffff


	//   ....[15]....
        /*00b8*/ 	.word	0xffffffff


	//   ....[16]....
        /*00bc*/ 	.word	0xffffffff


	//   ....[17]....
        /*00c0*/ 	.word	0xffffffff


	//   ....[18]....
        /*00c4*/ 	.word	0xffffffff


	//   ....[19]....
        /*00c8*/ 	.word	0xffffffff


	//   ....[20]....
        /*00cc*/ 	.word	0xffffffff


	//   ....[21]....
        /*00d0*/ 	.word	0xffffffff


	//   ....[22]....
        /*00d4*/ 	.word	0xffffffff


	//   ....[23]....
        /*00d8*/ 	.word	0xffffffff


	//   ....[24]....
        /*00dc*/ 	.word	0xffffffff


	//   ....[25]....
        /*00e0*/ 	.word	0xffffffff


	//   ....[26]....
        /*00e4*/ 	.word	0xffffffff


	//   ....[27]....
        /*00e8*/ 	.word	0xffffffff


	//   ....[28]....
        /*00ec*/ 	.word	0xffffffff


	//   ....[29]....
        /*00f0*/ 	.word	0xffffffff


	//   ....[30]....
        /*00f4*/ 	.word	0xffffffff


	//   ....[31]....
        /*00f8*/ 	.word	0xffffffff


	//   ....[32]....
        /*00fc*/ 	.word	0xffffffff


	//   ....[33]....
        /*0100*/ 	.word	0xffffffff


	//   ....[34]....
        /*0104*/ 	.word	0xffffffff


	//   ....[35]....
        /*0108*/ 	.word	0xffffffff


	//   ....[36]....
        /*010c*/ 	.word	0xffffffff


	//   ....[37]....
        /*0110*/ 	.word	0xffffffff


	//   ....[38]....
        /*0114*/ 	.word	0xffffffff


	//   ....[39]....
        /*0118*/ 	.word	0xffffffff


	//   ....[40]....
        /*011c*/ 	.word	0xffffffff


	//   ....[41]....
        /*0120*/ 	.word	0xffffffff


	//   ....[42]....
        /*0124*/ 	.word	0xffffffff


	//   ....[43]....
        /*0128*/ 	.word	0xffffffff


	//   ....[44]....
        /*012c*/ 	.word	0xffffffff


	//----- nvinfo : EIATTR_COOP_GROUP_INSTR_OFFSETS
	.align		4
.L_167:
        /*0130*/ 	.byte	0x04, 0x28
        /*0132*/ 	.short	(.L_169 - .L_168)


	//   ....[0]....
.L_168:
        /*0134*/ 	.word	0x00000bf0


	//   ....[1]....
        /*0138*/ 	.word	0x00000c20


	//   ....[2]....
        /*013c*/ 	.word	0x00000c30


	//   ....[3]....
        /*0140*/ 	.word	0x00000d30


	//   ....[4]....
        /*0144*/ 	.word	0x00000d60


	//   ....[5]....
        /*0148*/ 	.word	0x00000d90


	//   ....[6]....
        /*014c*/ 	.word	0x00000e90


	//   ....[7]....
        /*0150*/ 	.word	0x00000ec0


	//   ....[8]....
        /*0154*/ 	.word	0x00000ef0


	//   ....[9]....
        /*0158*/ 	.word	0x00000ff0


	//   ....[10]....
        /*015c*/ 	.word	0x00001020


	//   ....[11]....
        /*0160*/ 	.word	0x00001050


	//   ....[12]....
        /*0164*/ 	.word	0x00001150


	//   ....[13]....
        /*0168*/ 	.word	0x00001190


	//   ....[14]....
        /*016c*/ 	.word	0x000011c0


	//   ....[15]....
        /*0170*/ 	.word	0x00001d60


	//   ....[16]....
        /*0174*/ 	.word	0x00001d70


	//   ....[17]....
        /*0178*/ 	.word	0x00001d80


	//   ....[18]....
        /*017c*/ 	.word	0x00001e80


	//   ....[19]....
        /*0180*/ 	.word	0x00001ec0


	//   ....[20]....
        /*0184*/ 	.word	0x00001ee0


	//   ....[21]....
        /*0188*/ 	.word	0x00001ff0


	//   ....[22]....
        /*018c*/ 	.word	0x00002030


	//   ....[23]....
        /*0190*/ 	.word	0x00002050


	//   ....[24]....
        /*0194*/ 	.word	0x00002160


	//   ....[25]....
        /*0198*/ 	.word	0x000021a0


	//   ....[26]....
        /*019c*/ 	.word	0x000021c0


	//   ....[27]....
        /*01a0*/ 	.word	0x000022d0


	//   ....[28]....
        /*01a4*/ 	.word	0x00002310


	//   ....[29]....
        /*01a8*/ 	.word	0x00002340


	//   ....[30]....
        /*01ac*/ 	.word	0x00004a10


	//   ....[31]....
        /*01b0*/ 	.word	0x00004a40


	//   ....[32]....
        /*01b4*/ 	.word	0x00004a50


	//   ....[33]....
        /*01b8*/ 	.word	0x00004b50


	//   ....[34]....
        /*01bc*/ 	.word	0x00004b80


	//   ....[35]....
        /*01c0*/ 	.word	0x00004bb0


	//   ....[36]....
        /*01c4*/ 	.word	0x00004cb0


	//   ....[37]....
        /*01c8*/ 	.word	0x00004ce0


	//   ....[38]....
        /*01cc*/ 	.word	0x00004d10


	//   ....[39]....
        /*01d0*/ 	.word	0x00004e10


	//   ....[40]....
        /*01d4*/ 	.word	0x00004e40


	//   ....[41]....
        /*01d8*/ 	.word	0x00004e70


	//   ....[42]....
        /*01dc*/ 	.word	0x00004f70


	//   ....[43]....
        /*01e0*/ 	.word	0x00004fb0


	//   ....[44]....
        /*01e4*/ 	.word	0x00004fe0


	//----- nvinfo : EIATTR_VRC_CTA_INIT_COUNT
	.align		4
.L_169:
        /*01e8*/ 	.byte	0x02, 0x4a
	.zero		1
	.zero		1


	//----- nvinfo : EIATTR_EXIT_INSTR_OFFSETS
	.align		4
        /*01ec*/ 	.byte	0x04, 0x1c
        /*01ee*/ 	.short	(.L_171 - .L_170)


	//   ....[0]....
.L_170:
        /*01f0*/ 	.word	0x00005aa0


	//   ....[1]....
        /*01f4*/ 	.word	0x00005b20


	//----- nvinfo : EIATTR_MAX_THREADS
	.align		4
.L_171:
        /*01f8*/ 	.byte	0x04, 0x05
        /*01fa*/ 	.short	(.L_173 - .L_172)
.L_172:
        /*01fc*/ 	.word	0x00000100
        /*0200*/ 	.word	0x00000001
        /*0204*/ 	.word	0x00000001


	//----- nvinfo : EIATTR_CRS_STACK_SIZE
	.align		4
.L_173:
        /*0208*/ 	.byte	0x04, 0x1e
        /*020a*/ 	.short	(.L_175 - .L_174)
.L_174:
        /*020c*/ 	.word	0x00000000


	//----- nvinfo : EIATTR_CBANK_PARAM_SIZE
	.align		4
.L_175:
        /*0210*/ 	.byte	0x03, 0x19
        /*0212*/ 	.short	0x0071


	//----- nvinfo : EIATTR_PARAM_CBANK
	.align		4
        /*0214*/ 	.byte	0x04, 0x0a
        /*0216*/ 	.short	(.L_177 - .L_176)
	.align		4
.L_176:
        /*0218*/ 	.word	index@(.nv.constant0._ZN6thrust24THRUST_300001_SM_1000_NS8cuda_cub4core6detail13_kernel_agentINS1_8__reduce11ReduceAgentINS0_12zip_iteratorIN4cuda3std3__45tupleIJPfNS0_17counting_iteratorIlNS0_11use_defaultESE_SE_EEEEEEEPNSB_IJflEEESI_lNS1_9__extrema9arg_min_fIflNSA_4lessIfEEEEEEJSH_SJ_lN3cub18CUB_300001_SM_100013GridEvenShareIlEENSR_9GridQueueIyEESO_EEEvDpT0_)
        /*021c*/ 	.short	0x0380
        /*021e*/ 	.short	0x0071


	//----- nvinfo : EIATTR_SW_WAR
	.align		4
.L_177:
        /*0220*/ 	.byte	0x04, 0x36
        /*0222*/ 	.short	(.L_179 - .L_178)
.L_178:
        /*0224*/ 	.word	0x00000008
.L_179:


//--------------------- .nv.info._ZN6thrust24THRUST_300001_SM_1000_NS8cuda_cub4core6detail13_kernel_agentINS1_8__reduce11ReduceAgentINS0_12zip_iteratorIN4cuda3std3__45tupleIJPfNS0_17counting_iteratorIlNS0_11use_defaultESE_SE_EEEEEEEPNSB_IJflEEESI_lNS1_9__extrema9arg_min_fIflNSA_4lessIfEEEEEEJSH_SJ_lSO_EEEvDpT0_ --------------------------
	.section	.nv.info._ZN6thrust24THRUST_300001_SM_1000_NS8cuda_cub4core6detail13_kernel_agentINS1_8__reduce11ReduceAgentINS0_12zip_iteratorIN4cuda3std3__45tupleIJPfNS0_17counting_iteratorIlNS0_11use_defaultESE_SE_EEEEEEEPNSB_IJflEEESI_lNS1_9__extrema9arg_min_fIflNSA_4lessIfEEEEEEJSH_SJ_lSO_EEEvDpT0_,"",@"SHT_CUDA_INFO"
	.sectionflags	@""
	.align	4


	//----- nvinfo : EIATTR_CUDA_API_VERSION
	.align		4
        /*0000*/ 	.byte	0x04, 0x37
        /*0002*/ 	.short	(.L_181 - .L_180)
.L_180:
        /*0004*/ 	.word	0x00000082


	//----- nvinfo : EIATTR_KPARAM_INFO
	.align		4
.L_181:
        /*0008*/ 	.byte	0x04, 0x17
        /*000a*/ 	.short	(.L_183 - .L_182)
.L_182:
        /*000c*/ 	.word	0x00000000
        /*0010*/ 	.short	0x0003
        /*0012*/ 	.short	0x0020
        /*0014*/ 	.byte	0x00, 0xf0, 0x05, 0x00


	//----- nvinfo : EIATTR_KPARAM_INFO
	.align		4
.L_183:
        /*0018*/ 	.byte	0x04, 0x17
        /*001a*/ 	.short	(.L_185 - .L_184)
.L_184:
        /*001c*/ 	.word	0x00000000
        /*0020*/ 	.short	0x0002
        /*0022*/ 	.short	0x0018
        /*0024*/ 	.byte	0x00, 0xf0, 0x21, 0x00


	//----- nvinfo : EIATTR_KPARAM_INFO
	.align		4
.L_185:
        /*0028*/ 	.byte	0x04, 0x17
        /*002a*/ 	.short	(.L_187 - .L_186)
.L_186:
        /*002c*/ 	.word	0x00000000
        /*0030*/ 	.short	0x0001
        /*0032*/ 	.short	0x0010
        /*0034*/ 	.byte	0x00, 0xf5, 0x21, 0x00


	//----- nvinfo : EIATTR_KPARAM_INFO
	.align		4
.L_187:
        /*0038*/ 	.byte	0x04, 0x17
        /*003a*/ 	.short	(.L_189 - .L_188)
.L_188:
        /*003c*/ 	.word	0x00000000
        /*0040*/ 	.short	0x0000
        /*0042*/ 	.short	0x0000
        /*0044*/ 	.byte	0x00, 0xf0, 0x41, 0x00


	//----- nvinfo : EIATTR_SPARSE_MMA_MASK
	.align		4
.L_189:
        /*0048*/ 	.byte	0x03, 0x50
        /*004a*/ 	.short	0x0000


	//----- nvinfo : EIATTR_MAXREG_COUNT
	.align		4
        /*004c*/ 	.byte	0x03, 0x1b
        /*004e*/ 	.short	0x00ff


	//----- nvinfo : EIATTR_NUM_BARRIERS
	.align		4
        /*0050*/ 	.byte	0x02, 0x4c
        /*0052*/ 	.byte	0x01
	.zero		1


	//----- nvinfo : EIATTR_MERCURY_ISA_VERSION
	.align		4
        /*0054*/ 	.byte	0x03, 0x5f
        /*0056*/ 	.short	0x0101


	//----- nvinfo : EIATTR_COOP_GROUP_MASK_REGIDS
	.align		4
        /*0058*/ 	.byte	0x04, 0x29
        /*005a*/ 	.short	(.L_191 - .L_190)


	//   ....[0]....
.L_190:
        /*005c*/ 	.word	0xffffffff


	//   ....[1]....
        /*0060*/ 	.word	0xffffffff


	//   ....[2]....
        /*0064*/ 	.word	0xffffffff


	//   ....[3]....
        /*0068*/ 	.word	0xffffffff


	//   ....[4]....
        /*006c*/ 	.word	0xffffffff


	//   ....[5]....
        /*0070*/ 	.word	0xffffffff


	//   ....[6]....
        /*0074*/ 	.word	0xffffffff


	//   ....[7]....
        /*0078*/ 	.word	0xffffffff


	//   ....[8]....
        /*007c*/ 	.word	0xffffffff


	//   ....[9]....
        /*0080*/ 	.word	0xffffffff


	//   ....[10]....
        /*0084*/ 	.word	0xffffffff


	//   ....[11]....
        /*0088*/ 	.word	0xffffffff


	//   ....[12]....
        /*008c*/ 	.word	0xffffffff


	//   ....[13]....
        /*0090*/ 	.word	0xffffffff


	//   ....[14]....
        /*0094*/ 	.word	0xffffffff


	//   ....[15]....
        /*0098*/ 	.word	0xffffffff


	//   ....[16]....
        /*009c*/ 	.word	0xffffffff


	//   ....[17]....
        /*00a0*/ 	.word	0xffffffff


	//   ....[18]....
        /*00a4*/ 	.word	0xffffffff


	//   ....[19]....
        /*00a8*/ 	.word	0xffffffff


	//   ....[20]....
        /*00ac*/ 	.word	0xffffffff


	//   ....[21]....
        /*00b0*/ 	.word	0xffffffff


	//   ....[22]....
        /*00b4*/ 	.word	0xffffffff


	//   ....[23]....
        /*00b8*/ 	.word	0xffffffff


	//   ....[24]....
        /*00bc*/ 	.word	0xffffffff


	//   ....[25]....
        /*00c0*/ 	.word	0xffffffff


	//   ....[26]....
        /*00c4*/ 	.word	0xffffffff


	//   ....[27]....
        /*00c8*/ 	.word	0xffffffff


	//   ....[28]....
        /*00cc*/ 	.word	0xffffffff


	//   ....[29]....
        /*00d0*/ 	.word	0xffffffff


	//   ....[30]....
        /*00d4*/ 	.word	0xffffffff


	//   ....[31]....
        /*00d8*/ 	.word	0xffffffff


	//   ....[32]....
        /*00dc*/ 	.word	0xffffffff


	//   ....[33]....
        /*00e0*/ 	.word	0xffffffff


	//   ....[34]....
        /*00e4*/ 	.word	0xffffffff


	//   ....[35]....
        /*00e8*/ 	.word	0xffffffff


	//   ....[36]....
        /*00ec*/ 	.word	0xffffffff


	//   ....[37]....
        /*00f0*/ 	.word	0xffffffff


	//   ....[38]....
        /*00f4*/ 	.word	0xffffffff


	//   ....[39]....
        /*00f8*/ 	.word	0xffffffff


	//   ....[40]....
        /*00fc*/ 	.word	0xffffffff


	//   ....[41]....
        /*0100*/ 	.word	0xffffffff


	//   ....[42]....
        /*0104*/ 	.word	0xffffffff


	//   ....[43]....
        /*0108*/ 	.word	0xffffffff


	//   ....[44]....
        /*010c*/ 	.word	0xffffffff


	//----- nvinfo : EIATTR_COOP_GROUP_INSTR_OFFSETS
	.align		4
.L_191:
        /*0110*/ 	.byte	0x04, 0x28
        /*0112*/ 	.short	(.L_193 - .L_192)


	//   ....[0]....
.L_192:
        /*0114*/ 	.word	0x00000b30


	//   ....[1]....
        /*0118*/ 	.word	0x00000b60


	//   ....[2]....
        /*011c*/ 	.word	0x00000b70


	//   ....[3]....
        /*0120*/ 	.word	0x00000c70


	//   ....[4]....
        /*0124*/ 	.word	0x00000ca0


	//   ....[5]....
        /*0128*/ 	.word	0x00000cd0


	//   ....[6]....
        /*012c*/ 	.word	0x00000dd0


	//   ....[7]....
        /*0130*/ 	.word	0x00000e00


	//   ....[8]....
        /*0134*/ 	.word	0x00000e30


	//   ....[9]....
        /*0138*/ 	.word	0x00000f30


	//   ....[10]....
        /*013c*/ 	.word	0x00000f60


	//   ....[11]....
        /*0140*/ 	.word	0x00000f90


	//   ....[12]....
        /*0144*/ 	.word	0x00001090


	//   ....[13]....
        /*0148*/ 	.word	0x000010d0


	//   ....[14]....
        /*014c*/ 	.word	0x00001100


	//   ....[15]....
        /*0150*/ 	.word	0x00001ca0


	//   ....[16]....
        /*0154*/ 	.word	0x00001cb0


	//   ....[17]....
        /*0158*/ 	.word	0x00001cc0


	//   ....[18]....
        /*015c*/ 	.word	0x00001dc0


	//   ....[19]....
        /*0160*/ 	.word	0x00001e00


	//   ....[20]....
        /*0164*/ 	.word	0x00001e20


	//   ....[21]....
        /*0168*/ 	.word	0x00001f30


	//   ....[22]....
        /*016c*/ 	.word	0x00001f70


	//   ....[23]....
        /*0170*/ 	.word	0x00001f90


	//   ....[24]....
        /*0174*/ 	.word	0x000020a0


	//   ....[25]....
        /*0178*/ 	.word	0x000020e0


	//   ....[26]....
        /*017c*/ 	.word	0x00002110


	//   ....[27]....
        /*0180*/ 	.word	0x00002210


	//   ....[28]....
        /*0184*/ 	.word	0x00002250


	//   ....[29]....
        /*0188*/ 	.word	0x00002280


	//   ....[30]....
        /*018c*/ 	.word	0x00004540


	//   ....[31]....
        /*0190*/ 	.word	0x00004570


	//   ....[32]....
        /*0194*/ 	.word	0x00004580


	//   ....[33]....
        /*0198*/ 	.word	0x00004680


	//   ....[34]....
        /*019c*/ 	.word	0x000046b0


	//   ....[35]....
        /*01a0*/ 	.word	0x000046e0


	//   ....[36]....
        /*01a4*/ 	.word	0x000047e0


	//   ....[37]....
        /*01a8*/ 	.word	0x00004810


	//   ....[38]....
        /*01ac*/ 	.word	0x00004840


	//   ....[39]....
        /*01b0*/ 	.word	0x00004940


	//   ....[40]....
        /*01b4*/ 	.word	0x00004970


	//   ....[41]....
        /*01b8*/ 	.word	0x000049a0


	//   ....[42]....
        /*01bc*/ 	.word	0x00004aa0


	//   ....[43]....
        /*01c0*/ 	.word	0x00004ae0


	//   ....[44]....
        /*01c4*/ 	.word	0x00004b10


	//----- nvinfo : EIATTR_VRC_CTA_INIT_COUNT
	.align		4
.L_193:
        /*01c8*/ 	.byte	0x02, 0x4a
	.zero		1
	.zero		1


	//----- nvinfo : EIATTR_EXIT_INSTR_OFFSETS
	.align		4
        /*01cc*/ 	.byte	0x04, 0x1c
        /*01ce*/ 	.short	(.L_195 - .L_194)


	//   ....[0]....
.L_194:
        /*01d0*/ 	.word	0x00000040


	//   ....[1]....
        /*01d4*/ 	.word	0x000055f0


	//   ....[2]....
        /*01d8*/ 	.word	0x00005650


	//----- nvinfo : EIATTR_MAX_THREADS
	.align		4
.L_195:
        /*01dc*/ 	.byte	0x04, 0x05
        /*01de*/ 	.short	(.L_197 - .L_196)
.L_196:
        /*01e0*/ 	.word	0x00000100
        /*01e4*/ 	.word	0x00000001
        /*01e8*/ 	.word	0x00000001


	//----- nvinfo : EIATTR_CRS_STACK_SIZE
	.align		4
.L_197:
        /*01ec*/ 	.byte	0x04, 0x1e
        /*01ee*/ 	.short	(.L_199 - .L_198)
.L_198:
        /*01f0*/ 	.word	0x00000000


	//----- nvinfo : EIATTR_CBANK_PARAM_SIZE
	.align		4
.L_199:
        /*01f4*/ 	.byte	0x03, 0x19
        /*01f6*/ 	.short	0x0021


	//----- nvinfo : EIATTR_PARAM_CBANK
	.align		4
        /*01f8*/ 	.byte	0x04, 0x0a
        /*01fa*/ 	.short	(.L_201 - .L_200)
	.align		4
.L_200:
        /*01fc*/ 	.word	index@(.nv.constant0._ZN6thrust24THRUST_300001_SM_1000_NS8cuda_cub4core6detail13_kernel_agentINS1_8__reduce11ReduceAgentINS0_12zip_iteratorIN4cuda3std3__45tupleIJPfNS0_17counting_iteratorIlNS0_11use_defaultESE_SE_EEEEEEEPNSB_IJflEEESI_lNS1_9__extrema9arg_min_fIflNSA_4lessIfEEEEEEJSH_SJ_lSO_EEEvDpT0_)
        /*0200*/ 	.short	0x0380
        /*0202*/ 	.short	0x0021


	//----- nvinfo : EIATTR_SW_WAR
	.align		4
.L_201:
        /*0204*/ 	.byte	0x04, 0x36
        /*0206*/ 	.short	(.L_203 - .L_202)
.L_202:
        /*0208*/ 	.word	0x00000008
.L_203:


//--------------------- .nv.info._ZN6thrust24THRUST_300001_SM_1000_NS8cuda_cub4core6detail13_kernel_agentINS1_8__reduce11ReduceAgentIPN4cuda3std3__45tupleIJflEEESC_SB_iNS1_9__extrema9arg_min_fIflNS9_4lessIfEEEEEEJSC_SC_iSH_EEEvDpT0_ --------------------------
	.section	.nv.info._ZN6thrust24THRUST_300001_SM_1000_NS8cuda_cub4core6detail13_kernel_agentINS1_8__reduce11ReduceAgentIPN4cuda3std3__45tupleIJflEEESC_SB_iNS1_9__extrema9arg_min_fIflNS9_4lessIfEEEEEEJSC_SC_iSH_EEEvDpT0_,"",@"SHT_CUDA_INFO"
	.sectionflags	@""
	.align	4


	//----- nvinfo : EIATTR_CUDA_API_VERSION
	.align		4
        /*0000*/ 	.byte	0x04, 0x37
        /*0002*/ 	.short	(.L_205 - .L_204)
.L_204:
        /*0004*/ 	.word	0x00000082


	//----- nvinfo : EIATTR_KPARAM_INFO
	.align		4
.L_205:
        /*0008*/ 	.byte	0x04, 0x17
        /*000a*/ 	.short	(.L_207 - .L_206)
.L_206:
        /*000c*/ 	.word	0x00000000
        /*0010*/ 	.short	0x0003
        /*0012*/ 	.short	0x0014
        /*0014*/ 	.byte	0x00, 0xf0, 0x05, 0x00


	//----- nvinfo : EIATTR_KPARAM_INFO
	.align		4
.L_207:
        /*0018*/ 	.byte	0x04, 0x17
        /*001a*/ 	.short	(.L_209 - .L_208)
.L_208:
        /*001c*/ 	.word	0x00000000
        /*0020*/ 	.short	0x0002
        /*0022*/ 	.short	0x0010
        /*0024*/ 	.byte	0x00, 0xf0, 0x11, 0x00


	//----- nvinfo : EIATTR_KPARAM_INFO
	.align		4
.L_209:
        /*0028*/ 	.byte	0x04, 0x17
        /*002a*/ 	.short	(.L_211 - .L_210)
.L_210:
        /*002c*/ 	.word	0x00000000
        /*0030*/ 	.short	0x0001
        /*0032*/ 	.short	0x0008
        /*0034*/ 	.byte	0x00, 0xf5, 0x21, 0x00


	//----- nvinfo : EIATTR_KPARAM_INFO
	.align		4
.L_211:
        /*0038*/ 	.byte	0x04, 0x17
        /*003a*/ 	.short	(.L_213 - .L_212)
.L_212:
        /*003c*/ 	.word	0x00000000
        /*0040*/ 	.short	0x0000
        /*0042*/ 	.short	0x0000
        /*0044*/ 	.byte	0x00, 0xf5, 0x21, 0x00


	//----- nvinfo : EIATTR_SPARSE_MMA_MASK
	.align		4
.L_213:
        /*0048*/ 	.byte	0x03, 0x50
        /*004a*/ 	.short	0x0000


	//----- nvinfo : EIATTR_MAXREG_COUNT
	.align		4
        /*004c*/ 	.byte	0x03, 0x1b
        /*004e*/ 	.short	0x00ff


	//----- nvinfo : EIATTR_NUM_BARRIERS
	.align		4
        /*0050*/ 	.byte	0x02, 0x4c
        /*0052*/ 	.byte	0x01
	.zero		1


	//----- nvinfo : EIATTR_MERCURY_ISA_VERSION
	.align		4
        /*0054*/ 	.byte	0x03, 0x5f
        /*0056*/ 	.short	0x0101


	//----- nvinfo : EIATTR_COOP_GROUP_MASK_REGIDS
	.align		4
        /*0058*/ 	.byte	0x04, 0x29
        /*005a*/ 	.short	(.L_215 - .L_214)


	//   ....[0]....
.L_214:
        /*005c*/ 	.word	0xffffffff


	//   ....[1]....
        /*0060*/ 	.word	0xffffffff


	//   ....[2]....
        /*0064*/ 	.word	0xffffffff


	//   ....[3]....
        /*0068*/ 	.word	0xffffffff


	//   ....[4]....
        /*006c*/ 	.word	0xffffffff


	//   ....[5]....
        /*0070*/ 	.word	0xffffffff


	//   ....[6]....
        /*0074*/ 	.word	0xffffffff


	//   ....[7]....
        /*0078*/ 	.word	0xffffffff


	//   ....[8]....
        /*007c*/ 	.word	0xffffffff


	//   ....[9]....
        /*0080*/ 	.word	0xffffffff


	//   ....[10]....
        /*0084*/ 	.word	0xffffffff


	//   ....[11]....
        /*0088*/ 	.word	0xffffffff


	//   ....[12]....
        /*008c*/ 	.word	0xffffffff


	//   ....[13]....
        /*0090*/ 	.word	0xffffffff


	//   ....[14]....
        /*0094*/ 	.word	0xffffffff


	//   ....[15]....
        /*0098*/ 	.word	0xffffffff


	//   ....[16]....
        /*009c*/ 	.word	0xffffffff


	//   ....[17]....
        /*00a0*/ 	.word	0xffffffff


	//   ....[18]....
        /*00a4*/ 	.word	0xffffffff


	//   ....[19]....
        /*00a8*/ 	.word	0xffffffff


	//   ....[20]....
        /*00ac*/ 	.word	0xffffffff


	//   ....[21]....
        /*00b0*/ 	.word	0xffffffff


	//   ....[22]....
        /*00b4*/ 	.word	0xffffffff


	//   ....[23]....
        /*00b8*/ 	.word	0xffffffff


	//   ....[24]....
        /*00bc*/ 	.word	0xffffffff


	//   ....[25]....
        /*00c0*/ 	.word	0xffffffff


	//   ....[26]....
        /*00c4*/ 	.word	0xffffffff


	//   ....[27]....
        /*00c8*/ 	.word	0xffffffff


	//   ....[28]....
        /*00cc*/ 	.word	0xffffffff


	//   ....[29]....
        /*00d0*/ 	.word	0xffffffff


	//   ....[30]....
        /*00d4*/ 	.word	0xffffffff


	//   ....[31]....
        /*00d8*/ 	.word	0xffffffff


	//   ....[32]....
        /*00dc*/ 	.word	0xffffffff


	//   ....[33]....
        /*00e0*/ 	.word	0xffffffff


	//   ....[34]....
        /*00e4*/ 	.word	0xffffffff


	//   ....[35]....
        /*00e8*/ 	.word	0xffffffff


	//   ....[36]....
        /*00ec*/ 	.word	0xffffffff


	//   ....[37]....
        /*00f0*/ 	.word	0xffffffff


	//   ....[38]....
        /*00f4*/ 	.word	0xffffffff


	//   ....[39]....
        /*00f8*/ 	.word	0xffffffff


	//   ....[40]....
        /*00fc*/ 	.word	0xffffffff


	//   ....[41]....
        /*0100*/ 	.word	0xffffffff


	//   ....[42]....
        /*0104*/ 	.word	0xffffffff


	//   ....[43]....
        /*0108*/ 	.word	0xffffffff


	//   ....[44]....
        /*010c*/ 	.word	0xffffffff


	//----- nvinfo : EIATTR_COOP_GROUP_INSTR_OFFSETS
	.align		4
.L_215:
        /*0110*/ 	.byte	0x04, 0x28
        /*0112*/ 	.short	(.L_217 - .L_216)


	//   ....[0]....
.L_216:
        /*0114*/ 	.word	0x00000a00


	//   ....[1]....
        /*0118*/ 	.word	0x00000a30


	//   ....[2]....
        /*011c*/ 	.word	0x00000a40


	//   ....[3]....
        /*0120*/ 	.word	0x00000b40


	//   ....[4]....
        /*0124*/ 	.word	0x00000b70


	//   ....[5]....
        /*0128*/ 	.word	0x00000ba0


	//   ....[6]....
        /*012c*/ 	.word	0x00000ca0


	//   ....[7]....
        /*0130*/ 	.word	0x00000cd0


	//   ....[8]....
        /*0134*/ 	.word	0x00000d00


	//   ....[9]....
        /*0138*/ 	.word	0x00000e00


	//   ....[10]....
        /*013c*/ 	.word	0x00000e30


	//   ....[11]....
        /*0140*/ 	.word	0x00000e60


	//   ....[12]....
        /*0144*/ 	.word	0x00000f60


	//   ....[13]....
        /*0148*/ 	.word	0x00000fa0


	//   ....[14]....
        /*014c*/ 	.word	0x00000fd0


	//   ....[15]....
        /*0150*/ 	.word	0x00001b70


	//   ....[16]....
        /*0154*/ 	.word	0x00001b80


	//   ....[17]....
        /*0158*/ 	.word	0x00001b90


	//   ....[18]....
        /*015c*/ 	.word	0x00001c90


	//   ....[19]....
        /*0160*/ 	.word	0x00001cd0


	//   ....[20]....
        /*0164*/ 	.word	0x00001cf0


	//   ....[21]....
        /*0168*/ 	.word	0x00001e00


	//   ....[22]....
        /*016c*/ 	.word	0x00001e40


	//   ....[23]....
        /*0170*/ 	.word	0x00001e60


	//   ....[24]....
        /*0174*/ 	.word	0x00001f70


	//   ....[25]....
        /*0178*/ 	.word	0x00001fb0


	//   ....[26]....
        /*017c*/ 	.word	0x00001fe0


	//   ....[27]....
        /*0180*/ 	.word	0x000020e0


	//   ....[28]....
        /*0184*/ 	.word	0x00002120


	//   ....[29]....
        /*0188*/ 	.word	0x00002150


	//   ....[30]....
        /*018c*/ 	.word	0x00004530


	//   ....[31]....
        /*0190*/ 	.word	0x00004560


	//   ....[32]....
        /*0194*/ 	.word	0x00004570


	//   ....[33]....
        /*0198*/ 	.word	0x00004670


	//   ....[34]....
        /*019c*/ 	.word	0x000046a0


	//   ....[35]....
        /*01a0*/ 	.word	0x000046d0


	//   ....[36]....
        /*01a4*/ 	.word	0x000047d0


	//   ....[37]....
        /*01a8*/ 	.word	0x00004800


	//   ....[38]....
        /*01ac*/ 	.word	0x00004830


	//   ....[39]....
        /*01b0*/ 	.word	0x00004930


	//   ....[40]....
        /*01b4*/ 	.word	0x00004960


	//   ....[41]....
        /*01b8*/ 	.word	0x00004990


	//   ....[42]....
        /*01bc*/ 	.word	0x00004a90


	//   ....[43]....
        /*01c0*/ 	.word	0x00004ad0


	//   ....[44]....
        /*01c4*/ 	.word	0x00004b00


	//----- nvinfo : EIATTR_VRC_CTA_INIT_COUNT
	.align		4
.L_217:
        /*01c8*/ 	.byte	0x02, 0x4a
	.zero		1
	.zero		1


	//----- nvinfo : EIATTR_EXIT_INSTR_OFFSETS
	.align		4
        /*01cc*/ 	.byte	0x04, 0x1c
        /*01ce*/ 	.short	(.L_219 - .L_218)


	//   ....[0]....
.L_218:
        /*01d0*/ 	.word	0x00000030


	//   ....[1]....
        /*01d4*/ 	.word	0x000055e0


	//   ....[2]....
        /*01d8*/ 	.word	0x00005640


	//----- nvinfo : EIATTR_MAX_THREADS
	.align		4
.L_219:
        /*01dc*/ 	.byte	0x04, 0x05
        /*01de*/ 	.short	(.L_221 - .L_220)
.L_220:
        /*01e0*/ 	.word	0x00000100
        /*01e4*/ 	.word	0x00000001
        /*01e8*/ 	.word	0x00000001


	//----- nvinfo : EIATTR_CRS_STACK_SIZE
	.align		4
.L_221:
        /*01ec*/ 	.byte	0x04, 0x1e
        /*01ee*/ 	.short	(.L_223 - .L_222)
.L_222:
        /*01f0*/ 	.word	0x00000000


	//----- nvinfo : EIATTR_CBANK_PARAM_SIZE
	.align		4
.L_223:
        /*01f4*/ 	.byte	0x03, 0x19
        /*01f6*/ 	.short	0x0015


	//----- nvinfo : EIATTR_PARAM_CBANK
	.align		4
        /*01f8*/ 	.byte	0x04, 0x0a
        /*01fa*/ 	.short	(.L_225 - .L_224)
	.align		4
.L_224:
        /*01fc*/ 	.word	index@(.nv.constant0._ZN6thrust24THRUST_300001_SM_1000_NS8cuda_cub4core6detail13_kernel_agentINS1_8__reduce11ReduceAgentIPN4cuda3std3__45tupleIJflEEESC_SB_iNS1_9__extrema9arg_min_fIflNS9_4lessIfEEEEEEJSC_SC_iSH_EEEvDpT0_)
        /*0200*/ 	.short	0x0380
        /*0202*/ 	.short	0x0015


	//----- nvinfo : EIATTR_SW_WAR
	.align		4
.L_225:
        /*0204*/ 	.byte	0x04, 0x36
        /*0206*/ 	.short	(.L_227 - .L_226)
.L_226:
        /*0208*/ 	.word	0x00000008
.L_227:


//--------------------- .nv.info._ZN6thrust24THRUST_300001_SM_1000_NS8cuda_cub4core6detail13_kernel_agentINS1_8__reduce10DrainAgentIiEEJN3cub18CUB_300001_SM_10009GridQueueIjEEiEEEvDpT0_ --------------------------
	.section	.nv.info._ZN6thrust24THRUST_300001_SM_1000_NS8cuda_cub4core6detail13_kernel_agentINS1_8__reduce10DrainAgentIiEEJN3cub18CUB_300001_SM_10009GridQueueIjEEiEEEvDpT0_,"",@"SHT_CUDA_INFO"
	.sectionflags	@""
	.align	4


	//----- nvinfo : EIATTR_CUDA_API_VERSION
	.align		4
        /*0000*/ 	.byte	0x04, 0x37
        /*0002*/ 	.short	(.L_229 - .L_228)
.L_228:
        /*0004*/ 	.word	0x00000082


	//----- nvinfo : EIATTR_KPARAM_INFO
	.align		4
.L_229:
        /*0008*/ 	.byte	0x04, 0x17
        /*000a*/ 	.short	(.L_231 - .L_230)
.L_230:
        /*000c*/ 	.word	0x00000000
        /*0010*/ 	.short	0x0001
        /*0012*/ 	.short	0x0008
        /*0014*/ 	.byte	0x00, 0xf0, 0x11, 0x00


	//----- nvinfo : EIATTR_KPARAM_INFO
	.align		4
.L_231:
        /*0018*/ 	.byte	0x04, 0x17
        /*001a*/ 	.short	(.L_233 - .L_232)
.L_232:
        /*001c*/ 	.word	0x00000000
        /*0020*/ 	.short	0x0000
        /*0022*/ 	.short	0x0000
        /*0024*/ 	.byte	0x00, 0xf0, 0x21, 0x00


	//----- nvinfo : EIATTR_SPARSE_MMA_MASK
	.align		4
.L_233:
        /*0028*/ 	.byte	0x03, 0x50
        /*002a*/ 	.short	0x0000


	//----- nvinfo : EIATTR_MAXREG_COUNT
	.align		4
        /*002c*/ 	.byte	0x03, 0x1b
        /*002e*/ 	.short	0x00ff


	//----- nvinfo : EIATTR_MERCURY_ISA_VERSION
	.align		4
        /*0030*/ 	.byte	0x03, 0x5f
        /*0032*/ 	.short	0x0101


	//----- nvinfo : EIATTR_VRC_CTA_INIT_COUNT
	.align		4
        /*0034*/ 	.byte	0x02, 0x4a
	.zero		1
	.zero		1


	//----- nvinfo : EIATTR_EXIT_INSTR_OFFSETS
	.align		4
        /*0038*/ 	.byte	0x04, 0x1c
        /*003a*/ 	.short	(.L_235 - .L_234)


	//   ....[0]....
.L_234:
        /*003c*/ 	.word	0x00000060


	//----- nvinfo : EIATTR_MAX_THREADS
	.align		4
.L_235:
        /*0040*/ 	.byte	0x04, 0x05
        /*0042*/ 	.short	(.L_237 - .L_236)
.L_236:
        /*0044*/ 	.word	0x00000001
        /*0048*/ 	.word	0x00000001
        /*004c*/ 	.word	0x00000001


	//----- nvinfo : EIATTR_CBANK_PARAM_SIZE
	.align		4
.L_237:
        /*0050*/ 	.byte	0x03, 0x19
        /*0052*/ 	.short	0x000c


	//----- nvinfo : EIATTR_PARAM_CBANK
	.align		4
        /*0054*/ 	.byte	0x04, 0x0a
        /*0056*/ 	.short	(.L_239 - .L_238)
	.align		4
.L_238:
        /*0058*/ 	.word	index@(.nv.constant0._ZN6thrust24THRUST_300001_SM_1000_NS8cuda_cub4core6detail13_kernel_agentINS1_8__reduce10DrainAgentIiEEJN3cub18CUB_300001_SM_10009GridQueueIjEEiEEEvDpT0_)
        /*005c*/ 	.short	0x0380
        /*005e*/ 	.short	0x000c


	//----- nvinfo : EIATTR_SW_WAR
	.align		4
.L_239:
        /*0060*/ 	.byte	0x04, 0x36
        /*0062*/ 	.short	(.L_241 - .L_240)
.L_240:
        /*0064*/ 	.word	0x00000008
.L_241:


//--------------------- .nv.info._ZN6thrust24THRUST_300001_SM_1000_NS8cuda_cub4core6detail13_kernel_agentINS1_8__reduce11ReduceAgentINS0_12zip_iteratorIN4cuda3std3__45tupleIJPfNS0_17counting_iteratorIlNS0_11use_defaultESE_SE_EEEEEEEPNSB_IJflEEESI_iNS1_9__extrema9arg_min_fIflNSA_4lessIfEEEEEEJSH_SJ_iN3cub18CUB_300001_SM_100013GridEvenShareIiEENSR_9GridQueueIjEESO_EEEvDpT0_ --------------------------
	.section	.nv.info._ZN6thrust24THRUST_300001_SM_1000_NS8cuda_cub4core6detail13_kernel_agentINS1_8__reduce11ReduceAgentINS0_12zip_iteratorIN4cuda3std3__45tupleIJPfNS0_17counting_iteratorIlNS0_11use_defaultESE_SE_EEEEEEEPNSB_IJflEEESI_iNS1_9__extrema9arg_min_fIflNSA_4lessIfEEEEEEJSH_SJ_iN3cub18CUB_300001_SM_100013GridEvenShareIiEENSR_9GridQueueIjEESO_EEEvDpT0_,"",@"SHT_CUDA_INFO"
	.sectionflags	@""
	.align	4


	//----- nvinfo : EIATTR_CUDA_API_VERSION
	.align		4
        /*0000*/ 	.byte	0x04, 0x37
        /*0002*/ 	.short	(.L_243 - .L_242)
.L_242:
        /*0004*/ 	.word	0x00000082


	//----- nvinfo : EIATTR_KPARAM_INFO
	.align		4
.L_243:
        /*0008*/ 	.byte	0x04, 0x17
        /*000a*/ 	.short	(.L_245 - .L_244)
.L_244:
        /*000c*/ 	.word	0x00000000
        /*0010*/ 	.short	0x0005
        /*0012*/ 	.short	0x0050
        /*0014*/ 	.byte	0x00, 0xf0, 0x05, 0x00


	//----- nvinfo : EIATTR_KPARAM_INFO
	.align		4
.L_245:
        /*0018*/ 	.byte	0x04, 0x17
        /*001a*/ 	.short	(.L_247 - .L_246)
.L_246:
        /*001c*/ 	.word	0x00000000
        /*0020*/ 	.short	0x0004
        /*0022*/ 	.short	0x0048
        /*0024*/ 	.byte	0x00, 0xf0, 0x21, 0x00


	//----- nvinfo : EIATTR_KPARAM_INFO
	.align		4
.L_247:
        /*0028*/ 	.byte	0x04, 0x17
        /*002a*/ 	.short	(.L_249 - .L_248)
.L_248:
        /*002c*/ 	.word	0x00000000
        /*0030*/ 	.short	0x0003
        /*0032*/ 	.short	0x001c
        /*0034*/ 	.byte	0x00, 0xf0, 0xa1, 0x00


	//----- nvinfo : EIATTR_KPARAM_INFO
	.align		4
.L_249:
        /*0038*/ 	.byte	0x04, 0x17
        /*003a*/ 	.short	(.L_251 - .L_250)
.L_250:
        /*003c*/ 	.word	0x00000000
        /*0040*/ 	.short	0x0002
        /*0042*/ 	.short	0x0018
        /*0044*/ 	.byte	0x00, 0xf0, 0x11, 0x00


	//----- nvinfo : EIATTR_KPARAM_INFO
	.align		4
.L_251:
        /*0048*/ 	.byte	0x04, 0x17
        /*004a*/ 	.short	(.L_253 - .L_252)
.L_252:
        /*004c*/ 	.word	0x00000000
        /*0050*/ 	.short	0x0001
        /*0052*/ 	.short	0x0010
        /*0054*/ 	.byte	0x00, 0xf5, 0x21, 0x00


	//----- nvinfo : EIATTR_KPARAM_INFO
	.align		4
.L_253:
        /*0058*/ 	.byte	0x04, 0x17
        /*005a*/ 	.short	(.L_255 - .L_254)
.L_254:
        /*005c*/ 	.word	0x00000000
        /*0060*/ 	.short	0x0000
        /*0062*/ 	.short	0x0000
        /*0064*/ 	.byte	0x00, 0xf0, 0x41, 0x00


	//----- nvinfo : EIATTR_SPARSE_MMA_MASK
	.align		4
.L_255:
        /*0068*/ 	.byte	0x03, 0x50
        /*006a*/ 	.short	0x0000


	//----- nvinfo : EIATTR_MAXREG_COUNT
	.align		4
        /*006c*/ 	.byte	0x03, 0x1b
        /*006e*/ 	.short	0x00ff


	//----- nvinfo : EIATTR_NUM_BARRIERS
	.align		4
        /*0070*/ 	.byte	0x02, 0x4c
        /*0072*/ 	.byte	0x01
	.zero		1


	//----- nvinfo : EIATTR_MERCURY_ISA_VERSION
	.align		4
        /*0074*/ 	.byte	0x03, 0x5f
        /*0076*/ 	.short	0x0101


	//----- nvinfo : EIATTR_COOP_GROUP_MASK_REGIDS
	.align		4
        /*0078*/ 	.byte	0x04, 0x29
        /*007a*/ 	.short	(.L_257 - .L_256)


	//   ....[0]....
.L_256:
        /*007c*/ 	.word	0xffffffff


	//   ....[1]....
        /*0080*/ 	.word	0xffffffff


	//   ....[2]....
        /*0084*/ 	.word	0xffffffff


	//   ....[3]....
        /*0088*/ 	.word	0xffffffff


	//   ....[4]....
        /*008c*/ 	.word	0xffffffff


	//   ....[5]....
        /*0090*/ 	.word	0xffffffff


	//   ....[6]....
        /*0094*/ 	.word	0xffffffff


	//   ....[7]....
        /*0098*/ 	.word	0xffffffff


	//   ....[8]....
        /*009c*/ 	.word	0xffffffff


	//   ....[9]....
        /*00a0*/ 	.word	0xffffffff


	//   ....[10]....
        /*00a4*/ 	.word	0xffffffff


	//   ....[11]....
        /*00a8*/ 	.word	0xffffffff


	//   ....[12]....
        /*00ac*/ 	.word	0xffffffff


	//   ....[13]....
        /*00b0*/ 	.word	0xffffffff


	//   ....[14]....
        /*00b4*/ 	.word	0xffffffff


	//   ....[15]....
        /*00b8*/ 	.word	0xffffffff


	//   ....[16]....
        /*00bc*/ 	.word	0xffffffff


	//   ....[17]....
        /*00c0*/ 	.word	0xffffffff


	//   ....[18]....
        /*00c4*/ 	.word	0xffffffff


	//   ....[19]....
        /*00c8*/ 	.word	0xffffffff


	//   ....[20]....
        /*00cc*/ 	.word	0xffffffff


	//   ....[21]....
        /*00d0*/ 	.word	0xffffffff


	//   ....[22]....
        /*00d4*/ 	.word	0xffffffff


	//   ....[23]....
        /*00d8*/ 	.word	0xffffffff


	//   ....[24]....
        /*00dc*/ 	.word	0xffffffff


	//   ....[25]....
        /*00e0*/ 	.word	0xffffffff


	//   ....[26]....
        /*00e4*/ 	.word	0xffffffff


	//   ....[27]....
        /*00e8*/ 	.word	0xffffffff


	//   ....[28]....
        /*00ec*/ 	.word	0xffffffff


	//   ....[29]....
        /*00f0*/ 	.word	0xffffffff


	//   ....[30]....
        /*00f4*/ 	.word	0xffffffff


	//   ....[31]....
        /*00f8*/ 	.word	0xffffffff


	//   ....[32]....
        /*00fc*/ 	.word	0xffffffff


	//   ....[33]....
        /*0100*/ 	.word	0xffffffff


	//   ....[34]....
        /*0104*/ 	.word	0xffffffff


	//   ....[35]....
        /*0108*/ 	.word	0xffffffff


	//   ....[36]....
        /*010c*/ 	.word	0xffffffff


	//   ....[37]....
        /*0110*/ 	.word	0xffffffff


	//   ....[38]....
        /*0114*/ 	.word	0xffffffff


	//   ....[39]....
        /*0118*/ 	.word	0xffffffff


	//   ....[40]....
        /*011c*/ 	.word	0xffffffff


	//   ....[41]....
        /*0120*/ 	.word	0xffffffff


	//   ....[42]....
        /*0124*/ 	.word	0xffffffff


	//   ....[43]....
        /*0128*/ 	.word	0xffffffff


	//   ....[44]....
        /*012c*/ 	.word	0xffffffff


	//----- nvinfo : EIATTR_COOP_GROUP_INSTR_OFFSETS
	.align		4
.L_257:
        /*0130*/ 	.byte	0x04, 0x28
        /*0132*/ 	.short	(.L_259 - .L_258)


	//   ....[0]....
.L_258:
        /*0134*/ 	.word	0x00000b40


	//   ....[1]....
        /*0138*/ 	.word	0x00000b70


	//   ....[2]....
        /*013c*/ 	.word	0x00000b80


	//   ....[3]....
        /*0140*/ 	.word	0x00000c80


	//   ....[4]....
        /*0144*/ 	.word	0x00000cb0


	//   ....[5]....
        /*0148*/ 	.word	0x00000ce0


	//   ....[6]....
        /*014c*/ 	.word	0x00000de0


	//   ....[7]....
        /*0150*/ 	.word	0x00000e10


	//   ....[8]....
        /*0154*/ 	.word	0x00000e40


	//   ....[9]....
        /*0158*/ 	.word	0x00000f40


	//   ....[10]....
        /*015c*/ 	.word	0x00000f70


	//   ....[11]....
        /*0160*/ 	.word	0x00000fa0


	//   ....[12]....
        /*0164*/ 	.word	0x000010a0


	//   ....[13]....
        /*0168*/ 	.word	0x000010e0


	//   ....[14]....
        /*016c*/ 	.word	0x00001110


	//   ....[15]....
        /*0170*/ 	.word	0x00001cb0


	//   ....[16]....
        /*0174*/ 	.word	0x00001cc0


	//   ....[17]....
        /*0178*/ 	.word	0x00001cd0


	//   ....[18]....
        /*017c*/ 	.word	0x00001dd0


	//   ....[19]....
        /*0180*/ 	.word	0x00001e10


	//   ....[20]....
        /*0184*/ 	.word	0x00001e30


	//   ....[21]....
        /*0188*/ 	.word	0x00001f40


	//   ....[22]....
        /*018c*/ 	.word	0x00001f80


	//   ....[23]....
        /*0190*/ 	.word	0x00001fa0


	//   ....[24]....
        /*0194*/ 	.word	0x000020b0


	//   ....[25]....
        /*0198*/ 	.word	0x000020f0


	//   ....[26]....
        /*019c*/ 	.word	0x00002110


	//   ....[27]....
        /*01a0*/ 	.word	0x00002220


	//   ....[28]....
        /*01a4*/ 	.word	0x00002260


	//   ....[29]....
        /*01a8*/ 	.word	0x00002290


	//   ....[30]....
        /*01ac*/ 	.word	0x00004810


	//   ....[31]....
        /*01b0*/ 	.word	0x00004840


	//   ....[32]....
        /*01b4*/ 	.word	0x00004850


	//   ....[33]....
        /*01b8*/ 	.word	0x00004950


	//   ....[34]....
        /*01bc*/ 	.word	0x00004980


	//   ....[35]....
        /*01c0*/ 	.word	0x000049b0


	//   ....[36]....
        /*01c4*/ 	.word	0x00004ab0


	//   ....[37]....
        /*01c8*/ 	.word	0x00004ae0


	//   ....[38]....
        /*01cc*/ 	.word	0x00004b10


	//   ....[39]....
        /*01d0*/ 	.word	0x00004c10


	//   ....[40]....
        /*01d4*/ 	.word	0x00004c40


	//   ....[41]....
        /*01d8*/ 	.word	0x00004c70


	//   ....[42]....
        /*01dc*/ 	.word	0x00004d70


	//   ....[43]....
        /*01e0*/ 	.word	0x00004db0


	//   ....[44]....
        /*01e4*/ 	.word	0x00004de0


	//----- nvinfo : EIATTR_VRC_CTA_INIT_COUNT
	.align		4
.L_259:
        /*01e8*/ 	.byte	0x02, 0x4a
	.zero		1
	.zero		1


	//----- nvinfo : EIATTR_EXIT_INSTR_OFFSETS
	.align		4
        /*01ec*/ 	.byte	0x04, 0x1c
        /*01ee*/ 	.short	(.L_261 - .L_260)


	//   ....[0]....
.L_260:
        /*01f0*/ 	.word	0x000058a0


	//   ....[1]....
        /*01f4*/ 	.word	0x00005920


	//----- nvinfo : EIATTR_MAX_THREADS
	.align		4
.L_261:
        /*01f8*/ 	.byte	0x04, 0x05
        /*01fa*/ 	.short	(.L_263 - .L_262)
.L_262:
        /*01fc*/ 	.word	0x00000100
        /*0200*/ 	.word	0x00000001
        /*0204*/ 	.word	0x00000001


	//----- nvinfo : EIATTR_CRS_STACK_SIZE
	.align		4
.L_263:
        /*0208*/ 	.byte	0x04, 0x1e
        /*020a*/ 	.short	(.L_265 - .L_264)
.L_264:
        /*020c*/ 	.word	0x00000000


	//----- nvinfo : EIATTR_CBANK_PARAM_SIZE
	.align		4
.L_265:
        /*0210*/ 	.byte	0x03, 0x19
        /*0212*/ 	.short	0x0051


	//----- nvinfo : EIATTR_PARAM_CBANK
	.align		4
        /*0214*/ 	.byte	0x04, 0x0a
        /*0216*/ 	.short	(.L_267 - .L_266)
	.align		4
.L_266:
        /*0218*/ 	.word	index@(.nv.constant0._ZN6thrust24THRUST_300001_SM_1000_NS8cuda_cub4core6detail13_kernel_agentINS1_8__reduce11ReduceAgentINS0_12zip_iteratorIN4cuda3std3__45tupleIJPfNS0_17counting_iteratorIlNS0_11use_defaultESE_SE_EEEEEEEPNSB_IJflEEESI_iNS1_9__extrema9arg_min_fIflNSA_4lessIfEEEEEEJSH_SJ_iN3cub18CUB_300001_SM_100013GridEvenShareIiEENSR_9GridQueueIjEESO_EEEvDpT0_)
        /*021c*/ 	.short	0x0380
        /*021e*/ 	.short	0x0051


	//----- nvinfo : EIATTR_SW_WAR
	.align		4
.L_267:
        /*0220*/ 	.byte	0x04, 0x36
        /*0222*/ 	.short	(.L_269 - .L_268)
.L_268:
        /*0224*/ 	.word	0x00000008
.L_269:


//--------------------- .nv.info._ZN6thrust24THRUST_300001_SM_1000_NS8cuda_cub4core6detail13_kernel_agentINS1_8__reduce11ReduceAgentINS0_12zip_iteratorIN4cuda3std3__45tupleIJPfNS0_17counting_iteratorIlNS0_11use_defaultESE_SE_EEEEEEEPNSB_IJflEEESI_iNS1_9__extrema9arg_min_fIflNSA_4lessIfEEEEEEJSH_SJ_iSO_EEEvDpT0_ --------------------------
	.section	.nv.info._ZN6thrust24THRUST_300001_SM_1000_NS8cuda_cub4core6detail13_kernel_agentINS1_8__reduce11ReduceAgentINS0_12zip_iteratorIN4cuda3std3__45tupleIJPfNS0_17counting_iteratorIlNS0_11use_defaultESE_SE_EEEEEEEPNSB_IJflEEESI_iNS1_9__extrema9arg_min_fIflNSA_4lessIfEEEEEEJSH_SJ_iSO_EEEvDpT0_,"",@"SHT_CUDA_INFO"
	.sectionflags	@""
	.align	4


	//----- nvinfo : EIATTR_CUDA_API_VERSION
	.align		4
        /*0000*/ 	.byte	0x04, 0x37
        /*0002*/ 	.short	(.L_271 - .L_270)
.L_270:
        /*0004*/ 	.word	0x00000082


	//----- nvinfo : EIATTR_KPARAM_INFO
	.align		4
.L_271:
        /*0008*/ 	.byte	0x04, 0x17
        /*000a*/ 	.short	(.L_273 - .L_272)
.L_272:
        /*000c*/ 	.word	0x00000000
        /*0010*/ 	.short	0x0003
        /*0012*/ 	.short	0x001c
        /*0014*/ 	.byte	0x00, 0xf0, 0x05, 0x00


	//----- nvinfo : EIATTR_KPARAM_INFO
	.align		4
.L_273:
        /*0018*/ 	.byte	0x04, 0x17
        /*001a*/ 	.short	(.L_275 - .L_274)
.L_274:
        /*001c*/ 	.word	0x00000000
        /*0020*/ 	.short	0x0002
        /*0022*/ 	.short	0x0018
        /*0024*/ 	.byte	0x00, 0xf0, 0x11, 0x00


	//----- nvinfo : EIATTR_KPARAM_INFO
	.align		4
.L_275:
        /*0028*/ 	.byte	0x04, 0x17
        /*002a*/ 	.short	(.L_277 - .L_276)
.L_276:
        /*002c*/ 	.word	0x00000000
        /*0030*/ 	.short	0x0001
        /*0032*/ 	.short	0x0010
        /*0034*/ 	.byte	0x00, 0xf5, 0x21, 0x00


	//----- nvinfo : EIATTR_KPARAM_INFO
	.align		4
.L_277:
        /*0038*/ 	.byte	0x04, 0x17
        /*003a*/ 	.short	(.L_279 - .L_278)
.L_278:
        /*003c*/ 	.word	0x00000000
        /*0040*/ 	.short	0x0000
        /*0042*/ 	.short	0x0000
        /*0044*/ 	.byte	0x00, 0xf0, 0x41, 0x00


	//----- nvinfo : EIATTR_SPARSE_MMA_MASK
	.align		4
.L_279:
        /*0048*/ 	.byte	0x03, 0x50
        /*004a*/ 	.short	0x0000


	//----- nvinfo : EIATTR_MAXREG_COUNT
	.align		4
        /*004c*/ 	.byte	0x03, 0x1b
        /*004e*/ 	.short	0x00ff


	//----- nvinfo : EIATTR_NUM_BARRIERS
	.align		4
        /*0050*/ 	.byte	0x02, 0x4c
        /*0052*/ 	.byte	0x01
	.zero		1


	//----- nvinfo : EIATTR_MERCURY_ISA_VERSION
	.align		4
        /*0054*/ 	.byte	0x03, 0x5f
        /*0056*/ 	.short	0x0101


	//----- nvinfo : EIATTR_COOP_GROUP_MASK_REGIDS
	.align		4
        /*0058*/ 	.byte	0x04, 0x29
        /*005a*/ 	.short	(.L_281 - .L_280)


	//   ....[0]....
.L_280:
        /*005c*/ 	.word	0xffffffff


	//   ....[1]....
        /*0060*/ 	.word	0xffffffff


	//   ....[2]....
        /*0064*/ 	.word	0xffffffff


	//   ....[3]....
        /*0068*/ 	.word	0xffffffff


	//   ....[4]....
        /*006c*/ 	.word	0xffffffff


	//   ....[5]....
        /*0070*/ 	.word	0xffffffff


	//   ....[6]....
        /*0074*/ 	.word	0xffffffff


	//   ....[7]....
        /*0078*/ 	.word	0xffffffff


	//   ....[8]....
        /*007c*/ 	.word	0xffffffff


	//   ....[9]....
        /*0080*/ 	.word	0xffffffff


	//   ....[10]....
        /*0084*/ 	.word	0xffffffff


	//   ....[11]....
        /*0088*/ 	.word	0xffffffff


	//   ....[12]....
        /*008c*/ 	.word	0xffffffff


	//   ....[13]....
        /*0090*/ 	.word	0xffffffff


	//   ....[14]....
        /*0094*/ 	.word	0xffffffff


	//   ....[15]....
        /*0098*/ 	.word	0xffffffff


	//   ....[16]....
        /*009c*/ 	.word	0xffffffff


	//   ....[17]....
        /*00a0*/ 	.word	0xffffffff


	//   ....[18]....
        /*00a4*/ 	.word	0xffffffff


	//   ....[19]....
        /*00a8*/ 	.word	0xffffffff


	//   ....[20]....
        /*00ac*/ 	.word	0xffffffff


	//   ....[21]....
        /*00b0*/ 	.word	0xffffffff


	//   ....[22]....
        /*00b4*/ 	.word	0xffffffff


	//   ....[23]....
        /*00b8*/ 	.word	0xffffffff


	//   ....[24]....
        /*00bc*/ 	.word	0xffffffff


	//   ....[25]....
        /*00c0*/ 	.word	0xffffffff


	//   ....[26]....
        /*00c4*/ 	.word	0xffffffff


	//   ....[27]....
        /*00c8*/ 	.word	0xffffffff


	//   ....[28]....
        /*00cc*/ 	.word	0xffffffff


	//   ....[29]....
        /*00d0*/ 	.word	0xffffffff


	//   ....[30]....
        /*00d4*/ 	.word	0xffffffff


	//   ....[31]....
        /*00d8*/ 	.word	0xffffffff


	//   ....[32]....
        /*00dc*/ 	.word	0xffffffff


	//   ....[33]....
        /*00e0*/ 	.word	0xffffffff


	//   ....[34]....
        /*00e4*/ 	.word	0xffffffff


	//   ....[35]....
        /*00e8*/ 	.word	0xffffffff


	//   ....[36]....
        /*00ec*/ 	.word	0xffffffff


	//   ....[37]....
        /*00f0*/ 	.word	0xffffffff


	//   ....[38]....
        /*00f4*/ 	.word	0xffffffff


	//   ....[39]....
        /*00f8*/ 	.word	0xffffffff


	//   ....[40]....
        /*00fc*/ 	.word	0xffffffff


	//   ....[41]....
        /*0100*/ 	.word	0xffffffff


	//   ....[42]....
        /*0104*/ 	.word	0xffffffff


	//   ....[43]....
        /*0108*/ 	.word	0xffffffff


	//   ....[44]....
        /*010c*/ 	.word	0xffffffff


	//----- nvinfo : EIATTR_COOP_GROUP_INSTR_OFFSETS
	.align		4
.L_281:
        /*0110*/ 	.byte	0x04, 0x28
        /*0112*/ 	.short	(.L_283 - .L_282)


	//   ....[0]....
.L_282:
        /*0114*/ 	.word	0x00000b10


	//   ....[1]....
        /*0118*/ 	.word	0x00000b40


	//   ....[2]....
        /*011c*/ 	.word	0x00000b50


	//   ....[3]....
        /*0120*/ 	.word	0x00000c50


	//   ....[4]....
        /*0124*/ 	.word	0x00000c80


	//   ....[5]....
        /*0128*/ 	.word	0x00000cb0


	//   ....[6]....
        /*012c*/ 	.word	0x00000db0


	//   ....[7]....
        /*0130*/ 	.word	0x00000de0


	//   ....[8]....
        /*0134*/ 	.word	0x00000e10


	//   ....[9]....
        /*0138*/ 	.word	0x00000f10


	//   ....[10]....
        /*013c*/ 	.word	0x00000f40


	//   ....[11]....
        /*0140*/ 	.word	0x00000f70


	//   ....[12]....
        /*0144*/ 	.word	0x00001070


	//   ....[13]....
        /*0148*/ 	.word	0x000010b0


	//   ....[14]....
        /*014c*/ 	.word	0x000010e0


	//   ....[15]....
        /*0150*/ 	.word	0x00001c80


	//   ....[16]....
        /*0154*/ 	.word	0x00001c90


	//   ....[17]....
        /*0158*/ 	.word	0x00001ca0


	//   ....[18]....
        /*015c*/ 	.word	0x00001da0


	//   ....[19]....
        /*0160*/ 	.word	0x00001de0


	//   ....[20]....
        /*0164*/ 	.word	0x00001e00


	//   ....[21]....
        /*0168*/ 	.word	0x00001f10


	//   ....[22]....
        /*016c*/ 	.word	0x00001f50


	//   ....[23]....
        /*0170*/ 	.word	0x00001f70


	//   ....[24]....
        /*0174*/ 	.word	0x00002080


	//   ....[25]....
        /*0178*/ 	.word	0x000020c0


	//   ....[26]....
        /*017c*/ 	.word	0x000020f0


	//   ....[27]....
        /*0180*/ 	.word	0x000021f0


	//   ....[28]....
        /*0184*/ 	.word	0x00002230


	//   ....[29]....
        /*0188*/ 	.word	0x00002260


	//   ....[30]....
        /*018c*/ 	.word	0x000045f0


	//   ....[31]....
        /*0190*/ 	.word	0x00004620


	//   ....[32]....
        /*0194*/ 	.word	0x00004630


	//   ....[33]....
        /*0198*/ 	.word	0x00004730


	//   ....[34]....
        /*019c*/ 	.word	0x00004760


	//   ....[35]....
        /*01a0*/ 	.word	0x00004790


	//   ....[36]....
        /*01a4*/ 	.word	0x00004890


	//   ....[37]....
        /*01a8*/ 	.word	0x000048c0


	//   ....[38]....
        /*01ac*/ 	.word	0x000048f0


	//   ....[39]....
        /*01b0*/ 	.word	0x000049f0


	//   ....[40]....
        /*01b4*/ 	.word	0x00004a20


	//   ....[41]....
        /*01b8*/ 	.word	0x00004a50


	//   ....[42]....
        /*01bc*/ 	.word	0x00004b50


	//   ....[43]....
        /*01c0*/ 	.word	0x00004b90


	//   ....[44]....
        /*01c4*/ 	.word	0x00004bc0


	//----- nvinfo : EIATTR_VRC_CTA_INIT_COUNT
	.align		4
.L_283:
        /*01c8*/ 	.byte	0x02, 0x4a
	.zero		1
	.zero		1


	//----- nvinfo : EIATTR_EXIT_INSTR_OFFSETS
	.align		4
        /*01cc*/ 	.byte	0x04, 0x1c
        /*01ce*/ 	.short	(.L_285 - .L_284)


	//   ....[0]....
.L_284:
        /*01d0*/ 	.word	0x00000030


	//   ....[1]....
        /*01d4*/ 	.word	0x000056a0


	//   ....[2]....
        /*01d8*/ 	.word	0x00005700


	//----- nvinfo : EIATTR_MAX_THREADS
	.align		4
.L_285:
        /*01dc*/ 	.byte	0x04, 0x05
        /*01de*/ 	.short	(.L_287 - .L_286)
.L_286:
        /*01e0*/ 	.word	0x00000100
        /*01e4*/ 	.word	0x00000001
        /*01e8*/ 	.word	0x00000001


	//----- nvinfo : EIATTR_CRS_STACK_SIZE
	.align		4
.L_287:
        /*01ec*/ 	.byte	0x04, 0x1e
        /*01ee*/ 	.short	(.L_289 - .L_288)
.L_288:
        /*01f0*/ 	.word	0x00000000


	//----- nvinfo : EIATTR_CBANK_PARAM_SIZE
	.align		4
.L_289:
        /*01f4*/ 	.byte	0x03, 0x19
        /*01f6*/ 	.short	0x001d


	//----- nvinfo : EIATTR_PARAM_CBANK
	.align		4
        /*01f8*/ 	.byte	0x04, 0x0a
        /*01fa*/ 	.short	(.L_291 - .L_290)
	.align		4
.L_290:
        /*01fc*/ 	.word	index@(.nv.constant0._ZN6thrust24THRUST_300001_SM_1000_NS8cuda_cub4core6detail13_kernel_agentINS1_8__reduce11ReduceAgentINS0_12zip_iteratorIN4cuda3std3__45tupleIJPfNS0_17counting_iteratorIlNS0_11use_defaultESE_SE_EEEEEEEPNSB_IJflEEESI_iNS1_9__extrema9arg_min_fIflNSA_4lessIfEEEEEEJSH_SJ_iSO_EEEvDpT0_)
        /*0200*/ 	.short	0x0380
        /*0202*/ 	.short	0x001d


	//----- nvinfo : EIATTR_SW_WAR
	.align		4
.L_291:
        /*0204*/ 	.byte	0x04, 0x36
        /*0206*/ 	.short	(.L_293 - .L_292)
.L_292:
        /*0208*/ 	.word	0x00000008
.L_293:


//--------------------- .nv.info._Z6kernelPfy     --------------------------
	.section	.nv.info._Z6kernelPfy,"",@"SHT_CUDA_INFO"
	.sectionflags	@""
	.align	4


	//----- nvinfo : EIATTR_CUDA_API_VERSION
	.align		4
        /*0000*/ 	.byte	0x04, 0x37
        /*0002*/ 	.short	(.L_295 - .L_294)
.L_294:
        /*0004*/ 	.word	0x00000082


	//----- nvinfo : EIATTR_KPARAM_INFO
	.align		4
.L_295:
        /*0008*/ 	.byte	0x04, 0x17
        /*000a*/ 	.short	(.L_297 - .L_296)
.L_296:
        /*000c*/ 	.word	0x00000000
        /*0010*/ 	.short	0x0001
        /*0012*/ 	.short	0x0008
        /*0014*/ 	.byte	0x00, 0xf0, 0x21, 0x00


	//----- nvinfo : EIATTR_KPARAM_INFO
	.align		4
.L_297:
        /*0018*/ 	.byte	0x04, 0x17
        /*001a*/ 	.short	(.L_299 - .L_298)
.L_298:
        /*001c*/ 	.word	0x00000000
        /*0020*/ 	.short	0x0000
        /*0022*/ 	.short	0x0000
        /*0024*/ 	.byte	0x00, 0xf5, 0x21, 0x00


	//----- nvinfo : EIATTR_SPARSE_MMA_MASK
	.align		4
.L_299:
        /*0028*/ 	.byte	0x03, 0x50
        /*002a*/ 	.short	0x0000


	//----- nvinfo : EIATTR_MAXREG_COUNT
	.align		4
        /*002c*/ 	.byte	0x03, 0x1b
        /*002e*/ 	.short	0x00ff


	//----- nvinfo : EIATTR_NUM_BARRIERS
	.align		4
        /*0030*/ 	.byte	0x02, 0x4c
        /*0032*/ 	.byte	0x01
	.zero		1


	//----- nvinfo : EIATTR_MERCURY_ISA_VERSION
	.align		4
        /*0034*/ 	.byte	0x03, 0x5f
        /*0036*/ 	.short	0x0101


	//----- nvinfo : EIATTR_INT_WARP_WIDE_INSTR_OFFSETS
	.align		4
        /*0038*/ 	.byte	0x04, 0x31
        /*003a*/ 	.short	(.L_301 - .L_300)


	//   ....[0]....
.L_300:
        /*003c*/ 	.word	0x00002530


	//   ....[1]....
        /*0040*/ 	.word	0x00002540


	//   ....[2]....
        /*0044*/ 	.word	0x000025d0


	//   ....[3]....
        /*0048*/ 	.word	0x000025e0


	//----- nvinfo : EIATTR_VRC_CTA_INIT_COUNT
	.align		4
.L_301:
        /*004c*/ 	.byte	0x02, 0x4a
	.zero		1
	.zero		1


	//----- nvinfo : EIATTR_EXIT_INSTR_OFFSETS
	.align		4
        /*0050*/ 	.byte	0x04, 0x1c
        /*0052*/ 	.short	(.L_303 - .L_302)


	//   ....[0]....
.L_302:
        /*0054*/ 	.word	0x00000030


	//   ....[1]....
        /*0058*/ 	.word	0x00001200


	//   ....[2]....
        /*005c*/ 	.word	0x00002670


	//   ....[3]....
        /*0060*/ 	.word	0x000026f0


	//----- nvinfo : EIATTR_CRS_STACK_SIZE
	.align		4
.L_303:
        /*0064*/ 	.byte	0x04, 0x1e
        /*0066*/ 	.short	(.L_305 - .L_304)
.L_304:
        /*0068*/ 	.word	0x00000000


	//----- nvinfo : EIATTR_CBANK_PARAM_SIZE
	.align		4
.L_305:
        /*006c*/ 	.byte	0x03, 0x19
        /*006e*/ 	.short	0x0010


	//----- nvinfo : EIATTR_PARAM_CBANK
	.align		4
        /*0070*/ 	.byte	0x04, 0x0a
        /*0072*/ 	.short	(.L_307 - .L_306)
	.align		4
.L_306:
        /*0074*/ 	.word	index@(.nv.constant0._Z6kernelPfy)
        /*0078*/ 	.short	0x0380
        /*007a*/ 	.short	0x0010


	//----- nvinfo : EIATTR_SW_WAR
	.align		4
.L_307:
        /*007c*/ 	.byte	0x04, 0x36
        /*007e*/ 	.short	(.L_309 - .L_308)
.L_308:
        /*0080*/ 	.word	0x00000008
.L_309:


//--------------------- .nv.callgraph             --------------------------
	.section	.nv.callgraph,"",@"SHT_CUDA_CALLGRAPH"
	.align	4
	.sectionentsize	8
	.align		4
        /*0000*/ 	.word	0x00000000
	.align		4
        /*0004*/ 	.word	0xffffffff
	.align		4
        /*0008*/ 	.word	0x00000000
	.align		4
        /*000c*/ 	.word	0xfffffffe
	.align		4
        /*0010*/ 	.word	0x00000000
	.align		4
        /*0014*/ 	.word	0xfffffffd
	.align		4
        /*0018*/ 	.word	0x00000000
	.align		4
        /*001c*/ 	.word	0xfffffffc


//--------------------- .nv.constant4             --------------------------
	.section	.nv.constant4,"a",@progbits
	.align	8
	.align		8
.nv.constant4:
        /*0000*/ 	.dword	_ZN34_INTERNAL_80ef4f17_4_k_cu_5b2fe5324cuda3std3__45__cpo5beginE
	.align		8
        /*0008*/ 	.dword	_ZN34_INTERNAL_80ef4f17_4_k_cu_5b2fe5324cuda3std3__45__cpo3endE
	.align		8
        /*0010*/ 	.dword	_ZN34_INTERNAL_80ef4f17_4_k_cu_5b2fe5324cuda3std3__45__cpo6cbeginE
	.align		8
        /*0018*/ 	.dword	_ZN34_INTERNAL_80ef4f17_4_k_cu_5b2fe5324cuda3std3__45__cpo4cendE
	.align		8
        /*0020*/ 	.dword	_ZN34_INTERNAL_80ef4f17_4_k_cu_5b2fe5324cuda3std3__45__cpo6rbeginE
	.align		8
        /*0028*/ 	.dword	_ZN34_INTERNAL_80ef4f17_4_k_cu_5b2fe5324cuda3std3__45__cpo4rendE
	.align		8
        /*0030*/ 	.dword	_ZN34_INTERNAL_80ef4f17_4_k_cu_5b2fe5324cuda3std3__45__cpo7crbeginE
	.align		8
        /*0038*/ 	.dword	_ZN34_INTERNAL_80ef4f17_4_k_cu_5b2fe5324cuda3std3__45__cpo5crendE
	.align		8
        /*0040*/ 	.dword	_ZN34_INTERNAL_80ef4f17_4_k_cu_5b2fe5324cuda3std3__436_GLOBAL__N__80ef4f17_4_k_cu_5b2fe5326ignoreE
	.align		8
        /*0048*/ 	.dword	_ZN34_INTERNAL_80ef4f17_4_k_cu_5b2fe5324cuda3std3__419piecewise_constructE
	.align		8
        /*0050*/ 	.dword	_ZN34_INTERNAL_80ef4f17_4_k_cu_5b2fe5324cuda3std3__48in_placeE
	.align		8
        /*0058*/ 	.dword	_ZN34_INTERNAL_80ef4f17_4_k_cu_5b2fe5324cuda3std3__420unreachable_sentinelE
	.align		8
        /*0060*/ 	.dword	_ZN34_INTERNAL_80ef4f17_4_k_cu_5b2fe5324cuda3std3__47nulloptE
	.align		8
        /*0068*/ 	.dword	_ZN34_INTERNAL_80ef4f17_4_k_cu_5b2fe5324cuda3std3__48unexpectE
	.align		8
        /*0070*/ 	.dword	_ZN34_INTERNAL_80ef4f17_4_k_cu_5b2fe5324cuda3std6ranges3__45__cpo4swapE
	.align		8
        /*0078*/ 	.dword	_ZN34_INTERNAL_80ef4f17_4_k_cu_5b2fe5324cuda3std6ranges3__45__cpo9iter_moveE
	.align		8
        /*0080*/ 	.dword	_ZN34_INTERNAL_80ef4f17_4_k_cu_5b2fe5324cuda3std6ranges3__45__cpo5beginE
	.align		8
        /*0088*/ 	.dword	_ZN34_INTERNAL_80ef4f17_4_k_cu_5b2fe5324cuda3std6ranges3__45__cpo3endE
	.align		8
        /*0090*/ 	.dword	_ZN34_INTERNAL_80ef4f17_4_k_cu_5b2fe5324cuda3std6ranges3__45__cpo6cbeginE
	.align		8
        /*0098*/ 	.dword	_ZN34_INTERNAL_80ef4f17_4_k_cu_5b2fe5324cuda3std6ranges3__45__cpo4cendE
	.align		8
        /*00a0*/ 	.dword	_ZN34_INTERNAL_80ef4f17_4_k_cu_5b2fe5324cuda3std6ranges3__45__cpo7advanceE
	.align		8
        /*00a8*/ 	.dword	_ZN34_INTERNAL_80ef4f17_4_k_cu_5b2fe5324cuda3std6ranges3__45__cpo9iter_swapE
	.align		8
        /*00b0*/ 	.dword	_ZN34_INTERNAL_80ef4f17_4_k_cu_5b2fe5324cuda3std6ranges3__45__cpo4nextE
	.align		8
        /*00b8*/ 	.dword	_ZN34_INTERNAL_80ef4f17_4_k_cu_5b2fe5324cuda3std6ranges3__45__cpo4prevE
	.align		8
        /*00c0*/ 	.dword	_ZN34_INTERNAL_80ef4f17_4_k_cu_5b2fe5324cuda3std6ranges3__45__cpo4dataE
	.align		8
        /*00c8*/ 	.dword	_ZN34_INTERNAL_80ef4f17_4_k_cu_5b2fe5324cuda3std6ranges3__45__cpo5cdataE
	.align		8
        /*00d0*/ 	.dword	_ZN34_INTERNAL_80ef4f17_4_k_cu_5b2fe5324cuda3std6ranges3__45__cpo4sizeE
	.align		8
        /*00d8*/ 	.dword	_ZN34_INTERNAL_80ef4f17_4_k_cu_5b2fe5324cuda3std6ranges3__45__cpo5ssizeE
	.align		8
        /*00e0*/ 	.dword	_ZN34_INTERNAL_80ef4f17_4_k_cu_5b2fe5324cuda3std6ranges3__45__cpo8distanceE
	.align		8
        /*00e8*/ 	.dword	_ZN34_INTERNAL_80ef4f17_4_k_cu_5b2fe5326thrust24THRUST_300001_SM_1000_NS8cuda_cub3parE
	.align		8
        /*00f0*/ 	.dword	_ZN34_INTERNAL_80ef4f17_4_k_cu_5b2fe5326thrust24THRUST_300001_SM_1000_NS8cuda_cub10par_nosyncE
	.align		8
        /*00f8*/ 	.dword	_ZN34_INTERNAL_80ef4f17_4_k_cu_5b2fe5326thrust24THRUST_300001_SM_1000_NS6system6detail10sequential3seqE
	.align		8
        /*0100*/ 	.dword	_ZN34_INTERNAL_80ef4f17_4_k_cu_5b2fe5326thrust24THRUST_300001_SM_1000_NS6system3cpp3parE
	.align		8
        /*0108*/ 	.dword	_ZN34_INTERNAL_80ef4f17_4_k_cu_5b2fe5326thrust24THRUST_300001_SM_1000_NS12placeholders2_1E
	.align		8
        /*0110*/ 	.dword	_ZN34_INTERNAL_80ef4f17_4_k_cu_5b2fe5326thrust24THRUST_300001_SM_1000_NS12placeholders2_2E
	.align		8
        /*0118*/ 	.dword	_ZN34_INTERNAL_80ef4f17_4_k_cu_5b2fe5326thrust24THRUST_300001_SM_1000_NS12placeholders2_3E
	.align		8
        /*0120*/ 	.dword	_ZN34_INTERNAL_80ef4f17_4_k_cu_5b2fe5326thrust24THRUST_300001_SM_1000_NS12placeholders2_4E
	.align		8
        /*0128*/ 	.dword	_ZN34_INTERNAL_80ef4f17_4_k_cu_5b2fe5326thrust24THRUST_300001_SM_1000_NS12placeholders2_5E
	.align		8
        /*0130*/ 	.dword	_ZN34_INTERNAL_80ef4f17_4_k_cu_5b2fe5326thrust24THRUST_300001_SM_1000_NS12placeholders2_6E
	.align		8
        /*0138*/ 	.dword	_ZN34_INTERNAL_80ef4f17_4_k_cu_5b2fe5326thrust24THRUST_300001_SM_1000_NS12placeholders2_7E
	.align		8
        /*0140*/ 	.dword	_ZN34_INTERNAL_80ef4f17_4_k_cu_5b2fe5326thrust24THRUST_300001_SM_1000_NS12placeholders2_8E
	.align		8
        /*0148*/ 	.dword	_ZN34_INTERNAL_80ef4f17_4_k_cu_5b2fe5326thrust24THRUST_300001_SM_1000_NS12placeholders2_9E
	.align		8
        /*0150*/ 	.dword	_ZN34_INTERNAL_80ef4f17_4_k_cu_5b2fe5326thrust24THRUST_300001_SM_1000_NS12placeholders3_10E
	.align		8
        /*0158*/ 	.dword	_ZN34_INTERNAL_80ef4f17_4_k_cu_5b2fe5326thrust24THRUST_300001_SM_1000_NS3seqE
	.align		8
        /*0160*/ 	.dword	_ZN34_INTERNAL_80ef4f17_4_k_cu_5b2fe5326thrust24THRUST_300001_SM_1000_NS6deviceE
	.align		8
        /*0168*/ 	.dword	__cudart_i2opi_f


//--------------------- .text._ZN3cub18CUB_300001_SM_10006detail11EmptyKernelIvEEvv --------------------------
	.section	.text._ZN3cub18CUB_300001_SM_10006detail11EmptyKernelIvEEvv,"ax",@progbits
	.align	128
        .global         _ZN3cub18CUB_300001_SM_10006detail11EmptyKernelIvEEvv
        .type           _ZN3cub18CUB_300001_SM_10006detail11EmptyKernelIvEEvv,@function
        .size           _ZN3cub18CUB_300001_SM_10006detail11EmptyKernelIvEEvv,(.L_x_839 - _ZN3cub18CUB_300001_SM_10006detail11EmptyKernelIvEEvv)
        .other          _ZN3cub18CUB_300001_SM_10006detail11EmptyKernelIvEEvv,@"STO_CUDA_ENTRY STV_DEFAULT"
_ZN3cub18CUB_300001_SM_10006detail11EmptyKernelIvEEvv:
.text._ZN3cub18CUB_300001_SM_10006detail11EmptyKernelIvEEvv:
[----:B------:R-:W-:Y:S01]  /*0000*/  LDC R1, c[0x0][0x37c] ;  /* 0x0000df00ff017b82 */ /* 0x000fe20000000800 */
[----:B------:R-:W-:Y:S05]  /*0010*/  EXIT ;  /* 0x000000000000794d */ /* 0x000fea0003800000 */
.L_x_0:
[----:B------:R-:W-:-:S00]  /*0020*/  BRA `(.L_x_0) ;  /* 0xfffffffc00fc7947 */ /* 0x000fc0000383ffff */
[----:B------:R-:W-:-:S00]  /*0030*/  NOP ;  /* 0x0000000000007918 */ /* 0x000fc00000000000 */
        /* <DEDUP_REMOVED lines=12> */
.L_x_839:


//--------------------- .text._ZN6thrust24THRUST_300001_SM_1000_NS8cuda_cub4core6detail13_kernel_agentINS1_8__reduce11ReduceAgentIPN4cuda3std3__45tupleIJflEEESC_SB_lNS1_9__extrema9arg_min_fIflNS9_4lessIfEEEEEEJSC_SC_iSH_EEEvDpT0_ --------------------------
	.section	.text._ZN6thrust24THRUST_300001_SM_1000_NS8cuda_cub4core6detail13_kernel_agentINS1_8__reduce11ReduceAgentIPN4cuda3std3__45tupleIJflEEESC_SB_lNS1_9__extrema9arg_min_fIflNS9_4lessIfEEEEEEJSC_SC_iSH_EEEvDpT0_,"ax",@progbits
	.align	128
        .global         _ZN6thrust24THRUST_300001_SM_1000_NS8cuda_cub4core6detail13_kernel_agentINS1_8__reduce11ReduceAgentIPN4cuda3std3__45tupleIJflEEESC_SB_lNS1_9__extrema9arg_min_fIflNS9_4lessIfEEEEEEJSC_SC_iSH_EEEvDpT0_
        .type           _ZN6thrust24THRUST_300001_SM_1000_NS8cuda_cub4core6detail13_kernel_agentINS1_8__reduce11ReduceAgentIPN4cuda3std3__45tupleIJflEEESC_SB_lNS1_9__extrema9arg_min_fIflNS9_4lessIfEEEEEEJSC_SC_iSH_EEEvDpT0_,@function
        .size           _ZN6thrust24THRUST_300001_SM_1000_NS8cuda_cub4core6detail13_kernel_agentINS1_8__reduce11ReduceAgentIPN4cuda3std3__45tupleIJflEEESC_SB_lNS1_9__extrema9arg_min_fIflNS9_4lessIfEEEEEEJSC_SC_iSH_EEEvDpT0_,(.L_x_840 - _ZN6thrust24THRUST_300001_SM_1000_NS8cuda_cub4core6detail13_kernel_agentINS1_8__reduce11ReduceAgentIPN4cuda3std3__45tupleIJflEEESC_SB_lNS1_9__extrema9arg_min_fIflNS9_4lessIfEEEEEEJSC_SC_iSH_EEEvDpT0_)
        .other          _ZN6thrust24THRUST_300001_SM_1000_NS8cuda_cub4core6detail13_kernel_agentINS1_8__reduce11ReduceAgentIPN4cuda3std3__45tupleIJflEEESC_SB_lNS1_9__extrema9arg_min_fIflNS9_4lessIfEEEEEEJSC_SC_iSH_EEEvDpT0_,@"STO_CUDA_ENTRY STV_DEFAULT"
_ZN6thrust24THRUST_300001_SM_1000_NS8cuda_cub4core6detail13_kernel_agentINS1_8__reduce11ReduceAgentIPN4cuda3std3__45tupleIJflEEESC_SB_lNS1_9__extrema9arg_min_fIflNS9_4lessIfEEEEEEJSC_SC_iSH_EEEvDpT0_:
.text._ZN6thrust24THRUST_300001_SM_1000_NS8cuda_cub4core6detail13_kernel_agentINS1_8__reduce11ReduceAgentIPN4cuda3std3__45tupleIJflEEESC_SB_lNS1_9__extrema9arg_min_fIflNS9_4lessIfEEEEEEJSC_SC_iSH_EEEvDpT0_:
[----:B------:R-:W-:Y:S01]  /*0000*/  LDC R1, c[0x0][0x37c] ;  /* 0x0000df00ff017b82 */ /* 0x000fe20000000800 */
[----:B------:R-:W0:Y:S02]  /*0010*/  LDCU UR8, c[0x0][0x390] ;  /* 0x00007200ff0877ac */ /* 0x000e240008000800 */
[----:B0-----:R-:W-:-:S13]  /*0020*/  ISETP.NE.AND P0, PT, RZ, UR8, PT ;  /* 0x00000008ff007c0c */ /* 0x001fda000bf05270 */
[----:B------:R-:W-:Y:S05]  /*0030*/  @!P0 EXIT ;  /* 0x000000000000894d */ /* 0x000fea0003800000 */
[----:B------:R-:W-:Y:S01]  /*0040*/  UISETP.GT.AND UP0, UPT, UR8, 0x4ff, UPT ;  /* 0x000004ff0800788c */ /* 0x000fe2000bf04270 */
[----:B------:R-:W-:Y:S01]  /*0050*/  BSSY.RECONVERGENT B0, `(.L_x_1) ;  /* 0x0000648000007945 */ /* 0x000fe20003800200 */
[----:B------:R-:W0:Y:S07]  /*0060*/  LDCU.64 UR10, c[0x0][0x358] ;  /* 0x00006b00ff0a77ac */ /* 0x000e2e0008000a00 */
[----:B------:R-:W-:Y:S05]  /*0070*/  BRA.U UP0, `(.L_x_2) ;  /* 0x0000002d00c87547 */ /* 0x000fea000b800000 */
[----:B------:R-:W1:Y:S01]  /*0080*/  S2R R0, SR_TID.X ;  /* 0x0000000000007919 */ /* 0x000e620000002100 */
[----:B------:R-:W2:Y:S01]  /*0090*/  LDCU UR4, c[0x0][0x390] ;  /* 0x00007200ff0477ac */ /* 0x000ea20008000800 */
[----:B------:R-:W-:Y:S01]  /*00a0*/  BSSY.RECONVERGENT B1, `(.L_x_3) ;  /* 0x000000b000017945 */ /* 0x000fe20003800200 */
[----:B------:R-:W-:Y:S01]  /*00b0*/  IMAD.MOV.U32 R5, RZ, RZ, RZ ;  /* 0x000000ffff057224 */ /* 0x000fe200078e00ff */
[----:B------:R-:W-:Y:S02]  /*00c0*/  CS2R R2, SRZ ;  /* 0x0000000000027805 */ /* 0x000fe4000001ff00 */
[----:B-1----:R-:W-:Y:S01]  /*00d0*/  ISETP.GE.AND P0, PT, R0, UR8, PT ;  /* 0x0000000800007c0c */ /* 0x002fe2000bf06270 */
[----:B------:R-:W-:-:S12]  /*00e0*/  IMAD.MOV.U32 R4, RZ, RZ, R0 ;  /* 0x000000ffff047224 */ /* 0x000fd800078e0000 */
[----:B--2---:R-:W-:Y:S05]  /*00f0*/  @P0 BRA `(.L_x_4) ;  /* 0x0000000000140947 */ /* 0x004fea0003800000 */
[----:B------:R-:W1:Y:S02]  /*0100*/  LDC.64 R6, c[0x0][0x380] ;  /* 0x0000e000ff067b82 */ /* 0x000e640000000a00 */
[----:B-1----:R-:W-:-:S05]  /*0110*/  IMAD.WIDE.U32 R6, R0, 0x10, R6 ;  /* 0x0000001000067825 */ /* 0x002fca00078e0006 */
[----:B0-----:R1:W5:Y:S04]  /*0120*/  LDG.E.CONSTANT R5, desc[UR10][R6.64] ;  /* 0x0000000a06057981 */ /* 0x001368000c1e9900 */
[----:B------:R1:W5:Y:S01]  /*0130*/  LDG.E.64.CONSTANT R2, desc[UR10][R6.64+0x8] ;  /* 0x0000080a06027981 */ /* 0x000362000c1e9b00 */
[----:B------:R-:W-:-:S07]  /*0140*/  VIADD R4, R0, 0x100 ;  /* 0x0000010000047836 */ /* 0x000fce0000000000 */
.L_x_4:
[----:B0-----:R-:W-:Y:S05]  /*0150*/  BSYNC.RECONVERGENT B1 ;  /* 0x0000000000017941 */ /* 0x001fea0003800200 */
.L_x_3:
[----:B------:R-:W-:Y:S01]  /*0160*/  ISETP.GE.AND P0, PT, R4, UR8, PT ;  /* 0x0000000804007c0c */ /* 0x000fe2000bf06270 */
[----:B------:R-:W-:-:S12]  /*0170*/  BSSY.RECONVERGENT B1, `(.L_x_5) ;  /* 0x0000082000017945 */ /* 0x000fd80003800200 */
[----:B------:R-:W-:Y:S05]  /*0180*/  @P0 BRA `(.L_x_6) ;  /* 0x0000000800000947 */ /* 0x000fea0003800000 */
[----:B-1----:R-:W-:Y:S01]  /*0190*/  LOP3.LUT R6, RZ, R4, RZ, 0x33, !PT ;  /* 0x00000004ff067212 */ /* 0x002fe200078e33ff */
[----:B------:R-:W-:Y:S04]  /*01a0*/  BSSY.RECONVERGENT B2, `(.L_x_7) ;  /* 0x0000027000027945 */ /* 0x000fe80003800200 */
[----:B------:R-:W-:-:S05]  /*01b0*/  VIADD R14, R6, UR8 ;  /* 0x00000008060e7c36 */ /* 0x000fca0008000000 */
[----:B------:R-:W-:-:S04]  /*01c0*/  LOP3.LUT R6, R14, 0x300, RZ, 0xc0, !PT ;  /* 0x000003000e067812 */ /* 0x000fc800078ec0ff */
[----:B------:R-:W-:-:S13]  /*01d0*/  ISETP.NE.AND P0, PT, R6, 0x300, PT ;  /* 0x000003000600780c */ /* 0x000fda0003f05270 */
[----:B------:R-:W-:Y:S05]  /*01e0*/  @!P0 BRA `(.L_x_8) ;  /* 0x0000000000888947 */ /* 0x000fea0003800000 */
[----:B------:R-:W0:Y:S01]  /*01f0*/  LDC.64 R6, c[0x0][0x380] ;  /* 0x0000e000ff067b82 */ /* 0x000e220000000a00 */
[----:B------:R-:W-:-:S04]  /*0200*/  LEA.HI R8, R14, 0x1, RZ, 0x18 ;  /* 0x000000010e087811 */ /* 0x000fc800078fc0ff */
[----:B------:R-:W-:-:S05]  /*0210*/  LOP3.LUT R8, R8, 0x3, RZ, 0xc0, !PT ;  /* 0x0000000308087812 */ /* 0x000fca00078ec0ff */
[----:B------:R-:W-:Y:S02]  /*0220*/  IMAD.MOV R10, RZ, RZ, -R8 ;  /* 0x000000ffff0a7224 */ /* 0x000fe400078e0a08 */
[----:B0-----:R-:W-:-:S04]  /*0230*/  IMAD.WIDE.U32 R6, R4, 0x10, R6 ;  /* 0x0000001004067825 */ /* 0x001fc800078e0006 */
[----:B------:R-:W-:-:S07]  /*0240*/  IMAD.MOV.U32 R13, RZ, RZ, R6 ;  /* 0x000000ffff0d7224 */ /* 0x000fce00078e0006 */
.L_x_11:
[----:B------:R-:W-:-:S05]  /*0250*/  IMAD.MOV.U32 R6, RZ, RZ, R13 ;  /* 0x000000ffff067224 */ /* 0x000fca00078e000d */
[----:B------:R-:W2:Y:S01]  /*0260*/  LDG.E.CONSTANT R12, desc[UR10][R6.64] ;  /* 0x0000000a060c7981 */ /* 0x000ea2000c1e9900 */
[----:B------:R-:W-:Y:S01]  /*0270*/  VIADD R10, R10, 0x1 ;  /* 0x000000010a0a7836 */ /* 0x000fe20000000000 */
[----:B------:R-:W-:Y:S01]  /*0280*/  BSSY.RECONVERGENT B3, `(.L_x_9) ;  /* 0x0000015000037945 */ /* 0x000fe20003800200 */
[----:B------:R-:W-:-:S03]  /*0290*/  IADD3 R13, P3, PT, R6, 0x1000, RZ ;  /* 0x00001000060d7810 */ /* 0x000fc60007f7e0ff */
[----:B------:R-:W-:Y:S02]  /*02a0*/  ISETP.NE.AND P2, PT, R10, RZ, PT ;  /* 0x000000ff0a00720c */ /* 0x000fe40003f45270 */
[----:B--2--5:R-:W-:-:S13]  /*02b0*/  FSETP.GEU.AND P0, PT, R5, R12, PT ;  /* 0x0000000c0500720b */ /* 0x024fda0003f0e000 */
[----:B------:R-:W-:Y:S05]  /*02c0*/  @!P0 BRA `(.L_x_10) ;  /* 0x0000000000408947 */ /* 0x000fea0003800000 */
[----:B------:R-:W2:Y:S01]  /*02d0*/  LDG.E.64.CONSTANT R8, desc[UR10][R6.64+0x8] ;  /* 0x0000080a06087981 */ /* 0x000ea2000c1e9b00 */
[----:B------:R-:W-:Y:S01]  /*02e0*/  FSETP.GEU.AND P4, PT, R12, R5, PT ;  /* 0x000000050c00720b */ /* 0x000fe20003f8e000 */
[----:B------:R-:W-:Y:S02]  /*02f0*/  IMAD.MOV.U32 R11, RZ, RZ, R2 ;  /* 0x000000ffff0b7224 */ /* 0x000fe400078e0002 */
[----:B------:R-:W-:Y:S02]  /*0300*/  IMAD.MOV.U32 R2, RZ, RZ, R5 ;  /* 0x000000ffff027224 */ /* 0x000fe400078e0005 */
[----:B------:R-:W-:-:S08]  /*0310*/  IMAD.MOV.U32 R5, RZ, RZ, R12 ;  /* 0x000000ffff057224 */ /* 0x000fd000078e000c */
[CC--:B--2---:R-:W-:Y:S02]  /*0320*/  @P4 ISETP.GE.U32.AND P1, PT, R11.reuse, R8.reuse, PT ;  /* 0x000000080b00420c */ /* 0x0c4fe40003f26070 */
[----:B------:R-:W-:Y:S02]  /*0330*/  @P4 ISETP.LT.U32.AND P0, PT, R11, R8, PT ;  /* 0x000000080b00420c */ /* 0x000fe40003f01070 */
[CC--:B------:R-:W-:Y:S02]  /*0340*/  @P4 ISETP.GE.AND.EX P1, PT, R3.reuse, R9.reuse, PT, P1 ;  /* 0x000000090300420c */ /* 0x0c0fe40003f26310 */
[----:B------:R-:W-:Y:S02]  /*0350*/  @P4 ISETP.LT.AND.EX P0, PT, R3, R9, PT, P0 ;  /* 0x000000090300420c */ /* 0x000fe40003f01300 */
[----:B------:R-:W-:Y:S01]  /*0360*/  @P4 FSEL R5, R2, R12, !P1 ;  /* 0x0000000c02054208 */ /* 0x000fe20004800000 */
[----:B------:R-:W-:Y:S01]  /*0370*/  IMAD.MOV.U32 R2, RZ, RZ, R8 ;  /* 0x000000ffff027224 */ /* 0x000fe200078e0008 */
[----:B------:R-:W-:-:S02]  /*0380*/  @P4 SEL R11, R11, R8, P0 ;  /* 0x000000080b0b4207 */ /* 0x000fc40000000000 */
[----:B------:R-:W-:Y:S01]  /*0390*/  @P4 SEL R12, R3, R9, P0 ;  /* 0x00000009030c4207 */ /* 0x000fe20000000000 */
[----:B------:R-:W-:Y:S02]  /*03a0*/  IMAD.MOV.U32 R3, RZ, RZ, R9 ;  /* 0x000000ffff037224 */ /* 0x000fe400078e0009 */
[----:B------:R-:W-:Y:S02]  /*03b0*/  @P4 IMAD.MOV.U32 R2, RZ, RZ, R11 ;  /* 0x000000ffff024224 */ /* 0x000fe400078e000b */
[----:B------:R-:W-:-:S07]  /*03c0*/  @P4 IMAD.MOV.U32 R3, RZ, RZ, R12 ;  /* 0x000000ffff034224 */ /* 0x000fce00078e000c */
.L_x_10:
[----:B------:R-:W-:Y:S05]  /*03d0*/  BSYNC.RECONVERGENT B3 ;  /* 0x0000000000037941 */ /* 0x000fea0003800200 */
.L_x_9:
[----:B------:R-:W-:Y:S02]  /*03e0*/  IMAD.X R7, RZ, RZ, R7, P3 ;  /* 0x000000ffff077224 */ /* 0x000fe400018e0607 */
[----:B------:R-:W-:Y:S01]  /*03f0*/  VIADD R4, R4, 0x100 ;  /* 0x0000010004047836 */ /* 0x000fe20000000000 */
[----:B------:R-:W-:Y:S06]  /*0400*/  @P2 BRA `(.L_x_11) ;  /* 0xfffffffc00902947 */ /* 0x000fec000383ffff */
.L_x_8:
[----:B------:R-:W-:Y:S05]  /*0410*/  BSYNC.RECONVERGENT B2 ;  /* 0x0000000000027941 */ /* 0x000fea0003800200 */
.L_x_7:
[----:B------:R-:W0:Y:S01]  /*0420*/  LDC.64 R6, c[0x0][0x380] ;  /* 0x0000e000ff067b82 */ /* 0x000e220000000a00 */
[----:B------:R-:W-:-:S13]  /*0430*/  ISETP.GE.U32.AND P0, PT, R14, 0x300, PT ;  /* 0x000003000e00780c */ /* 0x000fda0003f06070 */
[----:B------:R-:W-:Y:S05]  /*0440*/  @!P0 BRA `(.L_x_6) ;  /* 0x0000000400508947 */ /* 0x000fea0003800000 */
.L_x_20:
[----:B0-----:R-:W-:-:S05]  /*0450*/  IMAD.WIDE R8, R4, 0x10, R6 ;  /* 0x0000001004087825 */ /* 0x001fca00078e0206 */
[----:B------:R-:W2:Y:S04]  /*0460*/  LDG.E.CONSTANT R14, desc[UR10][R8.64] ;  /* 0x0000000a080e7981 */ /* 0x000ea8000c1e9900 */
[----:B-----5:R0:W5:Y:S04]  /*0470*/  LDG.E.CONSTANT R16, desc[UR10][R8.64+0x1000] ;  /* 0x0010000a08107981 */ /* 0x020168000c1e9900 */
[----:B------:R0:W5:Y:S04]  /*0480*/  LDG.E.CONSTANT R18, desc[UR10][R8.64+0x2000] ;  /* 0x0020000a08127981 */ /* 0x000168000c1e9900 */
[----:B------:R0:W5:Y:S01]  /*0490*/  LDG.E.CONSTANT R10, desc[UR10][R8.64+0x3000] ;  /* 0x0030000a080a7981 */ /* 0x000162000c1e9900 */
[----:B------:R-:W-:Y:S01]  /*04a0*/  BSSY.RECONVERGENT B2, `(.L_x_12) ;  /* 0x0000012000027945 */ /* 0x000fe20003800200 */
[----:B------:R-:W-:-:S02]  /*04b0*/  IMAD.MOV.U32 R15, RZ, RZ, R2 ;  /* 0x000000ffff0f7224 */ /* 0x000fc400078e0002 */
[----:B------:R-:W-:Y:S02]  /*04c0*/  IMAD.MOV.U32 R21, RZ, RZ, R3 ;  /* 0x000000ffff157224 */ /* 0x000fe400078e0003 */
[----:B------:R-:W-:Y:S01]  /*04d0*/  IMAD.MOV.U32 R11, RZ, RZ, R5 ;  /* 0x000000ffff0b7224 */ /* 0x000fe200078e0005 */
[----:B--2---:R-:W-:-:S13]  /*04e0*/  FSETP.GEU.AND P0, PT, R5, R14, PT ;  /* 0x0000000e0500720b */ /* 0x004fda0003f0e000 */
[----:B0-----:R-:W-:Y:S05]  /*04f0*/  @!P0 BRA `(.L_x_13) ;  /* 0x0000000000308947 */ /* 0x001fea0003800000 */
[----:B------:R-:W2:Y:S01]  /*0500*/  LDG.E.64.CONSTANT R12, desc[UR10][R8.64+0x8] ;  /* 0x0000080a080c7981 */ /* 0x000ea2000c1e9b00 */
[----:B------:R-:W-:Y:S01]  /*0510*/  FSETP.GEU.AND P2, PT, R14, R5, PT ;  /* 0x000000050e00720b */ /* 0x000fe20003f4e000 */
[----:B------:R-:W-:-:S12]  /*0520*/  IMAD.MOV.U32 R11, RZ, RZ, R14 ;  /* 0x000000ffff0b7224 */ /* 0x000fd800078e000e */
[CC--:B--2---:R-:W-:Y:S01]  /*0530*/  @P2 ISETP.GE.U32.AND P0, PT, R2.reuse, R12.reuse, PT ;  /* 0x0000000c0200220c */ /* 0x0c4fe20003f06070 */
[----:B------:R-:W-:Y:S01]  /*0540*/  IMAD.MOV.U32 R15, RZ, RZ, R12 ;  /* 0x000000ffff0f7224 */ /* 0x000fe200078e000c */
[C---:B------:R-:W-:Y:S01]  /*0550*/  @P2 ISETP.LT.U32.AND P1, PT, R2.reuse, R12, PT ;  /* 0x0000000c0200220c */ /* 0x040fe20003f21070 */
[----:B------:R-:W-:Y:S01]  /*0560*/  IMAD.MOV.U32 R21, RZ, RZ, R13 ;  /* 0x000000ffff157224 */ /* 0x000fe200078e000d */
[CC--:B------:R-:W-:Y:S02]  /*0570*/  @P2 ISETP.GE.AND.EX P0, PT, R3.reuse, R13.reuse, PT, P0 ;  /* 0x0000000d0300220c */ /* 0x0c0fe40003f06300 */
[----:B------:R-:W-:Y:S02]  /*0580*/  @P2 ISETP.LT.AND.EX P1, PT, R3, R13, PT, P1 ;  /* 0x0000000d0300220c */ /* 0x000fe40003f21310 */
[----:B------:R-:W-:Y:S02]  /*0590*/  @P2 FSEL R11, R5, R14, !P0 ;  /* 0x0000000e050b2208 */ /* 0x000fe40004000000 */
[----:B------:R-:W-:-:S02]  /*05a0*/  @P2 SEL R15, R2, R12, P1 ;  /* 0x0000000c020f2207 */ /* 0x000fc40000800000 */
[----:B------:R-:W-:-:S07]  /*05b0*/  @P2 SEL R21, R3, R13, P1 ;  /* 0x0000000d03152207 */ /* 0x000fce0000800000 */
.L_x_13:
[----:B------:R-:W-:Y:S05]  /*05c0*/  BSYNC.RECONVERGENT B2 ;  /* 0x0000000000027941 */ /* 0x000fea0003800200 */
.L_x_12:
[----:B-----5:R-:W-:Y:S01]  /*05d0*/  FSETP.GEU.AND P0, PT, R11, R16, PT ;  /* 0x000000100b00720b */ /* 0x020fe20003f0e000 */
[----:B------:R-:W-:Y:S01]  /*05e0*/  BSSY.RECONVERGENT B2, `(.L_x_14) ;  /* 0x0000011000027945 */ /* 0x000fe20003800200 */
[----:B------:R-:W-:Y:S02]  /*05f0*/  IMAD.MOV.U32 R17, RZ, RZ, R15 ;  /* 0x000000ffff117224 */ /* 0x000fe400078e000f */
[----:B------:R-:W-:Y:S02]  /*0600*/  IMAD.MOV.U32 R19, RZ, RZ, R21 ;  /* 0x000000ffff137224 */ /* 0x000fe400078e0015 */
[----:B------:R-:W-:-:S07]  /*0610*/  IMAD.MOV.U32 R5, RZ, RZ, R11 ;  /* 0x000000ffff057224 */ /* 0x000fce00078e000b */
[----:B------:R-:W-:Y:S05]  /*0620*/  @!P0 BRA `(.L_x_15) ;  /* 0x0000000000308947 */ /* 0x000fea0003800000 */
[----:B------:R-:W2:Y:S01]  /*0630*/  LDG.E.64.CONSTANT R2, desc[UR10][R8.64+0x1008] ;  /* 0x0010080a08027981 */ /* 0x000ea2000c1e9b00 */
[----:B------:R-:W-:Y:S01]  /*0640*/  FSETP.GEU.AND P2, PT, R16, R11, PT ;  /* 0x0000000b1000720b */ /* 0x000fe20003f4e000 */
[----:B------:R-:W-:-:S12]  /*0650*/  IMAD.MOV.U32 R5, RZ, RZ, R16 ;  /* 0x000000ffff057224 */ /* 0x000fd800078e0010 */
[CC--:B--2---:R-:W-:Y:S01]  /*0660*/  @P2 ISETP.GE.U32.AND P0, PT, R15.reuse, R2.reuse, PT ;  /* 0x000000020f00220c */ /* 0x0c4fe20003f06070 */
[----:B------:R-:W-:Y:S01]  /*0670*/  IMAD.MOV.U32 R17, RZ, RZ, R2 ;  /* 0x000000ffff117224 */ /* 0x000fe200078e0002 */
[----:B------:R-:W-:Y:S01]  /*0680*/  @P2 ISETP.LT.U32.AND P1, PT, R15, R2, PT ;  /* 0x000000020f00220c */ /* 0x000fe20003f21070 */
[----:B------:R-:W-:Y:S01]  /*0690*/  IMAD.MOV.U32 R19, RZ, RZ, R3 ;  /* 0x000000ffff137224 */ /* 0x000fe200078e0003 */
[CC--:B------:R-:W-:Y:S02]  /*06a0*/  @P2 ISETP.GE.AND.EX P0, PT, R21.reuse, R3.reuse, PT, P0 ;  /* 0x000000031500220c */ /* 0x0c0fe40003f06300 */
[----:B------:R-:W-:Y:S02]  /*06b0*/  @P2 ISETP.LT.AND.EX P1, PT, R21, R3, PT, P1 ;  /* 0x000000031500220c */ /* 0x000fe40003f21310 */
[----:B------:R-:W-:Y:S02]  /*06c0*/  @P2 FSEL R5, R11, R16, !P0 ;  /* 0x000000100b052208 */ /* 0x000fe40004000000 */
[----:B------:R-:W-:-:S02]  /*06d0*/  @P2 SEL R17, R15, R2, P1 ;  /* 0x000000020f112207 */ /* 0x000fc40000800000 */
[----:B------:R-:W-:-:S07]  /*06e0*/  @P2 SEL R19, R21, R3, P1 ;  /* 0x0000000315132207 */ /* 0x000fce0000800000 */
.L_x_15:
[----:B------:R-:W-:Y:S05]  /*06f0*/  BSYNC.RECONVERGENT B2 ;  /* 0x0000000000027941 */ /* 0x000fea0003800200 */
.L_x_14:
[----:B------:R-:W-:Y:S01]  /*0700*/  FSETP.GEU.AND P0, PT, R5, R18, PT ;  /* 0x000000120500720b */ /* 0x000fe20003f0e000 */
        /* <DEDUP_REMOVED lines=17> */
.L_x_17:
[----:B------:R-:W-:Y:S05]  /*0820*/  BSYNC.RECONVERGENT B2 ;  /* 0x0000000000027941 */ /* 0x000fea0003800200 */
.L_x_16:
        /* <DEDUP_REMOVED lines=9> */
[CC--:B--2---:R-:W-:Y:S02]  /*08c0*/  @P2 ISETP.GE.U32.AND P0, PT, R13.reuse, R2.reuse, PT ;  /* 0x000000020d00220c */ /* 0x0c4fe40003f06070 */
[----:B------:R-:W-:Y:S02]  /*08d0*/  @P2 ISETP.LT.U32.AND P1, PT, R13, R2, PT ;  /* 0x000000020d00220c */ /* 0x000fe40003f21070 */
[CC--:B------:R-:W-:Y:S02]  /*08e0*/  @P2 ISETP.GE.AND.EX P0, PT, R15.reuse, R3.reuse, PT, P0 ;  /* 0x000000030f00220c */ /* 0x0c0fe40003f06300 */
[----:B------:R-:W-:Y:S02]  /*08f0*/  @P2 ISETP.LT.AND.EX P1, PT, R15, R3, PT, P1 ;  /* 0x000000030f00220c */ /* 0x000fe40003f21310 */
[----:B------:R-:W-:Y:S02]  /*0900*/  @P2 FSEL R5, R11, R10, !P0 ;  /* 0x0000000a0b052208 */ /* 0x000fe40004000000 */
[----:B------:R-:W-:-:S02]  /*0910*/  @P2 SEL R10, R13, R2, P1 ;  /* 0x000000020d0a2207 */ /* 0x000fc40000800000 */
[----:B------:R-:W-:-:S03]  /*0920*/  @P2 SEL R11, R15, R3, P1 ;  /* 0x000000030f0b2207 */ /* 0x000fc60000800000 */
[----:B------:R-:W-:Y:S02]  /*0930*/  @P2 IMAD.MOV.U32 R2, RZ, RZ, R10 ;  /* 0x000000ffff022224 */ /* 0x000fe400078e000a */
[----:B------:R-:W-:-:S07]  /*0940*/  @P2 IMAD.MOV.U32 R3, RZ, RZ, R11 ;  /* 0x000000ffff032224 */ /* 0x000fce00078e000b */
.L_x_19:
[----:B------:R-:W-:Y:S05]  /*0950*/  BSYNC.RECONVERGENT B2 ;  /* 0x0000000000027941 */ /* 0x000fea0003800200 */
.L_x_18:
[----:B------:R-:W-:-:S05]  /*0960*/  VIADD R4, R4, 0x400 ;  /* 0x0000040004047836 */ /* 0x000fca0000000000 */
[----:B------:R-:W-:-:S13]  /*0970*/  ISETP.GE.AND P0, PT, R4, UR4, PT ;  /* 0x0000000404007c0c */ /* 0x000fda000bf06270 */
[----:B------:R-:W-:Y:S05]  /*0980*/  @!P0 BRA `(.L_x_20) ;  /* 0xfffffff800b08947 */ /* 0x000fea000383ffff */
.L_x_6:
[----:B------:R-:W-:Y:S05]  /*0990*/  BSYNC.RECONVERGENT B1 ;  /* 0x0000000000017941 */ /* 0x000fea0003800200 */
.L_x_5:
[----:B------:R-:W2:Y:S02]  /*09a0*/  LDCU UR4, c[0x0][0x390] ;  /* 0x00007200ff0477ac */ /* 0x000ea40008000800 */
[----:B--2---:R-:W-:-:S09]  /*09b0*/  UISETP.GE.AND UP0, UPT, UR4, 0x100, UPT ;  /* 0x000001000400788c */ /* 0x004fd2000bf06270 */
[----:B------:R-:W-:Y:S05]  /*09c0*/  BRA.U !UP0, `(.L_x_21) ;  /* 0x00000011083c7547 */ /* 0x000fea000b800000 */
[----:B------:R-:W2:Y:S01]  /*09d0*/  S2R R12, SR_LANEID ;  /* 0x00000000000c7919 */ /* 0x000ea20000000000 */
[----:B------:R-:W-:Y:S01]  /*09e0*/  BSSY.RECONVERGENT B1, `(.L_x_22) ;  /* 0x0000015000017945 */ /* 0x000fe20003800200 */
[----:B01---5:R-:W-:Y:S01]  /*09f0*/  IMAD.MOV.U32 R7, RZ, RZ, R2 ;  /* 0x000000ffff077224 */ /* 0x023fe200078e0002 */
[----:B------:R-:W0:Y:S01]  /*0a00*/  SHFL.DOWN PT, R6, R5, 0x1, 0x1f ;  /* 0x08201f0005067f89 */ /* 0x000e2200000e0000 */
[----:B------:R-:W-:Y:S02]  /*0a10*/  IMAD.MOV.U32 R8, RZ, RZ, R3 ;  /* 0x000000ffff087224 */ /* 0x000fe400078e0003 */
[----:B------:R-:W-:Y:S01]  /*0a20*/  IMAD.MOV.U32 R4, RZ, RZ, R5 ;  /* 0x000000ffff047224 */ /* 0x000fe200078e0005 */
[----:B------:R1:W3:Y:S04]  /*0a30*/  SHFL.DOWN PT, R9, R2, 0x1, 0x1f ;  /* 0x08201f0002097f89 */ /* 0x0002e800000e0000 */
[----:B------:R1:W4:Y:S01]  /*0a40*/  SHFL.DOWN PT, R11, R3, 0x1, 0x1f ;  /* 0x08201f00030b7f89 */ /* 0x00032200000e0000 */
[----:B0-----:R-:W-:-:S04]  /*0a50*/  FSETP.GEU.AND P0, PT, R5, R6, PT ;  /* 0x000000060500720b */ /* 0x001fc80003f0e000 */
[----:B--2---:R-:W-:-:S13]  /*0a60*/  ISETP.GT.OR P0, PT, R12, 0x1e, !P0 ;  /* 0x0000001e0c00780c */ /* 0x004fda0004704670 */
[----:B-1-34-:R-:W-:Y:S05]  /*0a70*/  @P0 BRA `(.L_x_23) ;  /* 0x00000000002c0947 */ /* 0x01afea0003800000 */
[----:B------:R-:W-:Y:S01]  /*0a80*/  FSETP.GT.AND P2, PT, R5, R6, PT ;  /* 0x000000060500720b */ /* 0x000fe20003f44000 */
[----:B------:R-:W-:Y:S02]  /*0a90*/  IMAD.MOV.U32 R7, RZ, RZ, R9 ;  /* 0x000000ffff077224 */ /* 0x000fe400078e0009 */
[----:B------:R-:W-:Y:S02]  /*0aa0*/  IMAD.MOV.U32 R8, RZ, RZ, R11 ;  /* 0x000000ffff087224 */ /* 0x000fe400078e000b */
[----:B------:R-:W-:-:S08]  /*0ab0*/  IMAD.MOV.U32 R4, RZ, RZ, R6 ;  /* 0x000000ffff047224 */ /* 0x000fd000078e0006 */
[CC--:B------:R-:W-:Y:S02]  /*0ac0*/  @!P2 ISETP.GE.U32.AND P0, PT, R2.reuse, R9.reuse, PT ;  /* 0x000000090200a20c */ /* 0x0c0fe40003f06070 */
[C---:B------:R-:W-:Y:S02]  /*0ad0*/  @!P2 ISETP.LT.U32.AND P1, PT, R2.reuse, R9, PT ;  /* 0x000000090200a20c */ /* 0x040fe40003f21070 */
[CC--:B------:R-:W-:Y:S02]  /*0ae0*/  @!P2 ISETP.GE.AND.EX P0, PT, R3.reuse, R11.reuse, PT, P0 ;  /* 0x0000000b0300a20c */ /* 0x0c0fe40003f06300 */
[----:B------:R-:W-:Y:S02]  /*0af0*/  @!P2 ISETP.LT.AND.EX P1, PT, R3, R11, PT, P1 ;  /* 0x0000000b0300a20c */ /* 0x000fe40003f21310 */
[----:B------:R-:W-:Y:S02]  /*0b00*/  @!P2 FSEL R4, R5, R6, !P0 ;  /* 0x000000060504a208 */ /* 0x000fe40004000000 */
[----:B------:R-:W-:-:S02]  /*0b10*/  @!P2 SEL R7, R2, R9, P1 ;  /* 0x000000090207a207 */ /* 0x000fc40000800000 */
[----:B------:R-:W-:-:S07]  /*0b20*/  @!P2 SEL R8, R3, R11, P1 ;  /* 0x0000000b0308a207 */ /* 0x000fce0000800000 */
.L_x_23:
[----:B------:R-:W-:Y:S05]  /*0b30*/  BSYNC.RECONVERGENT B1 ;  /* 0x0000000000017941 */ /* 0x000fea0003800200 */
.L_x_22:
[----:B------:R-:W0:Y:S01]  /*0b40*/  SHFL.DOWN PT, R3, R4, 0x2, 0x1f ;  /* 0x08401f0004037f89 */ /* 0x000e2200000e0000 */
[----:B------:R-:W-:Y:S01]  /*0b50*/  BSSY.RECONVERGENT B1, `(.L_x_24) ;  /* 0x0000014000017945 */ /* 0x000fe20003800200 */
[----:B------:R-:W-:Y:S02]  /*0b60*/  IMAD.MOV.U32 R5, RZ, RZ, R7 ;  /* 0x000000ffff057224 */ /* 0x000fe400078e0007 */
[----:B------:R1:W2:Y:S01]  /*0b70*/  SHFL.DOWN PT, R10, R7, 0x2, 0x1f ;  /* 0x08401f00070a7f89 */ /* 0x0002a200000e0000 */
[----:B------:R-:W-:Y:S02]  /*0b80*/  IMAD.MOV.U32 R6, RZ, RZ, R8 ;  /* 0x000000ffff067224 */ /* 0x000fe400078e0008 */
[----:B------:R-:W-:Y:S01]  /*0b90*/  IMAD.MOV.U32 R2, RZ, RZ, R4 ;  /* 0x000000ffff027224 */ /* 0x000fe200078e0004 */
[----:B------:R1:W3:Y:S01]  /*0ba0*/  SHFL.DOWN PT, R9, R8, 0x2, 0x1f ;  /* 0x08401f0008097f89 */ /* 0x0002e200000e0000 */
[----:B0-----:R-:W-:-:S04]  /*0bb0*/  FSETP.GEU.AND P0, PT, R4, R3, PT ;  /* 0x000000030400720b */ /* 0x001fc80003f0e000 */
[----:B------:R-:W-:-:S13]  /*0bc0*/  ISETP.GT.OR P0, PT, R12, 0x1d, !P0 ;  /* 0x0000001d0c00780c */ /* 0x000fda0004704670 */
[----:B-123--:R-:W-:Y:S05]  /*0bd0*/  @P0 BRA `(.L_x_25) ;  /* 0x00000000002c0947 */ /* 0x00efea0003800000 */
[----:B------:R-:W-:Y:S01]  /*0be0*/  FSETP.GT.AND P2, PT, R4, R3, PT ;  /* 0x000000030400720b */ /* 0x000fe20003f44000 */
[----:B------:R-:W-:Y:S02]  /*0bf0*/  IMAD.MOV.U32 R5, RZ, RZ, R10 ;  /* 0x000000ffff057224 */ /* 0x000fe400078e000a */
[----:B------:R-:W-:Y:S02]  /*0c00*/  IMAD.MOV.U32 R6, RZ, RZ, R9 ;  /* 0x000000ffff067224 */ /* 0x000fe400078e0009 */
[----:B------:R-:W-:-:S08]  /*0c10*/  IMAD.MOV.U32 R2, RZ, RZ, R3 ;  /* 0x000000ffff027224 */ /* 0x000fd000078e0003 */
[CC--:B------:R-:W-:Y:S02]  /*0c20*/  @!P2 ISETP.GE.U32.AND P0, PT, R7.reuse, R10.reuse, PT ;  /* 0x0000000a0700a20c */ /* 0x0c0fe40003f06070 */
[CC--:B------:R-:W-:Y:S02]  /*0c30*/  @!P2 ISETP.LT.U32.AND P1, PT, R7.reuse, R10.reuse, PT ;  /* 0x0000000a0700a20c */ /* 0x0c0fe40003f21070 */
[CC--:B------:R-:W-:Y:S02]  /*0c40*/  @!P2 ISETP.GE.AND.EX P0, PT, R8.reuse, R9.reuse, PT, P0 ;  /* 0x000000090800a20c */ /* 0x0c0fe40003f06300 */
[----:B------:R-:W-:Y:S02]  /*0c50*/  @!P2 ISETP.LT.AND.EX P1, PT, R8, R9, PT, P1 ;  /* 0x000000090800a20c */ /* 0x000fe40003f21310 */
[----:B------:R-:W-:Y:S02]  /*0c60*/  @!P2 FSEL R2, R4, R3, !P0 ;  /* 0x000000030402a208 */ /* 0x000fe40004000000 */
[----:B------:R-:W-:-:S02]  /*0c70*/  @!P2 SEL R5, R7, R10, P1 ;  /* 0x0000000a0705a207 */ /* 0x000fc40000800000 */
[----:B------:R-:W-:-:S07]  /*0c80*/  @!P2 SEL R6, R8, R9, P1 ;  /* 0x000000090806a207 */ /* 0x000fce0000800000 */
.L_x_25:
[----:B------:R-:W-:Y:S05]  /*0c90*/  BSYNC.RECONVERGENT B1 ;  /* 0x0000000000017941 */ /* 0x000fea0003800200 */
.L_x_24:
        /* <DEDUP_REMOVED lines=21> */
.L_x_27:
[----:B------:R-:W-:Y:S05]  /*0df0*/  BSYNC.RECONVERGENT B1 ;  /* 0x0000000000017941 */ /* 0x000fea0003800200 */
.L_x_26:
        /* <DEDUP_REMOVED lines=15> */
[----:B------:R-:W-:Y:S02]  /*0ef0*/  @!P2 ISETP.LT.U32.AND P1, PT, R4, R9, PT ;  /* 0x000000090400a20c */ /* 0x000fe40003f21070 */
[CC--:B------:R-:W-:Y:S02]  /*0f00*/  @!P2 ISETP.GE.AND.EX P0, PT, R8.reuse, R11.reuse, PT, P0 ;  /* 0x0000000b0800a20c */ /* 0x0c0fe40003f06300 */
[----:B------:R-:W-:Y:S02]  /*0f10*/  @!P2 ISETP.LT.AND.EX P1, PT, R8, R11, PT, P1 ;  /* 0x0000000b0800a20c */ /* 0x000fe40003f21310 */
[----:B------:R-:W-:Y:S02]  /*0f20*/  @!P2 FSEL R5, R3, R2, !P0 ;  /* 0x000000020305a208 */ /* 0x000fe40004000000 */
[----:B------:R-:W-:-:S02]  /*0f30*/  @!P2 SEL R6, R4, R9, P1 ;  /* 0x000000090406a207 */ /* 0x000fc40000800000 */
[----:B------:R-:W-:-:S07]  /*0f40*/  @!P2 SEL R7, R8, R11, P1 ;  /* 0x0000000b0807a207 */ /* 0x000fce0000800000 */
.L_x_29:
[----:B------:R-:W-:Y:S05]  /*0f50*/  BSYNC.RECONVERGENT B1 ;  /* 0x0000000000017941 */ /* 0x000fea0003800200 */
.L_x_28:
[----:B------:R-:W0:Y:S01]  /*0f60*/  SHFL.DOWN PT, R8, R5, 0x10, 0x1f ;  /* 0x0a001f0005087f89 */ /* 0x000e2200000e0000 */
[----:B------:R-:W-:Y:S01]  /*0f70*/  BSSY.RECONVERGENT B1, `(.L_x_30) ;  /* 0x0000015000017945 */ /* 0x000fe20003800200 */
[----:B------:R-:W-:Y:S01]  /*0f80*/  ISETP.NE.AND P2, PT, R12, RZ, PT ;  /* 0x000000ff0c00720c */ /* 0x000fe20003f45270 */
[----:B------:R-:W-:Y:S01]  /*0f90*/  IMAD.MOV.U32 R3, RZ, RZ, R6 ;  /* 0x000000ffff037224 */ /* 0x000fe200078e0006 */
        /* <DEDUP_REMOVED lines=18> */
.L_x_31:
[----:B------:R-:W-:Y:S05]  /*10c0*/  BSYNC.RECONVERGENT B1 ;  /* 0x0000000000017941 */ /* 0x000fea0003800200 */
.L_x_30:
[----:B------:R-:W-:Y:S04]  /*10d0*/  BSSY.RECONVERGENT B1, `(.L_x_32) ;  /* 0x000000c000017945 */ /* 0x000fe80003800200 */
[----:B------:R-:W-:Y:S05]  /*10e0*/  @P2 BRA `(.L_x_33) ;  /* 0x0000000000282947 */ /* 0x000fea0003800000 */
[----:B------:R-:W0:Y:S01]  /*10f0*/  S2R R7, SR_CgaCtaId ;  /* 0x0000000000077919 */ /* 0x000e220000008800 */
[----:B------:R-:W-:Y:S02]  /*1100*/  MOV R6, 0x400 ;  /* 0x0000040000067802 */ /* 0x000fe40000000f00 */
[----:B------:R-:W-:-:S04]  /*1110*/  SHF.R.U32.HI R5, RZ, 0x1, R0 ;  /* 0x00000001ff057819 */ /* 0x000fc80000011600 */
[----:B------:R-:W-:Y:S02]  /*1120*/  LOP3.LUT R5, R5, 0x1f0, RZ, 0xc0, !PT ;  /* 0x000001f005057812 */ /* 0x000fe400078ec0ff */
[----:B0-----:R-:W-:Y:S01]  /*1130*/  LEA R6, R7, R6, 0x18 ;  /* 0x0000000607067211 */ /* 0x001fe200078ec0ff */
[----:B------:R-:W-:-:S04]  /*1140*/  IMAD.MOV.U32 R7, RZ, RZ, R4 ;  /* 0x000000ffff077224 */ /* 0x000fc800078e0004 */
[----:B------:R-:W-:Y:S02]  /*1150*/  IMAD.IADD R5, R5, 0x1, R6 ;  /* 0x0000000105057824 */ /* 0x000fe400078e0206 */
[----:B------:R-:W-:-:S03]  /*1160*/  IMAD.MOV.U32 R6, RZ, RZ, R3 ;  /* 0x000000ffff067224 */ /* 0x000fc600078e0003 */
[----:B------:R0:W-:Y:S04]  /*1170*/  STS [R5+0x8], R2 ;  /* 0x0000080205007388 */ /* 0x0001e80000000800 */
[----:B------:R0:W-:Y:S02]  /*1180*/  STS.64 [R5+0x10], R6 ;  /* 0x0000100605007388 */ /* 0x0001e40000000a00 */
.L_x_33:
[----:B------:R-:W-:Y:S05]  /*1190*/  BSYNC.RECONVERGENT B1 ;  /* 0x0000000000017941 */ /* 0x000fea0003800200 */
.L_x_32:
[----:B------:R-:W-:Y:S01]  /*11a0*/  BAR.SYNC.DEFER_BLOCKING 0x0 ;  /* 0x0000000000007b1d */ /* 0x000fe20000010000 */
[----:B------:R-:W-:-:S13]  /*11b0*/  ISETP.NE.AND P1, PT, R0, RZ, PT ;  /* 0x000000ff0000720c */ /* 0x000fda0003f25270 */
[----:B------:R-:W-:Y:S05]  /*11c0*/  @P1 BRA `(.L_x_34) ;  /* 0x0000005000c01947 */ /* 0x000fea0003800000 */
[----:B0-----:R-:W0:Y:S01]  /*11d0*/  S2R R5, SR_CgaCtaId ;  /* 0x0000000000057919 */ /* 0x001e220000008800 */
[----:B------:R-:W-:Y:S01]  /*11e0*/  MOV R8, 0x400 ;  /* 0x0000040000087802 */ /* 0x000fe20000000f00 */
[----:B------:R-:W-:Y:S01]  /*11f0*/  BSSY.RECONVERGENT B1, `(.L_x_35) ;  /* 0x000001a000017945 */ /* 0x000fe20003800200 */
[----:B------:R-:W-:Y:S02]  /*1200*/  IMAD.MOV.U32 R12, RZ, RZ, R2 ;  /* 0x000000ffff0c7224 */ /* 0x000fe400078e0002 */
[----:B------:R-:W-:Y:S02]  /*1210*/  IMAD.MOV.U32 R6, RZ, RZ, R3 ;  /* 0x000000ffff067224 */ /* 0x000fe400078e0003 */
[----:B------:R-:W-:Y:S01]  /*1220*/  IMAD.MOV.U32 R7, RZ, RZ, R4 ;  /* 0x000000ffff077224 */ /* 0x000fe200078e0004 */
[----:B0-----:R-:W-:-:S05]  /*1230*/  LEA R8, R5, R8, 0x18 ;  /* 0x0000000805087211 */ /* 0x001fca00078ec0ff */
[----:B------:R-:W0:Y:S04]  /*1240*/  LDS R11, [R8+0x18] ;  /* 0x00001800080b7984 */ /* 0x000e280000000800 */
[----:B------:R1:W2:Y:S04]  /*1250*/  LDS R13, [R8+0x28] ;  /* 0x00002800080d7984 */ /* 0x0002a80000000800 */
[----:B------:R1:W3:Y:S04]  /*1260*/  LDS R15, [R8+0x38] ;  /* 0x00003800080f7984 */ /* 0x0002e80000000800 */
[----:B------:R1:W4:Y:S04]  /*1270*/  LDS R10, [R8+0x48] ;  /* 0x00004800080a7984 */ /* 0x0003280000000800 */
[----:B------:R1:W1:Y:S04]  /*1280*/  LDS R9, [R8+0x58] ;  /* 0x0000580008097984 */ /* 0x0002680000000800 */
[----:B------:R0:W1:Y:S04]  /*1290*/  LDS R5, [R8+0x68] ;  /* 0x0000680008057984 */ /* 0x0000680000000800 */
[----:B------:R0:W1:Y:S02]  /*12a0*/  LDS R0, [R8+0x78] ;  /* 0x0000780008007984 */ /* 0x0000640000000800 */
[----:B0-----:R-:W-:-:S13]  /*12b0*/  FSETP.GEU.AND P0, PT, R2, R11, PT ;  /* 0x0000000b0200720b */ /* 0x001fda0003f0e000 */
[----:B--234-:R-:W-:Y:S05]  /*12c0*/  @!P0 BRA `(.L_x_36) ;  /* 0x0000000000308947 */ /* 0x01cfea0003800000 */
[----:B------:R-:W0:Y:S01]  /*12d0*/  LDS.64 R6, [R8+0x20] ;  /* 0x0000200008067984 */ /* 0x000e220000000a00 */
[----:B------:R-:W-:Y:S01]  /*12e0*/  FSETP.GEU.AND P3, PT, R11, R2, PT ;  /* 0x000000020b00720b */ /* 0x000fe20003f6e000 */
[----:B------:R-:W-:-:S12]  /*12f0*/  IMAD.MOV.U32 R12, RZ, RZ, R11 ;  /* 0x000000ffff0c7224 */ /* 0x000fd800078e000b */
[CC--:B0-----:R-:W-:Y:S02]  /*1300*/  @P3 ISETP.LT.U32.AND P2, PT, R3.reuse, R6.reuse, PT ;  /* 0x000000060300320c */ /* 0x0c1fe40003f41070 */
[CC--:B------:R-:W-:Y:S02]  /*1310*/  @P3 ISETP.GE.U32.AND P0, PT, R3.reuse, R6.reuse, PT ;  /* 0x000000060300320c */ /* 0x0c0fe40003f06070 */
[CC--:B------:R-:W-:Y:S02]  /*1320*/  @P3 ISETP.LT.AND.EX P2, PT, R4.reuse, R7.reuse, PT, P2 ;  /* 0x000000070400320c */ /* 0x0c0fe40003f41320 */
[CC--:B------:R-:W-:Y:S02]  /*1330*/  @P3 ISETP.GE.AND.EX P0, PT, R4.reuse, R7.reuse, PT, P0 ;  /* 0x000000070400320c */ /* 0x0c0fe40003f06300 */
[----:B------:R-:W-:Y:S02]  /*1340*/  @P3 SEL R3, R3, R6, P2 ;  /* 0x0000000603033207 */ /* 0x000fe40001000000 */
[----:B------:R-:W-:-:S02]  /*1350*/  @P3 SEL R4, R4, R7, P2 ;  /* 0x0000000704043207 */ /* 0x000fc40001000000 */
[----:B------:R-:W-:Y:S01]  /*1360*/  @P3 FSEL R12, R2, R11, !P0 ;  /* 0x0000000b020c3208 */ /* 0x000fe20004000000 */
[----:B------:R-:W-:Y:S02]  /*1370*/  @P3 IMAD.MOV.U32 R6, RZ, RZ, R3 ;  /* 0x000000ffff063224 */ /* 0x000fe400078e0003 */
[----:B------:R-:W-:-:S07]  /*1380*/  @P3 IMAD.MOV.U32 R7, RZ, RZ, R4 ;  /* 0x000000ffff073224 */ /* 0x000fce00078e0004 */
.L_x_36:
[----:B------:R-:W-:Y:S05]  /*1390*/  BSYNC.RECONVERGENT B1 ;  /* 0x0000000000017941 */ /* 0x000fea0003800200 */
.L_x_35:
[----:B------:R-:W-:Y:S01]  /*13a0*/  FSETP.GEU.AND P0, PT, R12, R13, PT ;  /* 0x0000000d0c00720b */ /* 0x000fe20003f0e000 */
[----:B------:R-:W-:Y:S01]  /*13b0*/  BSSY.RECONVERGENT B1, `(.L_x_37) ;  /* 0x0000011000017945 */ /* 0x000fe20003800200 */
[----:B------:R-:W-:Y:S02]  /*13c0*/  IMAD.MOV.U32 R17, RZ, RZ, R6 ;  /* 0x000000ffff117224 */ /* 0x000fe400078e0006 */
[----:B------:R-:W-:Y:S02]  /*13d0*/  IMAD.MOV.U32 R14, RZ, RZ, R7 ;  /* 0x000000ffff0e7224 */ /* 0x000fe400078e0007 */
[----:B------:R-:W-:-:S07]  /*13e0*/  IMAD.MOV.U32 R2, RZ, RZ, R12 ;  /* 0x000000ffff027224 */ /* 0x000fce00078e000c */
[----:B------:R-:W-:Y:S05]  /*13f0*/  @!P0 BRA `(.L_x_38) ;  /* 0x0000000000308947 */ /* 0x000fea0003800000 */
[----:B------:R-:W0:Y:S01]  /*1400*/  LDS.64 R18, [R8+0x30] ;  /* 0x0000300008127984 */ /* 0x000e220000000a00 */
[----:B------:R-:W-:Y:S01]  /*1410*/  FSETP.GEU.AND P3, PT, R13, R12, PT ;  /* 0x0000000c0d00720b */ /* 0x000fe20003f6e000 */
[----:B------:R-:W-:-:S12]  /*1420*/  IMAD.MOV.U32 R2, RZ, RZ, R13 ;  /* 0x000000ffff027224 */ /* 0x000fd800078e000d */
[CC--:B0-----:R-:W-:Y:S01]  /*1430*/  @P3 ISETP.GE.U32.AND P0, PT, R6.reuse, R18.reuse, PT ;  /* 0x000000120600320c */ /* 0x0c1fe20003f06070 */
[----:B------:R-:W-:Y:S01]  /*1440*/  IMAD.MOV.U32 R17, RZ, RZ, R18 ;  /* 0x000000ffff117224 */ /* 0x000fe200078e0012 */
[-C--:B------:R-:W-:Y:S01]  /*1450*/  @P3 ISETP.LT.U32.AND P2, PT, R6, R18.reuse, PT ;  /* 0x000000120600320c */ /* 0x080fe20003f41070 */
[----:B------:R-:W-:Y:S01]  /*1460*/  IMAD.MOV.U32 R14, RZ, RZ, R19 ;  /* 0x000000ffff0e7224 */ /* 0x000fe200078e0013 */
[CC--:B------:R-:W-:Y:S02]  /*1470*/  @P3 ISETP.GE.AND.EX P0, PT, R7.reuse, R19.reuse, PT, P0 ;  /* 0x000000130700320c */ /* 0x0c0fe40003f06300 */
[----:B------:R-:W-:Y:S02]  /*1480*/  @P3 ISETP.LT.AND.EX P2, PT, R7, R19, PT, P2 ;  /* 0x000000130700320c */ /* 0x000fe40003f41320 */
[----:B------:R-:W-:Y:S02]  /*1490*/  @P3 FSEL R2, R12, R13, !P0 ;  /* 0x0000000d0c023208 */ /* 0x000fe40004000000 */
[----:B------:R-:W-:-:S02]  /*14a0*/  @P3 SEL R17, R6, R18, P2 ;  /* 0x0000001206113207 */ /* 0x000fc40001000000 */
[----:B------:R-:W-:-:S07]  /*14b0*/  @P3 SEL R14, R7, R19, P2 ;  /* 0x00000013070e3207 */ /* 0x000fce0001000000 */
.L_x_38:
[----:B------:R-:W-:Y:S05]  /*14c0*/  BSYNC.RECONVERGENT B1 ;  /* 0x0000000000017941 */ /* 0x000fea0003800200 */
.L_x_37:
        /* <DEDUP_REMOVED lines=11> */
[CC--:B------:R-:W-:Y:S01]  /*1580*/  @P3 ISETP.LT.U32.AND P2, PT, R17.reuse, R6.reuse, PT ;  /* 0x000000061100320c */ /* 0x0c0fe20003f41070 */
[----:B------:R-:W-:Y:S01]  /*1590*/  IMAD.MOV.U32 R4, RZ, RZ, R7 ;  /* 0x000000ffff047224 */ /* 0x000fe200078e0007 */
[CC--:B------:R-:W-:Y:S02]  /*15a0*/  @P3 ISETP.GE.AND.EX P0, PT, R14.reuse, R7.reuse, PT, P0 ;  /* 0x000000070e00320c */ /* 0x0c0fe40003f06300 */
[----:B------:R-:W-:Y:S02]  /*15b0*/  @P3 ISETP.LT.AND.EX P2, PT, R14, R7, PT, P2 ;  /* 0x000000070e00320c */ /* 0x000fe40003f41320 */
[----:B------:R-:W-:Y:S02]  /*15c0*/  @P3 FSEL R3, R2, R15, !P0 ;  /* 0x0000000f02033208 */ /* 0x000fe40004000000 */
[----:B------:R-:W-:-:S02]  /*15d0*/  @P3 SEL R11, R17, R6, P2 ;  /* 0x00000006110b3207 */ /* 0x000fc40001000000 */
[----:B------:R-:W-:-:S07]  /*15e0*/  @P3 SEL R4, R14, R7, P2 ;  /* 0x000000070e043207 */ /* 0x000fce0001000000 */
.L_x_40:
[----:B------:R-:W-:Y:S05]  /*15f0*/  BSYNC.RECONVERGENT B1 ;  /* 0x0000000000017941 */ /* 0x000fea0003800200 */
.L_x_39:
        /* <DEDUP_REMOVED lines=18> */
.L_x_42:
[----:B------:R-:W-:Y:S05]  /*1720*/  BSYNC.RECONVERGENT B1 ;  /* 0x0000000000017941 */ /* 0x000fea0003800200 */
.L_x_41:
[----:B-1----:R-:W-:Y:S01]  /*1730*/  FSETP.GEU.AND P0, PT, R2, R9, PT ;  /* 0x000000090200720b */ /* 0x002fe20003f0e000 */
        /* <DEDUP_REMOVED lines=17> */
.L_x_44:
[----:B------:R-:W-:Y:S05]  /*1850*/  BSYNC.RECONVERGENT B1 ;  /* 0x0000000000017941 */ /* 0x000fea0003800200 */
.L_x_43:
        /* <DEDUP_REMOVED lines=18> */
.L_x_46:
[----:B------:R-:W-:Y:S05]  /*1980*/  BSYNC.RECONVERGENT B1 ;  /* 0x0000000000017941 */ /* 0x000fea0003800200 */
.L_x_45:
[----:B------:R-:W-:Y:S01]  /*1990*/  FSETP.GEU.AND P0, PT, R7, R0, PT ;  /* 0x000000000700720b */ /* 0x000fe20003f0e000 */
[----:B------:R-:W-:Y:S02]  /*19a0*/  IMAD.MOV.U32 R2, RZ, RZ, R7 ;  /* 0x000000ffff027224 */ /* 0x000fe400078e0007 */
[----:B------:R-:W-:Y:S02]  /*19b0*/  IMAD.MOV.U32 R3, RZ, RZ, R9 ;  /* 0x000000ffff037224 */ /* 0x000fe400078e0009 */
[----:B------:R-:W-:-:S08]  /*19c0*/  IMAD.MOV.U32 R4, RZ, RZ, R6 ;  /* 0x000000ffff047224 */ /* 0x000fd000078e0006 */
[----:B------:R-:W-:Y:S05]  /*19d0*/  @!P0 BRA `(.L_x_34) ;  /* 0x0000004800bc8947 */ /* 0x000fea0003800000 */
[----:B------:R-:W0:Y:S01]  /*19e0*/  LDS.64 R10, [R8+0x80] ;  /* 0x00008000080a7984 */ /* 0x000e220000000a00 */
[----:B------:R-:W-:Y:S01]  /*19f0*/  FSETP.GEU.AND P0, PT, R0, R7, PT ;  /* 0x000000070000720b */ /* 0x000fe20003f0e000 */
[----:B------:R-:W-:Y:S02]  /*1a00*/  IMAD.MOV.U32 R2, RZ, RZ, R0 ;  /* 0x000000ffff027224 */ /* 0x000fe400078e0000 */
[----:B0-----:R-:W-:Y:S02]  /*1a10*/  IMAD.MOV.U32 R3, RZ, RZ, R10 ;  /* 0x000000ffff037224 */ /* 0x001fe400078e000a */
[----:B------:R-:W-:-:S08]  /*1a20*/  IMAD.MOV.U32 R4, RZ, RZ, R11 ;  /* 0x000000ffff047224 */ /* 0x000fd000078e000b */
[----:B------:R-:W-:Y:S05]  /*1a30*/  @!P0 BRA `(.L_x_34) ;  /* 0x0000004800a48947 */ /* 0x000fea0003800000 */
[CC--:B------:R-:W-:Y:S02]  /*1a40*/  ISETP.GE.U32.AND P0, PT, R9.reuse, R10.reuse, PT ;  /* 0x0000000a0900720c */ /* 0x0c0fe40003f06070 */
[----:B------:R-:W-:Y:S02]  /*1a50*/  ISETP.LT.U32.AND P2, PT, R9, R10, PT ;  /* 0x0000000a0900720c */ /* 0x000fe40003f41070 */
[CC--:B------:R-:W-:Y:S02]  /*1a60*/  ISETP.GE.AND.EX P0, PT, R6.reuse, R11.reuse, PT, P0 ;  /* 0x0000000b0600720c */ /* 0x0c0fe40003f06300 */
[----:B------:R-:W-:Y:S02]  /*1a70*/  ISETP.LT.AND.EX P2, PT, R6, R11, PT, P2 ;  /* 0x0000000b0600720c */ /* 0x000fe40003f41320 */
[----:B------:R-:W-:Y:S02]  /*1a80*/  FSEL R2, R7, R0, !P0 ;  /* 0x0000000007027208 */ /* 0x000fe40004000000 */
[----:B------:R-:W-:-:S02]  /*1a90*/  SEL R3, R9, R10, P2 ;  /* 0x0000000a09037207 */ /* 0x000fc40001000000 */
[----:B------:R-:W-:Y:S01]  /*1aa0*/  SEL R4, R6, R11, P2 ;  /* 0x0000000b06047207 */ /* 0x000fe20001000000 */
[----:B------:R-:W-:Y:S06]  /*1ab0*/  BRA `(.L_x_34) ;  /* 0x0000004800847947 */ /* 0x000fec0003800000 */
.L_x_21:
[----:B------:R-:W-:Y:S01]  /*1ac0*/  LOP3.LUT R4, R0, 0x3e0, RZ, 0xc0, !PT ;  /* 0x000003e000047812 */ /* 0x000fe200078ec0ff */
[----:B------:R-:W-:Y:S01]  /*1ad0*/  BSSY.RECONVERGENT B1, `(.L_x_47) ;  /* 0x000001b000017945 */ /* 0x000fe20003800200 */
[----:B-----5:R-:W-:Y:S02]  /*1ae0*/  IMAD.MOV.U32 R12, RZ, RZ, R2 ;  /* 0x000000ffff0c7224 */ /* 0x020fe400078e0002 */
[----:B------:R-:W-:Y:S02]  /*1af0*/  IMAD.MOV.U32 R14, RZ, RZ, R3 ;  /* 0x000000ffff0e7224 */ /* 0x000fe400078e0003 */
[----:B01----:R-:W-:Y:S01]  /*1b00*/  VIADD R6, R4, 0x20 ;  /* 0x0000002004067836 */ /* 0x003fe20000000000 */
[----:B------:R-:W-:-:S04]  /*1b10*/  LOP3.LUT R4, RZ, R4, RZ, 0x33, !PT ;  /* 0x00000004ff047212 */ /* 0x000fc800078e33ff */
[----:B------:R-:W-:Y:S01]  /*1b20*/  ISETP.GT.AND P0, PT, R6, UR4, PT ;  /* 0x0000000406007c0c */ /* 0x000fe2000bf04270 */
[----:B------:R-:W-:Y:S02]  /*1b30*/  VIADD R4, R4, UR4 ;  /* 0x0000000404047c36 */ /* 0x000fe40008000000 */
[----:B------:R-:W-:-:S03]  /*1b40*/  IMAD.MOV.U32 R6, RZ, RZ, R5 ;  /* 0x000000ffff067224 */ /* 0x000fc600078e0005 */
[----:B------:R-:W-:Y:S02]  /*1b50*/  SEL R7, R4, 0x1f, P0 ;  /* 0x0000001f04077807 */ /* 0x000fe40000000000 */
[----:B------:R-:W0:Y:S03]  /*1b60*/  S2R R4, SR_LANEID ;  /* 0x0000000000047919 */ /* 0x000e260000000000 */
[----:B------:R-:W1:Y:S04]  /*1b70*/  SHFL.DOWN PT, R8, R5, 0x1, R7 ;  /* 0x0820000005087989 */ /* 0x000e6800000e0007 */
[----:B------:R2:W3:Y:S04]  /*1b80*/  SHFL.DOWN PT, R9, R2, 0x1, R7 ;  /* 0x0820000002097989 */ /* 0x0004e800000e0007 */
[----:B------:R2:W4:Y:S01]  /*1b90*/  SHFL.DOWN PT, R11, R3, 0x1, R7 ;  /* 0x08200000030b7989 */ /* 0x00052200000e0007 */
[----:B-1----:R-:W-:-:S04]  /*1ba0*/  FSETP.GEU.AND P0, PT, R5, R8, PT ;  /* 0x000000080500720b */ /* 0x002fc80003f0e000 */
[----:B0-----:R-:W-:-:S13]  /*1bb0*/  ISETP.GE.OR P0, PT, R4, R7, !P0 ;  /* 0x000000070400720c */ /* 0x001fda0004706670 */
[----:B--234-:R-:W-:Y:S05]  /*1bc0*/  @P0 BRA `(.L_x_48) ;  /* 0x00000000002c0947 */ /* 0x01cfea0003800000 */
        /* <DEDUP_REMOVED lines=11> */
.L_x_48:
[----:B------:R-:W-:Y:S05]  /*1c80*/  BSYNC.RECONVERGENT B1 ;  /* 0x0000000000017941 */ /* 0x000fea0003800200 */
.L_x_47:
[----:B------:R-:W0:Y:S01]  /*1c90*/  SHFL.DOWN PT, R3, R6, 0x2, R7 ;  /* 0x0840000006037989 */ /* 0x000e2200000e0007 */
[----:B------:R-:W-:Y:S01]  /*1ca0*/  VIADD R2, R4, 0x2 ;  /* 0x0000000204027836 */ /* 0x000fe20000000000 */
[----:B------:R-:W-:Y:S01]  /*1cb0*/  BSSY.RECONVERGENT B1, `(.L_x_49) ;  /* 0x0000014000017945 */ /* 0x000fe20003800200 */
[----:B------:R-:W-:Y:S01]  /*1cc0*/  IMAD.MOV.U32 R8, RZ, RZ, R12 ;  /* 0x000000ffff087224 */ /* 0x000fe200078e000c */
[----:B------:R1:W2:Y:S01]  /*1cd0*/  SHFL.DOWN PT, R5, R12, 0x2, R7 ;  /* 0x084000000c057989 */ /* 0x0002a200000e0007 */
[----:B------:R-:W-:-:S03]  /*1ce0*/  IMAD.MOV.U32 R10, RZ, RZ, R14 ;  /* 0x000000ffff0a7224 */ /* 0x000fc600078e000e */
[----:B------:R1:W3:Y:S01]  /*1cf0*/  SHFL.DOWN PT, R9, R14, 0x2, R7 ;  /* 0x084000000e097989 */ /* 0x0002e200000e0007 */
[----:B0-----:R-:W-:-:S04]  /*1d00*/  FSETP.GEU.AND P0, PT, R6, R3, PT ;  /* 0x000000030600720b */ /* 0x001fc80003f0e000 */
[----:B------:R-:W-:Y:S01]  /*1d10*/  ISETP.GT.OR P0, PT, R2, R7, !P0 ;  /* 0x000000070200720c */ /* 0x000fe20004704670 */
[----:B------:R-:W-:-:S12]  /*1d20*/  IMAD.MOV.U32 R2, RZ, RZ, R6 ;  /* 0x000000ffff027224 */ /* 0x000fd800078e0006 */
        /* <DEDUP_REMOVED lines=12> */
.L_x_50:
[----:B------:R-:W-:Y:S05]  /*1df0*/  BSYNC.RECONVERGENT B1 ;  /* 0x0000000000017941 */ /* 0x000fea0003800200 */
.L_x_49:
        /* <DEDUP_REMOVED lines=22> */
.L_x_52:
[----:B------:R-:W-:Y:S05]  /*1f60*/  BSYNC.RECONVERGENT B1 ;  /* 0x0000000000017941 */ /* 0x000fea0003800200 */
.L_x_51:
[----:B------:R-:W0:Y:S01]  /*1f70*/  SHFL.DOWN PT, R3, R6, 0x8, R7 ;  /* 0x0900000006037989 */ /* 0x000e2200000e0007 */
[----:B------:R-:W-:Y:S01]  /*1f80*/  VIADD R2, R4, 0x8 ;  /* 0x0000000804027836 */ /* 0x000fe20000000000 */
[----:B------:R-:W-:Y:S01]  /*1f90*/  BSSY.RECONVERGENT B1, `(.L_x_53) ;  /* 0x0000014000017945 */ /* 0x000fe20003800200 */
[----:B------:R-:W-:Y:S01]  /*1fa0*/  IMAD.MOV.U32 R8, RZ, RZ, R6 ;  /* 0x000000ffff087224 */ /* 0x000fe200078e0006 */
[----:B------:R1:W2:Y:S01]  /*1fb0*/  SHFL.DOWN PT, R5, R14, 0x8, R7 ;  /* 0x090000000e057989 */ /* 0x0002a200000e0007 */
[----:B------:R-:W-:Y:S02]  /*1fc0*/  IMAD.MOV.U32 R10, RZ, RZ, R14 ;  /* 0x000000ffff0a7224 */ /* 0x000fe400078e000e */
[----:B------:R-:W-:Y:S01]  /*1fd0*/  IMAD.MOV.U32 R12, RZ, RZ, R16 ;  /* 0x000000ffff0c7224 */ /* 0x000fe200078e0010 */
[----:B------:R1:W3:Y:S01]  /*1fe0*/  SHFL.DOWN PT, R9, R16, 0x8, R7 ;  /* 0x0900000010097989 */ /* 0x0002e200000e0007 */
[----:B0-----:R-:W-:-:S04]  /*1ff0*/  FSETP.GEU.AND P0, PT, R6, R3, PT ;  /* 0x000000030600720b */ /* 0x001fc80003f0e000 */
[----:B------:R-:W-:-:S13]  /*2000*/  ISETP.GT.OR P0, PT, R2, R7, !P0 ;  /* 0x000000070200720c */ /* 0x000fda0004704670 */
        /* <DEDUP_REMOVED lines=12> */
.L_x_54:
[----:B------:R-:W-:Y:S05]  /*20d0*/  BSYNC.RECONVERGENT B1 ;  /* 0x0000000000017941 */ /* 0x000fea0003800200 */
.L_x_53:
[----:B------:R-:W0:Y:S01]  /*20e0*/  SHFL.DOWN PT, R5, R8, 0x10, R7 ;  /* 0x0a00000008057989 */ /* 0x000e2200000e0007 */
[C---:B------:R-:W-:Y:S01]  /*20f0*/  VIADD R2, R4.reuse, 0x10 ;  /* 0x0000001004027836 */ /* 0x040fe20000000000 */
[----:B------:R-:W-:Y:S01]  /*2100*/  BSSY.RECONVERGENT B1, `(.L_x_55) ;  /* 0x0000015000017945 */ /* 0x000fe20003800200 */
[----:B------:R-:W-:Y:S01]  /*2110*/  ISETP.NE.AND P2, PT, R4, RZ, PT ;  /* 0x000000ff0400720c */ /* 0x000fe20003f45270 */
[----:B------:R1:W2:Y:S01]  /*2120*/  SHFL.DOWN PT, R9, R10, 0x10, R7 ;  /* 0x0a0000000a097989 */ /* 0x0002a200000e0007 */
[----:B------:R-:W-:Y:S02]  /*2130*/  IMAD.MOV.U32 R3, RZ, RZ, R10 ;  /* 0x000000ffff037224 */ /* 0x000fe400078e000a */
[----:B------:R-:W-:Y:S01]  /*2140*/  IMAD.MOV.U32 R4, RZ, RZ, R12 ;  /* 0x000000ffff047224 */ /* 0x000fe200078e000c */
        /* <DEDUP_REMOVED lines=16> */
.L_x_56:
[----:B------:R-:W-:Y:S05]  /*2250*/  BSYNC.RECONVERGENT B1 ;  /* 0x0000000000017941 */ /* 0x000fea0003800200 */
.L_x_55:
        /* <DEDUP_REMOVED lines=12> */
.L_x_58:
[----:B------:R-:W-:Y:S05]  /*2320*/  BSYNC.RECONVERGENT B1 ;  /* 0x0000000000017941 */ /* 0x000fea0003800200 */
.L_x_57:
[----:B------:R-:W-:Y:S01]  /*2330*/  BAR.SYNC.DEFER_BLOCKING 0x0 ;  /* 0x0000000000007b1d */ /* 0x000fe20000010000 */
[----:B------:R-:W-:-:S13]  /*2340*/  ISETP.NE.AND P1, PT, R0, RZ, PT ;  /* 0x000000ff0000720c */ /* 0x000fda0003f25270 */
[----:B------:R-:W-:Y:S05]  /*2350*/  @P1 BRA `(.L_x_34) ;  /* 0x00000040005c1947 */ /* 0x000fea0003800000 */
[----:B------:R-:W-:Y:S01]  /*2360*/  UISETP.GE.AND UP0, UPT, UR4, 0x21, UPT ;  /* 0x000000210400788c */ /* 0x000fe2000bf06270 */
[----:B------:R-:W-:Y:S02]  /*2370*/  IMAD.MOV.U32 R0, RZ, RZ, R2 ;  /* 0x000000ffff007224 */ /* 0x000fe400078e0002 */
[----:B0-----:R-:W-:Y:S02]  /*2380*/  IMAD.MOV.U32 R7, RZ, RZ, R3 ;  /* 0x000000ffff077224 */ /* 0x001fe400078e0003 */
[----:B------:R-:W-:-:S04]  /*2390*/  IMAD.MOV.U32 R8, RZ, RZ, R4 ;  /* 0x000000ffff087224 */ /* 0x000fc800078e0004 */
[----:B------:R-:W-:Y:S05]  /*23a0*/  BRA.U !UP0, `(.L_x_59) ;  /* 0x00000001085c7547 */ /* 0x000fea000b800000 */
[----:B------:R-:W0:Y:S01]  /*23b0*/  S2R R5, SR_CgaCtaId ;  /* 0x0000000000057919 */ /* 0x000e220000008800 */
[----:B------:R-:W-:Y:S01]  /*23c0*/  MOV R0, 0x400 ;  /* 0x0000040000007802 */ /* 0x000fe20000000f00 */
[----:B------:R-:W-:Y:S01]  /*23d0*/  BSSY.RECONVERGENT B1, `(.L_x_59) ;  /* 0x0000014000017945 */ /* 0x000fe20003800200 */
[----:B------:R-:W-:Y:S02]  /*23e0*/  IMAD.MOV.U32 R7, RZ, RZ, R3 ;  /* 0x000000ffff077224 */ /* 0x000fe400078e0003 */
[----:B------:R-:W-:Y:S01]  /*23f0*/  IMAD.MOV.U32 R8, RZ, RZ, R4 ;  /* 0x000000ffff087224 */ /* 0x000fe200078e0004 */
[----:B0-----:R-:W-:Y:S01]  /*2400*/  LEA R6, R5, R0, 0x18 ;  /* 0x0000000005067211 */ /* 0x001fe200078ec0ff */
[----:B------:R-:W-:-:S04]  /*2410*/  IMAD.MOV.U32 R0, RZ, RZ, R2 ;  /* 0x000000ffff007224 */ /* 0x000fc800078e0002 */
[----:B------:R-:W0:Y:S02]  /*2420*/  LDS R5, [R6+0x18] ;  /* 0x0000180006057984 */ /* 0x000e240000000800 */
[----:B0-----:R-:W-:-:S13]  /*2430*/  FSETP.GEU.AND P0, PT, R2, R5, PT ;  /* 0x000000050200720b */ /* 0x001fda0003f0e000 */
        /* <DEDUP_REMOVED lines=13> */
.L_x_60:
[----:B------:R-:W-:Y:S05]  /*2510*/  BSYNC.RECONVERGENT B1 ;  /* 0x0000000000017941 */ /* 0x000fea0003800200 */
.L_x_59:
[----:B------:R-:W-:Y:S01]  /*2520*/  UISETP.GE.AND UP0, UPT, UR4, 0x41, UPT ;  /* 0x000000410400788c */ /* 0x000fe2000bf06270 */
[----:B------:R-:W-:Y:S02]  /*2530*/  IMAD.MOV.U32 R2, RZ, RZ, R0 ;  /* 0x000000ffff027224 */ /* 0x000fe400078e0000 */
[----:B------:R-:W-:Y:S02]  /*2540*/  IMAD.MOV.U32 R5, RZ, RZ, R7 ;  /* 0x000000ffff057224 */ /* 0x000fe400078e0007 */
        /* <DEDUP_REMOVED lines=24> */
.L_x_62:
[----:B------:R-:W-:Y:S05]  /*26d0*/  BSYNC.RECONVERGENT B1 ;  /* 0x0000000000017941 */ /* 0x000fea0003800200 */
.L_x_61:
        /* <DEDUP_REMOVED lines=27> */
.L_x_64:
[----:B------:R-:W-:Y:S05]  /*2890*/  BSYNC.RECONVERGENT B1 ;  /* 0x0000000000017941 */ /* 0x000fea0003800200 */
.L_x_63:
        /* <DEDUP_REMOVED lines=27> */
.L_x_66:
[----:B------:R-:W-:Y:S05]  /*2a50*/  BSYNC.RECONVERGENT B1 ;  /* 0x0000000000017941 */ /* 0x000fea0003800200 */
.L_x_65:
        /* <DEDUP_REMOVED lines=27> */
.L_x_68:
[----:B------:R-:W-:Y:S05]  /*2c10*/  BSYNC.RECONVERGENT B1 ;  /* 0x0000000000017941 */ /* 0x000fea0003800200 */
.L_x_67:
        /* <DEDUP_REMOVED lines=9> */
[----:B------:R-:W-:Y:S02]  /*2cb0*/  IMAD.MOV.U32 R7, RZ, RZ, R9 ;  /* 0x000000ffff077224 */ /* 0x000fe400078e0009 */
[----:B------:R-:W-:Y:S01]  /*2cc0*/  IMAD.MOV.U32 R6, RZ, RZ, R4 ;  /* 0x000000ffff067224 */ /* 0x000fe200078e0004 */
[----:B0-----:R-:W-:-:S05]  /*2cd0*/  LEA R2, R3, R2, 0x18 ;  /* 0x0000000203027211 */ /* 0x001fca00078ec0ff */
        /* <DEDUP_REMOVED lines=15> */
.L_x_70:
[----:B------:R-:W-:Y:S05]  /*2dd0*/  BSYNC.RECONVERGENT B1 ;  /* 0x0000000000017941 */ /* 0x000fea0003800200 */
.L_x_69:
[----:B------:R-:W-:Y:S01]  /*2de0*/  UISETP.GE.AND UP0, UPT, UR4, 0xe1, UPT ;  /* 0x000000e10400788c */ /* 0x000fe2000bf06270 */
[----:B------:R-:W-:Y:S02]  /*2df0*/  IMAD.MOV.U32 R2, RZ, RZ, R5 ;  /* 0x000000ffff027224 */ /* 0x000fe400078e0005 */
[----:B------:R-:W-:Y:S02]  /*2e00*/  IMAD.MOV.U32 R3, RZ, RZ, R7 ;  /* 0x000000ffff037224 */ /* 0x000fe400078e0007 */
[----:B------:R-:W-:-:S04]  /*2e10*/  IMAD.MOV.U32 R4, RZ, RZ, R6 ;  /* 0x000000ffff047224 */ /* 0x000fc800078e0006 */
[----:B------:R-:W-:Y:S05]  /*2e20*/  BRA.U !UP0, `(.L_x_34) ;  /* 0x0000003508a87547 */ /* 0x000fea000b800000 */
[----:B------:R-:W0:Y:S01]  /*2e30*/  S2R R3, SR_CgaCtaId ;  /* 0x0000000000037919 */ /* 0x000e220000008800 */
[----:B------:R-:W-:Y:S01]  /*2e40*/  MOV R0, 0x400 ;  /* 0x0000040000007802 */ /* 0x000fe20000000f00 */
        /* <DEDUP_REMOVED lines=21> */
.L_x_2:
[----:B------:R-:W1:Y:S01]  /*2fa0*/  S2R R0, SR_TID.X ;  /* 0x0000000000007919 */ /* 0x000e620000002100 */
[----:B------:R-:W1:Y:S02]  /*2fb0*/  LDC.64 R2, c[0x0][0x380] ;  /* 0x0000e000ff027b82 */ /* 0x000e640000000a00 */
[----:B-1----:R-:W-:-:S05]  /*2fc0*/  IMAD.WIDE.U32 R12, R0, 0x10, R2 ;  /* 0x00000010000c7825 */ /* 0x002fca00078e0002 */
[----:B0-----:R-:W2:Y:S04]  /*2fd0*/  LDG.E.CONSTANT R21, desc[UR10][R12.64] ;  /* 0x0000000a0c157981 */ /* 0x001ea8000c1e9900 */
[----:B------:R-:W3:Y:S04]  /*2fe0*/  LDG.E.CONSTANT R10, desc[UR10][R12.64+0x1000] ;  /* 0x0010000a0c0a7981 */ /* 0x000ee8000c1e9900 */
[----:B------:R-:W4:Y:S04]  /*2ff0*/  LDG.E.64.CONSTANT R14, desc[UR10][R12.64+0x8] ;  /* 0x0000080a0c0e7981 */ /* 0x000f28000c1e9b00 */
[----:B------:R0:W5:Y:S04]  /*3000*/  LDG.E.CONSTANT R16, desc[UR10][R12.64+0x2000] ;  /* 0x0020000a0c107981 */ /* 0x000168000c1e9900 */
[----:B------:R0:W5:Y:S04]  /*3010*/  LDG.E.CONSTANT R17, desc[UR10][R12.64+0x3000] ;  /* 0x0030000a0c117981 */ /* 0x000168000c1e9900 */
[----:B------:R0:W5:Y:S04]  /*3020*/  LDG.E.CONSTANT R11, desc[UR10][R12.64+0x4000] ;  /* 0x0040000a0c0b7981 */ /* 0x000168000c1e9900 */
[----:B------:R0:W5:Y:S04]  /*3030*/  LDG.E.64.CONSTANT R6, desc[UR10][R12.64+0x2008] ;  /* 0x0020080a0c067981 */ /* 0x000168000c1e9b00 */
[----:B------:R0:W5:Y:S04]  /*3040*/  LDG.E.64.CONSTANT R4, desc[UR10][R12.64+0x3008] ;  /* 0x0030080a0c047981 */ /* 0x000168000c1e9b00 */
[----:B------:R0:W5:Y:S01]  /*3050*/  LDG.E.64.CONSTANT R2, desc[UR10][R12.64+0x4008] ;  /* 0x0040080a0c027981 */ /* 0x000162000c1e9b00 */
[----:B------:R-:W-:Y:S01]  /*3060*/  BSSY.RECONVERGENT B1, `(.L_x_71) ;  /* 0x0000012000017945 */ /* 0x000fe20003800200 */
[----:B--2---:R-:W-:Y:S01]  /*3070*/  IMAD.MOV.U32 R19, RZ, RZ, R21 ;  /* 0x000000ffff137224 */ /* 0x004fe200078e0015 */
[----:B---3--:R-:W-:Y:S01]  /*3080*/  FSETP.GEU.AND P0, PT, R21, R10, PT ;  /* 0x0000000a1500720b */ /* 0x008fe20003f0e000 */
[----:B----4-:R-:W-:-:S02]  /*3090*/  IMAD.MOV.U32 R8, RZ, RZ, R14 ;  /* 0x000000ffff087224 */ /* 0x010fc400078e000e */
[----:B------:R-:W-:-:S10]  /*30a0*/  IMAD.MOV.U32 R9, RZ, RZ, R15 ;  /* 0x000000ffff097224 */ /* 0x000fd400078e000f */
[----:B0-----:R-:W-:Y:S05]  /*30b0*/  @!P0 BRA `(.L_x_72) ;  /* 0x0000000000308947 */ /* 0x001fea0003800000 */
[----:B------:R-:W2:Y:S01]  /*30c0*/  LDG.E.64.CONSTANT R8, desc[UR10][R12.64+0x1008] ;  /* 0x0010080a0c087981 */ /* 0x000ea2000c1e9b00 */
[----:B------:R-:W-:Y:S01]  /*30d0*/  FSETP.GEU.AND P2, PT, R10, R21, PT ;  /* 0x000000150a00720b */ /* 0x000fe20003f4e000 */
[----:B------:R-:W-:-:S12]  /*30e0*/  IMAD.MOV.U32 R19, RZ, RZ, R10 ;  /* 0x000000ffff137224 */ /* 0x000fd800078e000a */
[CC--:B--2---:R-:W-:Y:S02]  /*30f0*/  @P2 ISETP.GE.U32.AND P0, PT, R14.reuse, R8.reuse, PT ;  /* 0x000000080e00220c */ /* 0x0c4fe40003f06070 */
[C---:B------:R-:W-:Y:S02]  /*3100*/  @P2 ISETP.LT.U32.AND P1, PT, R14.reuse, R8, PT ;  /* 0x000000080e00220c */ /* 0x040fe40003f21070 */
[CC--:B------:R-:W-:Y:S02]  /*3110*/  @P2 ISETP.GE.AND.EX P0, PT, R15.reuse, R9.reuse, PT, P0 ;  /* 0x000000090f00220c */ /* 0x0c0fe40003f06300 */
[----:B------:R-:W-:Y:S02]  /*3120*/  @P2 ISETP.LT.AND.EX P1, PT, R15, R9, PT, P1 ;  /* 0x000000090f00220c */ /* 0x000fe40003f21310 */
[----:B------:R-:W-:Y:S02]  /*3130*/  @P2 FSEL R19, R21, R10, !P0 ;  /* 0x0000000a15132208 */ /* 0x000fe40004000000 */
[----:B------:R-:W-:-:S02]  /*3140*/  @P2 SEL R10, R14, R8, P1 ;  /* 0x000000080e0a2207 */ /* 0x000fc40000800000 */
[----:B------:R-:W-:-:S03]  /*3150*/  @P2 SEL R15, R15, R9, P1 ;  /* 0x000000090f0f2207 */ /* 0x000fc60000800000 */
[----:B------:R-:W-:Y:S02]  /*3160*/  @P2 IMAD.MOV.U32 R8, RZ, RZ, R10 ;  /* 0x000000ffff082224 */ /* 0x000fe400078e000a */
[----:B------:R-:W-:-:S07]  /*3170*/  @P2 IMAD.MOV.U32 R9, RZ, RZ, R15 ;  /* 0x000000ffff092224 */ /* 0x000fce00078e000f */
.L_x_72:
[----:B------:R-:W-:Y:S05]  /*3180*/  BSYNC.RECONVERGENT B1 ;  /* 0x0000000000017941 */ /* 0x000fea0003800200 */
.L_x_71:
[----:B-----5:R-:W-:Y:S01]  /*3190*/  FSETP.GEU.AND P0, PT, R19, R16, PT ;  /* 0x000000101300720b */ /* 0x020fe20003f0e000 */
[----:B------:R-:W-:Y:S01]  /*31a0*/  BSSY.RECONVERGENT B1, `(.L_x_73) ;  /* 0x0000010000017945 */ /* 0x000fe20003800200 */
[----:B------:R-:W-:Y:S02]  /*31b0*/  IMAD.MOV.U32 R10, RZ, RZ, R19 ;  /* 0x000000ffff0a7224 */ /* 0x000fe400078e0013 */
[----:B------:R-:W-:Y:S02]  /*31c0*/  IMAD.MOV.U32 R13, RZ, RZ, R8 ;  /* 0x000000ffff0d7224 */ /* 0x000fe400078e0008 */
[----:B------:R-:W-:-:S07]  /*31d0*/  IMAD.MOV.U32 R14, RZ, RZ, R9 ;  /* 0x000000ffff0e7224 */ /* 0x000fce00078e0009 */
[----:B------:R-:W-:Y:S05]  /*31e0*/  @!P0 BRA `(.L_x_74) ;  /* 0x00000000002c8947 */ /* 0x000fea0003800000 */
[----:B------:R-:W-:Y:S01]  /*31f0*/  FSETP.GEU.AND P2, PT, R16, R19, PT ;  /* 0x000000131000720b */ /* 0x000fe20003f4e000 */
[----:B------:R-:W-:Y:S02]  /*3200*/  IMAD.MOV.U32 R13, RZ, RZ, R6 ;  /* 0x000000ffff0d7224 */ /* 0x000fe400078e0006 */
[----:B------:R-:W-:Y:S02]  /*3210*/  IMAD.MOV.U32 R14, RZ, RZ, R7 ;  /* 0x000000ffff0e7224 */ /* 0x000fe400078e0007 */
[----:B------:R-:W-:-:S08]  /*3220*/  IMAD.MOV.U32 R10, RZ, RZ, R16 ;  /* 0x000000ffff0a7224 */ /* 0x000fd000078e0010 */
[CC--:B------:R-:W-:Y:S02]  /*3230*/  @P2 ISETP.GE.U32.AND P0, PT, R8.reuse, R6.reuse, PT ;  /* 0x000000060800220c */ /* 0x0c0fe40003f06070 */
[C---:B------:R-:W-:Y:S02]  /*3240*/  @P2 ISETP.LT.U32.AND P1, PT, R8.reuse, R6, PT ;  /* 0x000000060800220c */ /* 0x040fe40003f21070 */
[CC--:B------:R-:W-:Y:S02]  /*3250*/  @P2 ISETP.GE.AND.EX P0, PT, R9.reuse, R7.reuse, PT, P0 ;  /* 0x000000070900220c */ /* 0x0c0fe40003f06300 */
[----:B------:R-:W-:Y:S02]  /*3260*/  @P2 ISETP.LT.AND.EX P1, PT, R9, R7, PT, P1 ;  /* 0x000000070900220c */ /* 0x000fe40003f21310 */
[----:B------:R-:W-:Y:S02]  /*3270*/  @P2 FSEL R10, R19, R16, !P0 ;  /* 0x00000010130a2208 */ /* 0x000fe40004000000 */
[----:B------:R-:W-:-:S02]  /*3280*/  @P2 SEL R13, R8, R6, P1 ;  /* 0x00000006080d2207 */ /* 0x000fc40000800000 */
[----:B------:R-:W-:-:S07]  /*3290*/  @P2 SEL R14, R9, R7, P1 ;  /* 0x00000007090e2207 */ /* 0x000fce0000800000 */
.L_x_74:
[----:B------:R-:W-:Y:S05]  /*32a0*/  BSYNC.RECONVERGENT B1 ;  /* 0x0000000000017941 */ /* 0x000fea0003800200 */
.L_x_73:
[----:B------:R-:W-:Y:S01]  /*32b0*/  FSETP.GEU.AND P0, PT, R10, R17, PT ;  /* 0x000000110a00720b */ /* 0x000fe20003f0e000 */
        /* <DEDUP_REMOVED lines=10> */
[CC--:B------:R-:W-:Y:S02]  /*3360*/  @P2 ISETP.LT.U32.AND P1, PT, R13.reuse, R4.reuse, PT ;  /* 0x000000040d00220c */ /* 0x0c0fe40003f21070 */
[CC--:B------:R-:W-:Y:S02]  /*3370*/  @P2 ISETP.GE.AND.EX P0, PT, R14.reuse, R5.reuse, PT, P0 ;  /* 0x000000050e00220c */ /* 0x0c0fe40003f06300 */
[----:B------:R-:W-:Y:S02]  /*3380*/  @P2 ISETP.LT.AND.EX P1, PT, R14, R5, PT, P1 ;  /* 0x000000050e00220c */ /* 0x000fe40003f21310 */
[----:B------:R-:W-:Y:S02]  /*3390*/  @P2 FSEL R6, R10, R17, !P0 ;  /* 0x000000110a062208 */ /* 0x000fe40004000000 */
[----:B------:R-:W-:-:S02]  /*33a0*/  @P2 SEL R7, R13, R4, P1 ;  /* 0x000000040d072207 */ /* 0x000fc40000800000 */
[----:B------:R-:W-:-:S07]  /*33b0*/  @P2 SEL R12, R14, R5, P1 ;  /* 0x000000050e0c2207 */ /* 0x000fce0000800000 */
.L_x_76:
[----:B------:R-:W-:Y:S05]  /*33c0*/  BSYNC.RECONVERGENT B1 ;  /* 0x0000000000017941 */ /* 0x000fea0003800200 */
.L_x_75:
        /* <DEDUP_REMOVED lines=17> */
.L_x_78:
[----:B------:R-:W-:Y:S05]  /*34e0*/  BSYNC.RECONVERGENT B1 ;  /* 0x0000000000017941 */ /* 0x000fea0003800200 */
.L_x_77:
[----:B------:R-:W-:Y:S01]  /*34f0*/  UISETP.GE.U32.AND UP0, UPT, UR8, 0xa00, UPT ;  /* 0x00000a000800788c */ /* 0x000fe2000bf06070 */
[----:B------:R-:W-:Y:S02]  /*3500*/  IMAD.MOV.U32 R5, RZ, RZ, 0x500 ;  /* 0x00000500ff057424 */ /* 0x000fe400078e00ff */
[----:B------:R-:W-:-:S06]  /*3510*/  IMAD.MOV.U32 R4, RZ, RZ, RZ ;  /* 0x000000ffff047224 */ /* 0x000fcc00078e00ff */
[----:B------:R-:W-:Y:S05]  /*3520*/  BRA.U !UP0, `(.L_x_79) ;  /* 0x0000001508647547 */ /* 0x000fea000b800000 */
[----:B------:R-:W-:Y:S01]  /*3530*/  UIADD3 UR9, UP0, UPT, UR8, -0xa00, URZ ;  /* 0xfffff60008097890 */ /* 0x000fe2000ff1e0ff */
[----:B------:R-:W-:Y:S02]  /*3540*/  IMAD.MOV.U32 R5, RZ, RZ, 0x500 ;  /* 0x00000500ff057424 */ /* 0x000fe400078e00ff */
[----:B------:R-:W-:Y:S01]  /*3550*/  IMAD.MOV.U32 R4, RZ, RZ, RZ ;  /* 0x000000ffff047224 */ /* 0x000fe200078e00ff */
[----:B------:R-:W-:Y:S02]  /*3560*/  ULEA.HI.X.SX32 UR8, UR8, 0xffffffff, 0x1, UP0 ;  /* 0xffffffff08087891 */ /* 0x000fe400080f0eff */
[----:B------:R-:W-:Y:S02]  /*3570*/  UIMAD.WIDE.U32 UR12, UR9, -0x33333333, URZ ;  /* 0xcccccccd090c78a5 */ /* 0x000fe4000f8e00ff */
[----:B------:R-:W-:-:S04]  /*3580*/  UIMAD.WIDE.U32 UR4, UR8, -0x33333333, URZ ;  /* 0xcccccccd080478a5 */ /* 0x000fc8000f8e00ff */
[----:B------:R-:W-:-:S04]  /*3590*/  UIMAD.WIDE.U32 UR4, UP0, UR9, -0x33333334, UR4 ;  /* 0xcccccccc090478a5 */ /* 0x000fc8000f800004 */
[----:B------:R-:W-:Y:S02]  /*35a0*/  UIADD3.X UR7, UPT, UPT, URZ, URZ, URZ, UP0, !UPT ;  /* 0x000000ffff077290 */ /* 0x000fe400087fe4ff */
[----:B------:R-:W-:Y:S01]  /*35b0*/  UIADD3 URZ, UP0, UPT, UR13, UR4, URZ ;  /* 0x000000040dff7290 */ /* 0x000fe2000ff1e0ff */
[----:B------:R-:W-:-:S03]  /*35c0*/  UMOV UR6, UR5 ;  /* 0x0000000500067c82 */ /* 0x000fc60008000000 */
[----:B------:R-:W-:Y:S02]  /*35d0*/  UIMAD.WIDE.U32.X UR4, UR8, -0x33333334, UR6, UP0 ;  /* 0xcccccccc080478a5 */ /* 0x000fe400080e0406 */
[----:B------:R-:W-:Y:S02]  /*35e0*/  UISETP.GE.U32.AND UP0, UPT, UR9, 0x500, UPT ;  /* 0x000005000900788c */ /* 0x000fe4000bf06070 */
[----:B------:R-:W-:Y:S02]  /*35f0*/  USHF.R.U64 UR6, UR4, 0xa, UR5 ;  /* 0x0000000a04067899 */ /* 0x000fe40008001205 */
[----:B------:R-:W-:-:S09]  /*3600*/  UISETP.GE.U32.AND.EX UP0, UPT, UR8, URZ, UPT, UP0 ;  /* 0x000000ff0800728c */ /* 0x000fd2000bf06100 */
[----:B------:R-:W-:Y:S05]  /*3610*/  BRA.U !UP0, `(.L_x_80) ;  /* 0x0000000d08707547 */ /* 0x000fea000b800000 */
[----:B------:R-:W0:Y:S01]  /*3620*/  LDCU.64 UR8, c[0x0][0x380] ;  /* 0x00007000ff0877ac */ /* 0x000e220008000a00 */
[----:B------:R-:W-:Y:S02]  /*3630*/  IMAD.MOV.U32 R5, RZ, RZ, 0x500 ;  /* 0x00000500ff057424 */ /* 0x000fe400078e00ff */
[----:B------:R-:W-:Y:S01]  /*3640*/  IMAD.MOV.U32 R4, RZ, RZ, RZ ;  /* 0x000000ffff047224 */ /* 0x000fe200078e00ff */
[----:B------:R-:W-:-:S04]  /*3650*/  UIADD3 UR4, UP0, UPT, UR6, 0x1, URZ ;  /* 0x0000000106047890 */ /* 0x000fc8000ff1e0ff */
[----:B------:R-:W-:Y:S02]  /*3660*/  ULEA.HI.X UR5, UR5, URZ, URZ, 0x16, UP0 ;  /* 0x000000ff05057291 */ /* 0x000fe400080fb4ff */
[----:B------:R-:W-:Y:S02]  /*3670*/  ULOP3.LUT UR4, UR4, 0xfffffffe, URZ, 0xc0, !UPT ;  /* 0xfffffffe04047892 */ /* 0x000fe4000f8ec0ff */
[----:B------:R-:W-:Y:S01]  /*3680*/  ULOP3.LUT UR5, UR5, 0x7fffff, URZ, 0xc0, !UPT ;  /* 0x007fffff05057892 */ /* 0x000fe2000f8ec0ff */
[----:B0-----:R-:W-:-:S04]  /*3690*/  LEA R2, P0, R0, UR8, 0x4 ;  /* 0x0000000800027c11 */ /* 0x001fc8000f8020ff */
[----:B------:R-:W-:Y:S02]  /*36a0*/  IADD3 R2, P1, PT, R2, 0xe008, RZ ;  /* 0x0000e00802027810 */ /* 0x000fe40007f3e0ff */
[----:B------:R-:W-:-:S05]  /*36b0*/  LEA.HI.X R3, R0, UR9, RZ, 0x4, P0 ;  /* 0x0000000900037c11 */ /* 0x000fca00080f24ff */
[----:B------:R-:W-:-:S07]  /*36c0*/  IMAD.X R3, RZ, RZ, R3, P1 ;  /* 0x000000ffff037224 */ /* 0x000fce00008e0603 */
.L_x_101:
[----:B------:R-:W2:Y:S04]  /*36d0*/  LDG.E.CONSTANT R15, desc[UR10][R2.64+-0x9008] ;  /* 0xff6ff80a020f7981 */ /* 0x000ea8000c1e9900 */
[----:B------:R0:W5:Y:S04]  /*36e0*/  LDG.E.CONSTANT R23, desc[UR10][R2.64+-0x8008] ;  /* 0xff7ff80a02177981 */ /* 0x000168000c1e9900 */
[----:B------:R0:W5:Y:S04]  /*36f0*/  LDG.E.CONSTANT R11, desc[UR10][R2.64+-0x7008] ;  /* 0xff8ff80a020b7981 */ /* 0x000168000c1e9900 */
[----:B------:R0:W5:Y:S04]  /*3700*/  LDG.E.CONSTANT R7, desc[UR10][R2.64+-0x6008] ;  /* 0xff9ff80a02077981 */ /* 0x000168000c1e9900 */
[----:B------:R0:W5:Y:S04]  /*3710*/  LDG.E.CONSTANT R6, desc[UR10][R2.64+-0x5008] ;  /* 0xffaff80a02067981 */ /* 0x000168000c1e9900 */
[----:B------:R0:W5:Y:S04]  /*3720*/  LDG.E.CONSTANT R16, desc[UR10][R2.64+-0x4008] ;  /* 0xffbff80a02107981 */ /* 0x000168000c1e9900 */
[----:B------:R0:W5:Y:S01]  /*3730*/  LDG.E.CONSTANT R17, desc[UR10][R2.64+-0x3008] ;  /* 0xffcff80a02117981 */ /* 0x000162000c1e9900 */
[----:B------:R-:W-:Y:S01]  /*3740*/  UIADD3 UR4, UP0, UPT, UR4, -0x2, URZ ;  /* 0xfffffffe04047890 */ /* 0x000fe2000ff1e0ff */
[----:B------:R-:W-:Y:S01]  /*3750*/  BSSY.RECONVERGENT B1, `(.L_x_81) ;  /* 0x0000015000017945 */ /* 0x000fe20003800200 */
[----:B------:R-:W-:-:S02]  /*3760*/  IMAD.MOV.U32 R14, RZ, RZ, R10 ;  /* 0x000000ffff0e7224 */ /* 0x000fc400078e000a */
[----:B------:R-:W-:Y:S01]  /*3770*/  UIADD3.X UR5, UPT, UPT, UR5, -0x1, URZ, UP0, !UPT ;  /* 0xffffffff05057890 */ /* 0x000fe200087fe4ff */
[----:B------:R-:W-:Y:S01]  /*3780*/  IMAD.MOV.U32 R19, RZ, RZ, R8 ;  /* 0x000000ffff137224 */ /* 0x000fe200078e0008 */
[----:B------:R-:W-:Y:S01]  /*3790*/  UISETP.NE.U32.AND UP0, UPT, UR4, URZ, UPT ;  /* 0x000000ff0400728c */ /* 0x000fe2000bf05070 */
[----:B------:R-:W-:-:S03]  /*37a0*/  IMAD.MOV.U32 R21, RZ, RZ, R9 ;  /* 0x000000ffff157224 */ /* 0x000fc600078e0009 */
[----:B------:R-:W-:Y:S01]  /*37b0*/  UISETP.NE.AND.EX UP0, UPT, UR5, URZ, UPT, UP0 ;  /* 0x000000ff0500728c */ /* 0x000fe2000bf05300 */
[----:B--2---:R-:W-:-:S13]  /*37c0*/  FSETP.GEU.AND P0, PT, R10, R15, PT ;  /* 0x0000000f0a00720b */ /* 0x004fda0003f0e000 */
[----:B0-----:R-:W-:Y:S05]  /*37d0*/  @!P0 BRA `(.L_x_82) ;  /* 0x0000000000308947 */ /* 0x001fea0003800000 */
[----:B------:R-:W2:Y:S01]  /*37e0*/  LDG.E.64.CONSTANT R12, desc[UR10][R2.64+-0x9000] ;  /* 0xff70000a020c7981 */ /* 0x000ea2000c1e9b00 */
[----:B------:R-:W-:Y:S01]  /*37f0*/  FSETP.GEU.AND P2, PT, R15, R10, PT ;  /* 0x0000000a0f00720b */ /* 0x000fe20003f4e000 */
[----:B------:R-:W-:-:S12]  /*3800*/  IMAD.MOV.U32 R14, RZ, RZ, R15 ;  /* 0x000000ffff0e7224 */ /* 0x000fd800078e000f */
[CC--:B--2---:R-:W-:Y:S01]  /*3810*/  @P2 ISETP.GE.U32.AND P0, PT, R8.reuse, R12.reuse, PT ;  /* 0x0000000c0800220c */ /* 0x0c4fe20003f06070 */
        /* <DEDUP_REMOVED lines=8> */
.L_x_82:
[----:B------:R-:W-:Y:S05]  /*38a0*/  BSYNC.RECONVERGENT B1 ;  /* 0x0000000000017941 */ /* 0x000fea0003800200 */
.L_x_81:
[----:B------:R0:W5:Y:S02]  /*38b0*/  LDG.E.64.CONSTANT R8, desc[UR10][R2.64+-0x8000] ;  /* 0xff80000a02087981 */ /* 0x000164000c1e9b00 */
[----:B-----5:R-:W-:Y:S01]  /*38c0*/  FSETP.GEU.AND P0, PT, R14, R23, PT ;  /* 0x000000170e00720b */ /* 0x020fe20003f0e000 */
[----:B------:R-:W-:Y:S01]  /*38d0*/  BSSY.RECONVERGENT B1, `(.L_x_83) ;  /* 0x0000010000017945 */ /* 0x000fe20003800200 */
[----:B------:R-:W-:Y:S02]  /*38e0*/  IMAD.MOV.U32 R10, RZ, RZ, R14 ;  /* 0x000000ffff0a7224 */ /* 0x000fe400078e000e */
[----:B------:R-:W-:Y:S02]  /*38f0*/  IMAD.MOV.U32 R13, RZ, RZ, R19 ;  /* 0x000000ffff0d7224 */ /* 0x000fe400078e0013 */
[----:B------:R-:W-:-:S07]  /*3900*/  IMAD.MOV.U32 R15, RZ, RZ, R21 ;  /* 0x000000ffff0f7224 */ /* 0x000fce00078e0015 */
[----:B0-----:R-:W-:Y:S05]  /*3910*/  @!P0 BRA `(.L_x_84) ;  /* 0x00000000002c8947 */ /* 0x001fea0003800000 */
[----:B------:R-:W-:Y:S01]  /*3920*/  FSETP.GEU.AND P2, PT, R23, R14, PT ;  /* 0x0000000e1700720b */ /* 0x000fe20003f4e000 */
[----:B------:R-:W-:Y:S02]  /*3930*/  IMAD.MOV.U32 R13, RZ, RZ, R8 ;  /* 0x000000ffff0d7224 */ /* 0x000fe400078e0008 */
[----:B------:R-:W-:Y:S02]  /*3940*/  IMAD.MOV.U32 R15, RZ, RZ, R9 ;  /* 0x000000ffff0f7224 */ /* 0x000fe400078e0009 */
[----:B------:R-:W-:-:S08]  /*3950*/  IMAD.MOV.U32 R10, RZ, RZ, R23 ;  /* 0x000000ffff0a7224 */ /* 0x000fd000078e0017 */
[CC--:B------:R-:W-:Y:S02]  /*3960*/  @P2 ISETP.GE.U32.AND P0, PT, R19.reuse, R8.reuse, PT ;  /* 0x000000081300220c */ /* 0x0c0fe40003f06070 */
[-C--:B------:R-:W-:Y:S02]  /*3970*/  @P2 ISETP.LT.U32.AND P1, PT, R19, R8.reuse, PT ;  /* 0x000000081300220c */ /* 0x080fe40003f21070 */
[CC--:B------:R-:W-:Y:S02]  /*3980*/  @P2 ISETP.GE.AND.EX P0, PT, R21.reuse, R9.reuse, PT, P0 ;  /* 0x000000091500220c */ /* 0x0c0fe40003f06300 */
[----:B------:R-:W-:Y:S02]  /*3990*/  @P2 ISETP.LT.AND.EX P1, PT, R21, R9, PT, P1 ;  /* 0x000000091500220c */ /* 0x000fe40003f21310 */
[----:B------:R-:W-:Y:S02]  /*39a0*/  @P2 FSEL R10, R14, R23, !P0 ;  /* 0x000000170e0a2208 */ /* 0x000fe40004000000 */
[----:B------:R-:W-:-:S02]  /*39b0*/  @P2 SEL R13, R19, R8, P1 ;  /* 0x00000008130d2207 */ /* 0x000fc40000800000 */
[----:B------:R-:W-:-:S07]  /*39c0*/  @P2 SEL R15, R21, R9, P1 ;  /* 0x00000009150f2207 */ /* 0x000fce0000800000 */
.L_x_84:
[----:B------:R-:W-:Y:S05]  /*39d0*/  BSYNC.RECONVERGENT B1 ;  /* 0x0000000000017941 */ /* 0x000fea0003800200 */
.L_x_83:
[----:B------:R0:W5:Y:S01]  /*39e0*/  LDG.E.64.CONSTANT R8, desc[UR10][R2.64+-0x7000] ;  /* 0xff90000a02087981 */ /* 0x000162000c1e9b00 */
[----:B------:R-:W-:Y:S01]  /*39f0*/  FSETP.GEU.AND P0, PT, R10, R11, PT ;  /* 0x0000000b0a00720b */ /* 0x000fe20003f0e000 */
[----:B------:R-:W-:Y:S01]  /*3a00*/  BSSY.RECONVERGENT B1, `(.L_x_85) ;  /* 0x0000010000017945 */ /* 0x000fe20003800200 */
[----:B------:R-:W-:Y:S02]  /*3a10*/  IMAD.MOV.U32 R12, RZ, RZ, R10 ;  /* 0x000000ffff0c7224 */ /* 0x000fe400078e000a */
[----:B------:R-:W-:Y:S02]  /*3a20*/  IMAD.MOV.U32 R19, RZ, RZ, R13 ;  /* 0x000000ffff137224 */ /* 0x000fe400078e000d */
[----:B------:R-:W-:-:S07]  /*3a30*/  IMAD.MOV.U32 R21, RZ, RZ, R15 ;  /* 0x000000ffff157224 */ /* 0x000fce00078e000f */
[----:B0-----:R-:W-:Y:S05]  /*3a40*/  @!P0 BRA `(.L_x_86) ;  /* 0x00000000002c8947 */ /* 0x001fea0003800000 */
[----:B------:R-:W-:Y:S01]  /*3a50*/  FSETP.GEU.AND P2, PT, R11, R10, PT ;  /* 0x0000000a0b00720b */ /* 0x000fe20003f4e000 */
[----:B-----5:R-:W-:Y:S02]  /*3a60*/  IMAD.MOV.U32 R19, RZ, RZ, R8 ;  /* 0x000000ffff137224 */ /* 0x020fe400078e0008 */
        /* <DEDUP_REMOVED lines=9> */
.L_x_86:
[----:B------:R-:W-:Y:S05]  /*3b00*/  BSYNC.RECONVERGENT B1 ;  /* 0x0000000000017941 */ /* 0x000fea0003800200 */
.L_x_85:
[----:B-----5:R0:W5:Y:S01]  /*3b10*/  LDG.E.64.CONSTANT R8, desc[UR10][R2.64+-0x6000] ;  /* 0xffa0000a02087981 */ /* 0x020162000c1e9b00 */
        /* <DEDUP_REMOVED lines=17> */
.L_x_88:
[----:B------:R-:W-:Y:S05]  /*3c30*/  BSYNC.RECONVERGENT B1 ;  /* 0x0000000000017941 */ /* 0x000fea0003800200 */
.L_x_87:
        /* <DEDUP_REMOVED lines=12> */
[----:B------:R-:W-:Y:S02]  /*3d00*/  @P2 ISETP.LT.U32.AND P1, PT, R13, R8, PT ;  /* 0x000000080d00220c */ /* 0x000fe40003f21070 */
[CC--:B------:R-:W-:Y:S02]  /*3d10*/  @P2 ISETP.GE.AND.EX P0, PT, R15.reuse, R9.reuse, PT, P0 ;  /* 0x000000090f00220c */ /* 0x0c0fe40003f06300 */
[----:B------:R-:W-:Y:S02]  /*3d20*/  @P2 ISETP.LT.AND.EX P1, PT, R15, R9, PT, P1 ;  /* 0x000000090f00220c */ /* 0x000fe40003f21310 */
[----:B------:R-:W-:Y:S02]  /*3d30*/  @P2 FSEL R25, R11, R6, !P0 ;  /* 0x000000060b192208 */ /* 0x000fe40004000000 */
[----:B------:R-:W-:-:S02]  /*3d40*/  @P2 SEL R23, R13, R8, P1 ;  /* 0x000000080d172207 */ /* 0x000fc40000800000 */
[----:B------:R-:W-:-:S07]  /*3d50*/  @P2 SEL R21, R15, R9, P1 ;  /* 0x000000090f152207 */ /* 0x000fce0000800000 */
.L_x_90:
[----:B------:R-:W-:Y:S05]  /*3d60*/  BSYNC.RECONVERGENT B1 ;  /* 0x0000000000017941 */ /* 0x000fea0003800200 */
.L_x_89:
[----:B------:R0:W5:Y:S04]  /*3d70*/  LDG.E.CONSTANT R20, desc[UR10][R2.64+-0x2008] ;  /* 0xffdff80a02147981 */ /* 0x000168000c1e9900 */
[----:B------:R0:W5:Y:S04]  /*3d80*/  LDG.E.CONSTANT R19, desc[UR10][R2.64+-0x1008] ;  /* 0xffeff80a02137981 */ /* 0x000168000c1e9900 */
[----:B------:R0:W5:Y:S04]  /*3d90*/  LDG.E.CONSTANT R18, desc[UR10][R2.64+-0x8] ;  /* 0xfffff80a02127981 */ /* 0x000168000c1e9900 */
[----:B-----5:R0:W5:Y:S04]  /*3da0*/  LDG.E.64.CONSTANT R8, desc[UR10][R2.64+-0x3000] ;  /* 0xffd0000a02087981 */ /* 0x020168000c1e9b00 */
[----:B------:R0:W5:Y:S04]  /*3db0*/  LDG.E.64.CONSTANT R10, desc[UR10][R2.64+-0x2000] ;  /* 0xffe0000a020a7981 */ /* 0x000168000c1e9b00 */
[----:B------:R0:W5:Y:S04]  /*3dc0*/  LDG.E.64.CONSTANT R12, desc[UR10][R2.64+-0x1000] ;  /* 0xfff0000a020c7981 */ /* 0x000168000c1e9b00 */
[----:B------:R0:W5:Y:S01]  /*3dd0*/  LDG.E.64.CONSTANT R6, desc[UR10][R2.64] ;  /* 0x0000000a02067981 */ /* 0x000162000c1e9b00 */
[----:B------:R-:W-:Y:S01]  /*3de0*/  FSETP.GEU.AND P0, PT, R25, R16, PT ;  /* 0x000000101900720b */ /* 0x000fe20003f0e000 */
[----:B------:R-:W-:Y:S01]  /*3df0*/  BSSY.RECONVERGENT B1, `(.L_x_91) ;  /* 0x0000011000017945 */ /* 0x000fe20003800200 */
[----:B------:R-:W-:-:S02]  /*3e00*/  IMAD.MOV.U32 R14, RZ, RZ, R25 ;  /* 0x000000ffff0e7224 */ /* 0x000fc400078e0019 */
[----:B------:R-:W-:Y:S02]  /*3e10*/  IMAD.MOV.U32 R27, RZ, RZ, R23 ;  /* 0x000000ffff1b7224 */ /* 0x000fe400078e0017 */
[----:B------:R-:W-:-:S07]  /*3e20*/  IMAD.MOV.U32 R29, RZ, RZ, R21 ;  /* 0x000000ffff1d7224 */ /* 0x000fce00078e0015 */
[----:B0-----:R-:W-:Y:S05]  /*3e30*/  @!P0 BRA `(.L_x_92) ;  /* 0x0000000000308947 */ /* 0x001fea0003800000 */
[----:B------:R-:W2:Y:S01]  /*3e40*/  LDG.E.64.CONSTANT R14, desc[UR10][R2.64+-0x4000] ;  /* 0xffc0000a020e7981 */ /* 0x000ea2000c1e9b00 */
[----:B------:R-:W-:-:S13]  /*3e50*/  FSETP.GEU.AND P2, PT, R16, R25, PT ;  /* 0x000000191000720b */ /* 0x000fda0003f4e000 */
[CC--:B--2---:R-:W-:Y:S01]  /*3e60*/  @P2 ISETP.LT.U32.AND P1, PT, R23.reuse, R14.reuse, PT ;  /* 0x0000000e1700220c */ /* 0x0c4fe20003f21070 */
[----:B------:R-:W-:Y:S01]  /*3e70*/  IMAD.MOV.U32 R27, RZ, RZ, R14 ;  /* 0x000000ffff1b7224 */ /* 0x000fe200078e000e */
[-C--:B------:R-:W-:Y:S01]  /*3e80*/  @P2 ISETP.GE.U32.AND P0, PT, R23, R14.reuse, PT ;  /* 0x0000000e1700220c */ /* 0x080fe20003f06070 */
[----:B------:R-:W-:Y:S01]  /*3e90*/  IMAD.MOV.U32 R29, RZ, RZ, R15 ;  /* 0x000000ffff1d7224 */ /* 0x000fe200078e000f */
[CC--:B------:R-:W-:Y:S02]  /*3ea0*/  @P2 ISETP.LT.AND.EX P1, PT, R21.reuse, R15.reuse, PT, P1 ;  /* 0x0000000f1500220c */ /* 0x0c0fe40003f21310 */
[-C--:B------:R-:W-:Y:S02]  /*3eb0*/  @P2 ISETP.GE.AND.EX P0, PT, R21, R15.reuse, PT, P0 ;  /* 0x0000000f1500220c */ /* 0x080fe40003f06300 */
[----:B------:R-:W-:Y:S01]  /*3ec0*/  @P2 SEL R27, R23, R14, P1 ;  /* 0x0000000e171b2207 */ /* 0x000fe20000800000 */
[----:B------:R-:W-:Y:S01]  /*3ed0*/  IMAD.MOV.U32 R14, RZ, RZ, R16 ;  /* 0x000000ffff0e7224 */ /* 0x000fe200078e0010 */
[----:B------:R-:W-:-:S02]  /*3ee0*/  @P2 SEL R29, R21, R15, P1 ;  /* 0x0000000f151d2207 */ /* 0x000fc40000800000 */
[----:B------:R-:W-:-:S07]  /*3ef0*/  @P2 FSEL R14, R25, R16, !P0 ;  /* 0x00000010190e2208 */ /* 0x000fce0004000000 */
.L_x_92:
[----:B------:R-:W-:Y:S05]  /*3f00*/  BSYNC.RECONVERGENT B1 ;  /* 0x0000000000017941 */ /* 0x000fea0003800200 */
.L_x_91:
[----:B------:R-:W-:Y:S01]  /*3f10*/  FSETP.GEU.AND P0, PT, R14, R17, PT ;  /* 0x000000110e00720b */ /* 0x000fe20003f0e000 */
[----:B------:R-:W-:Y:S01]  /*3f20*/  BSSY.RECONVERGENT B1, `(.L_x_93) ;  /* 0x0000010000017945 */ /* 0x000fe20003800200 */
[----:B------:R-:W-:Y:S02]  /*3f30*/  IMAD.MOV.U32 R15, RZ, RZ, R14 ;  /* 0x000000ffff0f7224 */ /* 0x000fe400078e000e */
[----:B------:R-:W-:Y:S02]  /*3f40*/  IMAD.MOV.U32 R23, RZ, RZ, R27 ;  /* 0x000000ffff177224 */ /* 0x000fe400078e001b */
[----:B------:R-:W-:-:S07]  /*3f50*/  IMAD.MOV.U32 R25, RZ, RZ, R29 ;  /* 0x000000ffff197224 */ /* 0x000fce00078e001d */
[----:B------:R-:W-:Y:S05]  /*3f60*/  @!P0 BRA `(.L_x_94) ;  /* 0x00000000002c8947 */ /* 0x000fea0003800000 */
        /* <DEDUP_REMOVED lines=11> */
.L_x_94:
[----:B------:R-:W-:Y:S05]  /*4020*/  BSYNC.RECONVERGENT B1 ;  /* 0x0000000000017941 */ /* 0x000fea0003800200 */
.L_x_93:
[----:B------:R-:W-:Y:S01]  /*4030*/  FSETP.GEU.AND P0, PT, R15, R20, PT ;  /* 0x000000140f00720b */ /* 0x000fe20003f0e000 */
[----:B------:R-:W-:Y:S01]  /*4040*/  BSSY.RECONVERGENT B1, `(.L_x_95) ;  /* 0x0000010000017945 */ /* 0x000fe20003800200 */
[----:B-----5:R-:W-:Y:S02]  /*4050*/  IMAD.MOV.U32 R8, RZ, RZ, R15 ;  /* 0x000000ffff087224 */ /* 0x020fe400078e000f */
        /* <DEDUP_REMOVED lines=14> */
.L_x_96:
[----:B------:R-:W-:Y:S05]  /*4140*/  BSYNC.RECONVERGENT B1 ;  /* 0x0000000000017941 */ /* 0x000fea0003800200 */
.L_x_95:
        /* <DEDUP_REMOVED lines=17> */
.L_x_98:
[----:B------:R-:W-:Y:S05]  /*4260*/  BSYNC.RECONVERGENT B1 ;  /* 0x0000000000017941 */ /* 0x000fea0003800200 */
.L_x_97:
        /* <DEDUP_REMOVED lines=17> */
.L_x_100:
[----:B------:R-:W-:Y:S05]  /*4380*/  BSYNC.RECONVERGENT B1 ;  /* 0x0000000000017941 */ /* 0x000fea0003800200 */
.L_x_99:
[----:B------:R-:W-:Y:S02]  /*4390*/  IADD3 R5, P0, PT, R5, 0xa00, RZ ;  /* 0x00000a0005057810 */ /* 0x000fe40007f1e0ff */
[----:B------:R-:W-:-:S03]  /*43a0*/  IADD3 R2, P1, PT, R2, 0xa000, RZ ;  /* 0x0000a00002027810 */ /* 0x000fc60007f3e0ff */
[----:B------:R-:W-:Y:S02]  /*43b0*/  IMAD.X R4, RZ, RZ, R4, P0 ;  /* 0x000000ffff047224 */ /* 0x000fe400000e0604 */
[----:B------:R-:W-:Y:S01]  /*43c0*/  IMAD.X R3, RZ, RZ, R3, P1 ;  /* 0x000000ffff037224 */ /* 0x000fe200008e0603 */
[----:B------:R-:W-:Y:S07]  /*43d0*/  BRA.U UP0, `(.L_x_101) ;  /* 0xfffffff100bc7547 */ /* 0x000fee000b83ffff */
.L_x_80:
[----:B------:R-:W-:-:S04]  /*43e0*/  ULOP3.LUT UR4, UR6, 0x1, URZ, 0xc0, !UPT ;  /* 0x0000000106047892 */ /* 0x000fc8000f8ec0ff */
[----:B------:R-:W-:-:S04]  /*43f0*/  UISETP.NE.U32.AND UP0, UPT, UR4, 0x1, UPT ;  /* 0x000000010400788c */ /* 0x000fc8000bf05070 */
[----:B------:R-:W-:-:S09]  /*4400*/  UISETP.NE.U32.AND.EX UP0, UPT, URZ, URZ, UPT, UP0 ;  /* 0x000000ffff00728c */ /* 0x000fd2000bf05100 */
[----:B------:R-:W-:Y:S05]  /*4410*/  BRA.U !UP0, `(.L_x_79) ;  /* 0x0000000508a87547 */ /* 0x000fea000b800000 */
[----:B------:R-:W0:Y:S02]  /*4420*/  LDC.64 R2, c[0x0][0x380] ;  /* 0x0000e000ff027b82 */ /* 0x000e240000000a00 */
[----:B0-----:R-:W-:-:S03]  /*4430*/  IMAD.WIDE.U32 R2, R0, 0x10, R2 ;  /* 0x0000001000027825 */ /* 0x001fc600078e0002 */
[----:B------:R-:W-:-:S04]  /*4440*/  LEA R16, P0, R5, R2, 0x4 ;  /* 0x0000000205107211 */ /* 0x000fc800078020ff */
[----:B------:R-:W-:-:S05]  /*4450*/  LEA.HI.X R17, R5, R3, R4, 0x4, P0 ;  /* 0x0000000305117211 */ /* 0x000fca00000f2404 */
[----:B------:R-:W2:Y:S04]  /*4460*/  LDG.E.CONSTANT R23, desc[UR10][R16.64] ;  /* 0x0000000a10177981 */ /* 0x000ea8000c1e9900 */
[----:B------:R0:W5:Y:S04]  /*4470*/  LDG.E.CONSTANT R27, desc[UR10][R16.64+0x1000] ;  /* 0x0010000a101b7981 */ /* 0x000168000c1e9900 */
[----:B------:R0:W5:Y:S04]  /*4480*/  LDG.E.CONSTANT R19, desc[UR10][R16.64+0x2000] ;  /* 0x0020000a10137981 */ /* 0x000168000c1e9900 */
[----:B------:R0:W5:Y:S04]  /*4490*/  LDG.E.CONSTANT R18, desc[UR10][R16.64+0x3000] ;  /* 0x0030000a10127981 */ /* 0x000168000c1e9900 */
[----:B------:R0:W5:Y:S04]  /*44a0*/  LDG.E.CONSTANT R11, desc[UR10][R16.64+0x4000] ;  /* 0x0040000a100b7981 */ /* 0x000168000c1e9900 */
[----:B------:R0:W5:Y:S04]  /*44b0*/  LDG.E.64.CONSTANT R2, desc[UR10][R16.64+0x1008] ;  /* 0x0010080a10027981 */ /* 0x000168000c1e9b00 */
[----:B------:R0:W5:Y:S04]  /*44c0*/  LDG.E.64.CONSTANT R6, desc[UR10][R16.64+0x2008] ;  /* 0x0020080a10067981 */ /* 0x000168000c1e9b00 */
[----:B------:R0:W5:Y:S04]  /*44d0*/  LDG.E.64.CONSTANT R12, desc[UR10][R16.64+0x3008] ;  /* 0x0030080a100c7981 */ /* 0x000168000c1e9b00 */
[----:B------:R0:W5:Y:S01]  /*44e0*/  LDG.E.64.CONSTANT R14, desc[UR10][R16.64+0x4008] ;  /* 0x0040080a100e7981 */ /* 0x000162000c1e9b00 */
        /* <DEDUP_REMOVED lines=18> */
.L_x_103:
[----:B------:R-:W-:Y:S05]  /*4610*/  BSYNC.RECONVERGENT B1 ;  /* 0x0000000000017941 */ /* 0x000fea0003800200 */
.L_x_102:
        /* <DEDUP_REMOVED lines=17> */
.L_x_105:
[----:B------:R-:W-:Y:S05]  /*4730*/  BSYNC.RECONVERGENT B1 ;  /* 0x0000000000017941 */ /* 0x000fea0003800200 */
.L_x_104:
        /* <DEDUP_REMOVED lines=17> */
.L_x_107:
[----:B------:R-:W-:Y:S05]  /*4850*/  BSYNC.RECONVERGENT B1 ;  /* 0x0000000000017941 */ /* 0x000fea0003800200 */
.L_x_106:
        /* <DEDUP_REMOVED lines=17> */
.L_x_109:
[----:B------:R-:W-:Y:S05]  /*4970*/  BSYNC.RECONVERGENT B1 ;  /* 0x0000000000017941 */ /* 0x000fea0003800200 */
.L_x_108:
[----:B------:R-:W-:Y:S01]  /*4980*/  FSETP.GEU.AND P0, PT, R2, R11, PT ;  /* 0x0000000b0200720b */ /* 0x000fe20003f0e000 */
[----:B------:R-:W-:Y:S01]  /*4990*/  BSSY.RECONVERGENT B1, `(.L_x_110) ;  /* 0x0000011000017945 */ /* 0x000fe20003800200 */
[----:B------:R-:W-:Y:S01]  /*49a0*/  IADD3 R5, P2, PT, R5, 0x500, RZ ;  /* 0x0000050005057810 */ /* 0x000fe20007f5e0ff */
[----:B------:R-:W-:Y:S02]  /*49b0*/  IMAD.MOV.U32 R10, RZ, RZ, R2 ;  /* 0x000000ffff0a7224 */ /* 0x000fe400078e0002 */
[----:B------:R-:W-:Y:S02]  /*49c0*/  IMAD.MOV.U32 R8, RZ, RZ, R7 ;  /* 0x000000ffff087224 */ /* 0x000fe400078e0007 */
[----:B------:R-:W-:-:S06]  /*49d0*/  IMAD.MOV.U32 R9, RZ, RZ, R17 ;  /* 0x000000ffff097224 */ /* 0x000fcc00078e0011 */
        /* <DEDUP_REMOVED lines=12> */
.L_x_111:
[----:B------:R-:W-:Y:S05]  /*4aa0*/  BSYNC.RECONVERGENT B1 ;  /* 0x0000000000017941 */ /* 0x000fea0003800200 */
.L_x_110:
[----:B------:R-:W-:-:S07]  /*4ab0*/  IMAD.X R4, RZ, RZ, R4, P2 ;  /* 0x000000ffff047224 */ /* 0x000fce00010e0604 */
.L_x_79:
[----:B------:R-:W0:Y:S02]  /*4ac0*/  LDCU UR4, c[0x0][0x390] ;  /* 0x00007200ff0477ac */ /* 0x000e240008000800 */
[----:B0-----:R-:W-:Y:S02]  /*4ad0*/  USHF.R.S32.HI UR5, URZ, 0x1f, UR4 ;  /* 0x0000001fff057899 */ /* 0x001fe40008011404 */
[----:B------:R-:W-:-:S04]  /*4ae0*/  ISETP.GE.U32.AND P0, PT, R5, UR4, PT ;  /* 0x0000000405007c0c */ /* 0x000fc8000bf06070 */
[----:B------:R-:W-:-:S13]  /*4af0*/  ISETP.GE.AND.EX P0, PT, R4, UR5, PT, P0 ;  /* 0x0000000504007c0c */ /* 0x000fda000bf06300 */
[----:B------:R-:W-:Y:S05]  /*4b00*/  @P0 BRA `(.L_x_112) ;  /* 0x00000008003c0947 */ /* 0x000fea0003800000 */
[----:B------:R-:W-:Y:S01]  /*4b10*/  IADD3 R3, PT, PT, -R5, UR4, RZ ;  /* 0x0000000405037c10 */ /* 0x000fe2000fffe1ff */
[----:B------:R-:W-:Y:S03]  /*4b20*/  BSSY.RECONVERGENT B1, `(.L_x_112) ;  /* 0x000008d000017945 */ /* 0x000fe60003800200 */
[----:B------:R-:W-:-:S13]  /*4b30*/  ISETP.GE.AND P0, PT, R0, R3, PT ;  /* 0x000000030000720c */ /* 0x000fda0003f06270 */
[----:B------:R-:W-:Y:S05]  /*4b40*/  @P0 BRA `(.L_x_113) ;  /* 0x0000000800280947 */ /* 0x000fea0003800000 */
[----:B------:R-:W-:Y:S01]  /*4b50*/  LOP3.LUT R2, RZ, R0, RZ, 0x33, !PT ;  /* 0x00000000ff027212 */ /* 0x000fe200078e33ff */
[----:B------:R-:W-:Y:S03]  /*4b60*/  BSSY.RECONVERGENT B2, `(.L_x_114) ;  /* 0x000002a000027945 */ /* 0x000fe60003800200 */
[----:B------:R-:W-:-:S04]  /*4b70*/  IADD3 R18, PT, PT, -R5, UR4, R2 ;  /* 0x0000000405127c10 */ /* 0x000fc8000fffe102 */
[----:B------:R-:W-:-:S04]  /*4b80*/  LOP3.LUT R2, R18, 0x300, RZ, 0xc0, !PT ;  /* 0x0000030012027812 */ /* 0x000fc800078ec0ff */
[----:B------:R-:W-:Y:S01]  /*4b90*/  ISETP.NE.AND P0, PT, R2, 0x300, PT ;  /* 0x000003000200780c */ /* 0x000fe20003f05270 */
[----:B------:R-:W-:-:S12]  /*4ba0*/  IMAD.MOV.U32 R2, RZ, RZ, R0 ;  /* 0x000000ffff027224 */ /* 0x000fd800078e0000 */
[----:B------:R-:W-:Y:S05]  /*4bb0*/  @!P0 BRA `(.L_x_115) ;  /* 0x0000000000908947 */ /* 0x000fea0003800000 */
[----:B------:R-:W0:Y:S01]  /*4bc0*/  LDCU.64 UR6, c[0x0][0x380] ;  /* 0x00007000ff0677ac */ /* 0x000e220008000a00 */
[----:B------:R-:W-:Y:S02]  /*4bd0*/  IADD3 R7, P0, PT, R0, R5, RZ ;  /* 0x0000000500077210 */ /* 0x000fe40007f1e0ff */
[----:B------:R-:W-:-:S03]  /*4be0*/  LEA.HI R2, R18, 0x1, RZ, 0x18 ;  /* 0x0000000112027811 */ /* 0x000fc600078fc0ff */
[----:B------:R-:W-:Y:S01]  /*4bf0*/  IMAD.X R12, RZ, RZ, R4, P0 ;  /* 0x000000ffff0c7224 */ /* 0x000fe200000e0604 */
[----:B------:R-:W-:Y:S01]  /*4c00*/  LOP3.LUT R6, R2, 0x3, RZ, 0xc0, !PT ;  /* 0x0000000302067812 */ /* 0x000fe200078ec0ff */
[----:B------:R-:W-:-:S04]  /*4c10*/  IMAD.MOV.U32 R2, RZ, RZ, R0 ;  /* 0x000000ffff027224 */ /* 0x000fc800078e0000 */
[----:B------:R-:W-:Y:S01]  /*4c20*/  IMAD.MOV R11, RZ, RZ, -R6 ;  /* 0x000000ffff0b7224 */ /* 0x000fe200078e0a06 */
[----:B0-----:R-:W-:-:S04]  /*4c30*/  LEA R16, P1, R7, UR6, 0x4 ;  /* 0x0000000607107c11 */ /* 0x001fc8000f8220ff */
[----:B------:R-:W-:-:S09]  /*4c40*/  LEA.HI.X R7, R7, UR7, R12, 0x4, P1 ;  /* 0x0000000707077c11 */ /* 0x000fd200088f240c */
.L_x_118:
[----:B------:R-:W-:-:S05]  /*4c50*/  IMAD.MOV.U32 R6, RZ, RZ, R16 ;  /* 0x000000ffff067224 */ /* 0x000fca00078e0010 */
[----:B------:R-:W2:Y:S01]  /*4c60*/  LDG.E.CONSTANT R19, desc[UR10][R6.64] ;  /* 0x0000000a06137981 */ /* 0x000ea2000c1e9900 */
[----:B------:R-:W-:Y:S01]  /*4c70*/  VIADD R11, R11, 0x1 ;  /* 0x000000010b0b7836 */ /* 0x000fe20000000000 */
[----:B------:R-:W-:Y:S01]  /*4c80*/  BSSY.RECONVERGENT B3, `(.L_x_116) ;  /* 0x0000014000037945 */ /* 0x000fe20003800200 */
[----:B------:R-:W-:-:S03]  /*4c90*/  IADD3 R16, P3, PT, R6, 0x1000, RZ ;  /* 0x0000100006107810 */ /* 0x000fc60007f7e0ff */
[----:B------:R-:W-:Y:S02]  /*4ca0*/  ISETP.NE.AND P2, PT, R11, RZ, PT ;  /* 0x000000ff0b00720c */ /* 0x000fe40003f45270 */
[----:B--2---:R-:W-:-:S13]  /*4cb0*/  FSETP.GEU.AND P0, PT, R10, R19, PT ;  /* 0x000000130a00720b */ /* 0x004fda0003f0e000 */
[----:B------:R-:W-:Y:S05]  /*4cc0*/  @!P0 BRA `(.L_x_117) ;  /* 0x00000000003c8947 */ /* 0x000fea0003800000 */
[----:B------:R-:W2:Y:S01]  /*4cd0*/  LDG.E.64.CONSTANT R12, desc[UR10][R6.64+0x8] ;  /* 0x0000080a060c7981 */ /* 0x000ea2000c1e9b00 */
[----:B------:R-:W-:Y:S01]  /*4ce0*/  FSETP.GEU.AND P4, PT, R19, R10, PT ;  /* 0x0000000a1300720b */ /* 0x000fe20003f8e000 */
[----:B------:R-:W-:Y:S02]  /*4cf0*/  IMAD.MOV.U32 R15, RZ, RZ, R8 ;  /* 0x000000ffff0f7224 */ /* 0x000fe400078e0008 */
[----:B------:R-:W-:Y:S02]  /*4d00*/  IMAD.MOV.U32 R17, RZ, RZ, R9 ;  /* 0x000000ffff117224 */ /* 0x000fe400078e0009 */
[----:B------:R-:W-:Y:S02]  /*4d10*/  IMAD.MOV.U32 R14, RZ, RZ, R10 ;  /* 0x000000ffff0e7224 */ /* 0x000fe400078e000a */
[----:B------:R-:W-:-:S06]  /*4d20*/  IMAD.MOV.U32 R10, RZ, RZ, R19 ;  /* 0x000000ffff0a7224 */ /* 0x000fcc00078e0013 */
        /* <DEDUP_REMOVED lines=9> */
.L_x_117:
[----:B------:R-:W-:Y:S05]  /*4dc0*/  BSYNC.RECONVERGENT B3 ;  /* 0x0000000000037941 */ /* 0x000fea0003800200 */
.L_x_116:
[----:B------:R-:W-:Y:S02]  /*4dd0*/  IMAD.X R7, RZ, RZ, R7, P3 ;  /* 0x000000ffff077224 */ /* 0x000fe400018e0607 */
[----:B------:R-:W-:Y:S01]  /*4de0*/  VIADD R2, R2, 0x100 ;  /* 0x0000010002027836 */ /* 0x000fe20000000000 */
[----:B------:R-:W-:Y:S06]  /*4df0*/  @P2 BRA `(.L_x_118) ;  /* 0xfffffffc00942947 */ /* 0x000fec000383ffff */
.L_x_115:
[----:B------:R-:W-:Y:S05]  /*4e00*/  BSYNC.RECONVERGENT B2 ;  /* 0x0000000000027941 */ /* 0x000fea0003800200 */
.L_x_114:
[----:B------:R-:W-:-:S13]  /*4e10*/  ISETP.GE.U32.AND P0, PT, R18, 0x300, PT ;  /* 0x000003001200780c */ /* 0x000fda0003f06070 */
[----:B------:R-:W-:Y:S05]  /*4e20*/  @!P0 BRA `(.L_x_113) ;  /* 0x0000000400708947 */ /* 0x000fea0003800000 */
[----:B------:R-:W0:Y:S01]  /*4e30*/  LDCU.64 UR6, c[0x0][0x380] ;  /* 0x00007000ff0677ac */ /* 0x000e220008000a00 */
[----:B------:R-:W-:-:S05]  /*4e40*/  IADD3 R6, P0, PT, R2, R5, RZ ;  /* 0x0000000502067210 */ /* 0x000fca0007f1e0ff */
[----:B------:R-:W-:Y:S01]  /*4e50*/  IMAD.X R7, RZ, RZ, R4, P0 ;  /* 0x000000ffff077224 */ /* 0x000fe200000e0604 */
[----:B0-----:R-:W-:-:S04]  /*4e60*/  LEA R5, P1, R6, UR6, 0x4 ;  /* 0x0000000606057c11 */ /* 0x001fc8000f8220ff */
[----:B------:R-:W-:Y:S02]  /*4e70*/  IADD3 R4, P0, PT, R5, 0x3008, RZ ;  /* 0x0000300805047810 */ /* 0x000fe40007f1e0ff */
[----:B------:R-:W-:-:S05]  /*4e80*/  LEA.HI.X R5, R6, UR7, R7, 0x4, P1 ;  /* 0x0000000706057c11 */ /* 0x000fca00088f2407 */
[----:B------:R-:W-:-:S07]  /*4e90*/  IMAD.X R5, RZ, RZ, R5, P0 ;  /* 0x000000ffff057224 */ /* 0x000fce00000e0605 */
.L_x_127:
[----:B------:R-:W2:Y:S04]  /*4ea0*/  LDG.E.CONSTANT R17, desc[UR10][R4.64+-0x3008] ;  /* 0xffcff80a04117981 */ /* 0x000ea8000c1e9900 */
[----:B------:R0:W5:Y:S04]  /*4eb0*/  LDG.E.CONSTANT R12, desc[UR10][R4.64+-0x2008] ;  /* 0xffdff80a040c7981 */ /* 0x000168000c1e9900 */
        /* <DEDUP_REMOVED lines=20> */
.L_x_120:
[----:B------:R-:W-:Y:S05]  /*5000*/  BSYNC.RECONVERGENT B2 ;  /* 0x0000000000027941 */ /* 0x000fea0003800200 */
.L_x_119:
        /* <DEDUP_REMOVED lines=18> */
.L_x_122:
[----:B------:R-:W-:Y:S05]  /*5130*/  BSYNC.RECONVERGENT B2 ;  /* 0x0000000000027941 */ /* 0x000fea0003800200 */
.L_x_121:
        /* <DEDUP_REMOVED lines=18> */
.L_x_124:
[----:B------:R-:W-:Y:S05]  /*5260*/  BSYNC.RECONVERGENT B2 ;  /* 0x0000000000027941 */ /* 0x000fea0003800200 */
.L_x_123:
        /* <DEDUP_REMOVED lines=18> */
.L_x_126:
[----:B------:R-:W-:Y:S05]  /*5390*/  BSYNC.RECONVERGENT B2 ;  /* 0x0000000000027941 */ /* 0x000fea0003800200 */
.L_x_125:
[----:B------:R-:W-:Y:S01]  /*53a0*/  VIADD R2, R2, 0x400 ;  /* 0x0000040002027836 */ /* 0x000fe20000000000 */
[----:B------:R-:W-:-:S04]  /*53b0*/  IADD3 R4, P1, PT, R4, 0x4000, RZ ;  /* 0x0000400004047810 */ /* 0x000fc80007f3e0ff */
[----:B------:R-:W-:Y:S01]  /*53c0*/  ISETP.GE.AND P0, PT, R2, R3, PT ;  /* 0x000000030200720c */ /* 0x000fe20003f06270 */
[----:B------:R-:W-:-:S12]  /*53d0*/  IMAD.X R5, RZ, RZ, R5, P1 ;  /* 0x000000ffff057224 */ /* 0x000fd800008e0605 */
[----:B------:R-:W-:Y:S05]  /*53e0*/  @!P0 BRA `(.L_x_127) ;  /* 0xfffffff800ac8947 */ /* 0x000fea000383ffff */
.L_x_113:
[----:B------:R-:W-:Y:S05]  /*53f0*/  BSYNC.RECONVERGENT B1 ;  /* 0x0000000000017941 */ /* 0x000fea0003800200 */
.L_x_112:
[----:B------:R-:W0:Y:S01]  /*5400*/  S2R R13, SR_LANEID ;  /* 0x00000000000d7919 */ /* 0x000e220000000000 */
[----:B------:R-:W-:Y:S01]  /*5410*/  BSSY.RECONVERGENT B1, `(.L_x_128) ;  /* 0x0000015000017945 */ /* 0x000fe20003800200 */
[----:B------:R-:W-:Y:S01]  /*5420*/  IMAD.MOV.U32 R2, RZ, RZ, R10 ;  /* 0x000000ffff027224 */ /* 0x000fe200078e000a */
[----:B------:R-:W1:Y:S01]  /*5430*/  SHFL.DOWN PT, R3, R10, 0x1, 0x1f ;  /* 0x08201f000a037f89 */ /* 0x000e6200000e0000 */
[----:B------:R-:W-:Y:S02]  /*5440*/  IMAD.MOV.U32 R4, RZ, RZ, R8 ;  /* 0x000000ffff047224 */ /* 0x000fe400078e0008 */
[----:B------:R-:W-:Y:S01]  /*5450*/  IMAD.MOV.U32 R7, RZ, RZ, R9 ;  /* 0x000000ffff077224 */ /* 0x000fe200078e0009 */
[----:B------:R2:W3:Y:S04]  /*5460*/  SHFL.DOWN PT, R5, R8, 0x1, 0x1f ;  /* 0x08201f0008057f89 */ /* 0x0004e800000e0000 */
[----:B------:R2:W4:Y:S01]  /*5470*/  SHFL.DOWN PT, R6, R9, 0x1, 0x1f ;  /* 0x08201f0009067f89 */ /* 0x00052200000e0000 */
[----:B-1----:R-:W-:-:S04]  /*5480*/  FSETP.GEU.AND P0, PT, R10, R3, PT ;  /* 0x000000030a00720b */ /* 0x002fc80003f0e000 */
[----:B0-----:R-:W-:-:S13]  /*5490*/  ISETP.GT.OR P0, PT, R13, 0x1e, !P0 ;  /* 0x0000001e0d00780c */ /* 0x001fda0004704670 */
[----:B--234-:R-:W-:Y:S05]  /*54a0*/  @P0 BRA `(.L_x_129) ;  /* 0x00000000002c0947 */ /* 0x01cfea0003800000 */
        /* <DEDUP_REMOVED lines=11> */
.L_x_129:
[----:B------:R-:W-:Y:S05]  /*5560*/  BSYNC.RECONVERGENT B1 ;  /* 0x0000000000017941 */ /* 0x000fea0003800200 */
.L_x_128:
        /* <DEDUP_REMOVED lines=21> */
.L_x_131:
[----:B------:R-:W-:Y:S05]  /*56c0*/  BSYNC.RECONVERGENT B1 ;  /* 0x0000000000017941 */ /* 0x000fea0003800200 */
.L_x_130:
        /* <DEDUP_REMOVED lines=21> */
.L_x_133:
[----:B------:R-:W-:Y:S05]  /*5820*/  BSYNC.RECONVERGENT B1 ;  /* 0x0000000000017941 */ /* 0x000fea0003800200 */
.L_x_132:
        /* <DEDUP_REMOVED lines=21> */
.L_x_135:
[----:B------:R-:W-:Y:S05]  /*5980*/  BSYNC.RECONVERGENT B1 ;  /* 0x0000000000017941 */ /* 0x000fea0003800200 */
.L_x_134:
        /* <DEDUP_REMOVED lines=22> */
.L_x_137:
[----:B------:R-:W-:Y:S05]  /*5af0*/  BSYNC.RECONVERGENT B1 ;  /* 0x0000000000017941 */ /* 0x000fea0003800200 */
.L_x_136:
        /* <DEDUP_REMOVED lines=12> */
.L_x_139:
[----:B------:R-:W-:Y:S05]  /*5bc0*/  BSYNC.RECONVERGENT B1 ;  /* 0x0000000000017941 */ /* 0x000fea0003800200 */
.L_x_138:
        /* <DEDUP_REMOVED lines=31> */
.L_x_141:
[----:B------:R-:W-:Y:S05]  /*5dc0*/  BSYNC.RECONVERGENT B1 ;  /* 0x0000000000017941 */ /* 0x000fea0003800200 */
.L_x_140:
        /* <DEDUP_REMOVED lines=18> */
.L_x_143:
[----:B------:R-:W-:Y:S05]  /*5ef0*/  BSYNC.RECONVERGENT B1 ;  /* 0x0000000000017941 */ /* 0x000fea0003800200 */
.L_x_142:
        /* <DEDUP_REMOVED lines=18> */
.L_x_145:
[----:B------:R-:W-:Y:S05]  /*6020*/  BSYNC.RECONVERGENT B1 ;  /* 0x0000000000017941 */ /* 0x000fea0003800200 */
.L_x_144:
        /* <DEDUP_REMOVED lines=18> */
.L_x_147:
[----:B------:R-:W-:Y:S05]  /*6150*/  BSYNC.RECONVERGENT B1 ;  /* 0x0000000000017941 */ /* 0x000fea0003800200 */
.L_x_146:
        /* <DEDUP_REMOVED lines=18> */
.L_x_149:
[----:B------:R-:W-:Y:S05]  /*6280*/  BSYNC.RECONVERGENT B1 ;  /* 0x0000000000017941 */ /* 0x000fea0003800200 */
.L_x_148:
        /* <DEDUP_REMOVED lines=18> */
.L_x_151:
[----:B------:R-:W-:Y:S05]  /*63b0*/  BSYNC.RECONVERGENT B1 ;  /* 0x0000000000017941 */ /* 0x000fea0003800200 */
.L_x_150:
[----:B------:R-:W-:Y:S01]  /*63c0*/  FSETP.GEU.AND P0, PT, R7, R0, PT ;  /* 0x000000000700720b */ /* 0x000fe20003f0e000 */
[----:B------:R-:W-:Y:S02]  /*63d0*/  IMAD.MOV.U32 R2, RZ, RZ, R7 ;  /* 0x000000ffff027224 */ /* 0x000fe400078e0007 */
[----:B------:R-:W-:Y:S02]  /*63e0*/  IMAD.MOV.U32 R3, RZ, RZ, R9 ;  /* 0x000000ffff037224 */ /* 0x000fe400078e0009 */
[----:B------:R-:W-:-:S08]  /*63f0*/  IMAD.MOV.U32 R4, RZ, RZ, R8 ;  /* 0x000000ffff047224 */ /* 0x000fd000078e0008 */
        /* <DEDUP_REMOVED lines=13> */
.L_x_34:
[----:B------:R-:W-:Y:S05]  /*64d0*/  BSYNC.RECONVERGENT B0 ;  /* 0x0000000000007941 */ /* 0x000fea0003800200 */
.L_x_1:
[----:B------:R-:W-:Y:S05]  /*64e0*/  @P1 EXIT ;  /* 0x000000000000194d */ /* 0x000fea0003800000 */
[----:B0-----:R-:W0:Y:S01]  /*64f0*/  LDC.64 R6, c[0x0][0x388] ;  /* 0x0000e200ff067b82 */ /* 0x001e220000000a00 */
[----:B------:R-:W-:Y:S02]  /*6500*/  IMAD.MOV.U32 R5, RZ, RZ, R4 ;  /* 0x000000ffff057224 */ /* 0x000fe400078e0004 */
[----:B------:R-:W-:-:S05]  /*6510*/  IMAD.MOV.U32 R4, RZ, RZ, R3 ;  /* 0x000000ffff047224 */ /* 0x000fca00078e0003 */
[----:B0-----:R-:W-:Y:S04]  /*6520*/  STG.E.64 desc[UR10][R6.64+0x8], R4 ;  /* 0x0000080406007986 */ /* 0x001fe8000c101b0a */
[----:B------:R-:W-:Y:S01]  /*6530*/  STG.E desc[UR10][R6.64], R2 ;  /* 0x0000000206007986 */ /* 0x000fe2000c10190a */
[----:B------:R-:W-:Y:S05]  /*6540*/  EXIT ;  /* 0x000000000000794d */ /* 0x000fea0003800000 */
.L_x_152:
        /* <DEDUP_REMOVED lines=11> */
.L_x_840:


//--------------------- .text._ZN6thrust24THRUST_300001_SM_1000_NS8cuda_cub4core6detail13_kernel_agentINS1_8__reduce10DrainAgentIlEEJN3cub18CUB_300001_SM_10009GridQueueIyEElEEEvDpT0_ --------------------------
	.section	.text._ZN6thrust24THRUST_300001_SM_1000_NS8cuda_cub4core6detail13_kernel_agentINS1_8__reduce10DrainAgentIlEEJN3cub18CUB_300001_SM_10009GridQueueIyEElEEEvDpT0_,"ax",@progbits
	.align	128
        .global         _ZN6thrust24THRUST_300001_SM_1000_NS8cuda_cub4core6detail13_kernel_agentINS1_8__reduce10DrainAgentIlEEJN3cub18CUB_300001_SM_10009GridQueueIyEElEEEvDpT0_
        .type           _ZN6thrust24THRUST_300001_SM_1000_NS8cuda_cub4core6detail13_kernel_agentINS1_8__reduce10DrainAgentIlEEJN3cub18CUB_300001_SM_10009GridQueueIyEElEEEvDpT0_,@function
        .size           _ZN6thrust24THRUST_300001_SM_1000_NS8cuda_cub4core6detail13_kernel_agentINS1_8__reduce10DrainAgentIlEEJN3cub18CUB_300001_SM_10009GridQueueIyEElEEEvDpT0_,(.L_x_841 - _ZN6thrust24THRUST_300001_SM_1000_NS8cuda_cub4core6detail13_kernel_agentINS1_8__reduce10DrainAgentIlEEJN3cub18CUB_300001_SM_10009GridQueueIyEElEEEvDpT0_)
        .other          _ZN6thrust24THRUST_300001_SM_1000_NS8cuda_cub4core6detail13_kernel_agentINS1_8__reduce10DrainAgentIlEEJN3cub18CUB_300001_SM_10009GridQueueIyEElEEEvDpT0_,@"STO_CUDA_ENTRY STV_DEFAULT"
_ZN6thrust24THRUST_300001_SM_1000_NS8cuda_cub4core6detail13_kernel_agentINS1_8__reduce10DrainAgentIlEEJN3cub18CUB_300001_SM_10009GridQueueIyEElEEEvDpT0_:
.text._ZN6thrust24THRUST_300001_SM_1000_NS8cuda_cub4core6detail13_kernel_agentINS1_8__reduce10DrainAgentIlEEJN3cub18CUB_300001_SM_10009GridQueueIyEElEEEvDpT0_:
[----:B------:R-:W-:Y:S08]  /*0000*/  LDC R1, c[0x0][0x37c] ;  /* 0x0000df00ff017b82 */ /* 0x000ff00000000800 */
[----:B------:R-:W0:Y:S01]  /*0010*/  LDC.64 R2, c[0x0][0x380] ;  /* 0x0000e000ff027b82 */ /* 0x000e220000000a00 */
[----:B------:R-:W0:Y:S07]  /*0020*/  LDCU.64 UR4, c[0x0][0x358] ;  /* 0x00006b00ff0477ac */ /* 0x000e2e0008000a00 */
[----:B------:R-:W1:Y:S01]  /*0030*/  LDC.64 R4, c[0x0][0x388] ;  /* 0x0000e200ff047b82 */ /* 0x000e620000000a00 */
[----:B0-----:R-:W-:Y:S04]  /*0040*/  STG.E.64 desc[UR4][R2.64+0x8], RZ ;  /* 0x000008ff02007986 */ /* 0x001fe8000c101b04 */
[----:B-1----:R-:W-:Y:S01]  /*0050*/  STG.E.64 desc[UR4][R2.64], R4 ;  /* 0x0000000402007986 */ /* 0x002fe2000c101b04 */
[----:B------:R-:W-:Y:S05]  /*0060*/  EXIT ;  /* 0x000000000000794d */ /* 0x000fea0003800000 */
.L_x_153:
        /* <DEDUP_REMOVED lines=9> */
.L_x_841:


//--------------------- .text._ZN6thrust24THRUST_300001_SM_1000_NS8cuda_cub4core6detail13_kernel_agentINS1_8__reduce11ReduceAgentINS0_12zip_iteratorIN4cuda3std3__45tupleIJPfNS0_17counting_iteratorIlNS0_11use_defaultESE_SE_EEEEEEEPNSB_IJflEEESI_lNS1_9__extrema9arg_min_fIflNSA_4lessIfEEEEEEJSH_SJ_lN3cub18CUB_300001_SM_100013GridEvenShareIlEENSR_9GridQueueIyEESO_EEEvDpT0_ --------------------------
	.section	.text._ZN6thrust24THRUST_300001_SM_1000_NS8cuda_cub4core6detail13_kernel_agentINS1_8__reduce11ReduceAgentINS0_12zip_iteratorIN4cuda3std3__45tupleIJPfNS0_17counting_iteratorIlNS0_11use_defaultESE_SE_EEEEEEEPNSB_IJflEEESI_lNS1_9__extrema9arg_min_fIflNSA_4lessIfEEEEEEJSH_SJ_lN3cub18CUB_300001_SM_100013GridEvenShareIlEENSR_9GridQueueIyEESO_EEEvDpT0_,"ax",@progbits
	.align	128
        .global         _ZN6thrust24THRUST_300001_SM_1000_NS8cuda_cub4core6detail13_kernel_agentINS1_8__reduce11ReduceAgentINS0_12zip_iteratorIN4cuda3std3__45tupleIJPfNS0_17counting_iteratorIlNS0_11use_defaultESE_SE_EEEEEEEPNSB_IJflEEESI_lNS1_9__extrema9arg_min_fIflNSA_4lessIfEEEEEEJSH_SJ_lN3cub18CUB_300001_SM_100013GridEvenShareIlEENSR_9GridQueueIyEESO_EEEvDpT0_
        .type           _ZN6thrust24THRUST_300001_SM_1000_NS8cuda_cub4core6detail13_kernel_agentINS1_8__reduce11ReduceAgentINS0_12zip_iteratorIN4cuda3std3__45tupleIJPfNS0_17counting_iteratorIlNS0_11use_defaultESE_SE_EEEEEEEPNSB_IJflEEESI_lNS1_9__extrema9arg_min_fIflNSA_4lessIfEEEEEEJSH_SJ_lN3cub18CUB_300001_SM_100013GridEvenShareIlEENSR_9GridQueueIyEESO_EEEvDpT0_,@function
        .size           _ZN6thrust24THRUST_300001_SM_1000_NS8cuda_cub4core6detail13_kernel_agentINS1_8__reduce11ReduceAgentINS0_12zip_iteratorIN4cuda3std3__45tupleIJPfNS0_17counting_iteratorIlNS0_11use_defaultESE_SE_EEEEEEEPNSB_IJflEEESI_lNS1_9__extrema9arg_min_fIflNSA_4lessIfEEEEEEJSH_SJ_lN3cub18CUB_300001_SM_100013GridEvenShareIlEENSR_9GridQueueIyEESO_EEEvDpT0_,(.L_x_842 - _ZN6thrust24THRUST_300001_SM_1000_NS8cuda_cub4core6detail13_kernel_agentINS1_8__reduce11ReduceAgentINS0_12zip_iteratorIN4cuda3std3__45tupleIJPfNS0_17counting_iteratorIlNS0_11use_defaultESE_SE_EEEEEEEPNSB_IJflEEESI_lNS1_9__extrema9arg_min_fIflNSA_4lessIfEEEEEEJSH_SJ_lN3cub18CUB_300001_SM_100013GridEvenShareIlEENSR_9GridQueueIyEESO_EEEvDpT0_)
        .other          _ZN6thrust24THRUST_300001_SM_1000_NS8cuda_cub4core6detail13_kernel_agentINS1_8__reduce11ReduceAgentINS0_12zip_iteratorIN4cuda3std3__45tupleIJPfNS0_17counting_iteratorIlNS0_11use_defaultESE_SE_EEEEEEEPNSB_IJflEEESI_lNS1_9__extrema9arg_min_fIflNSA_4lessIfEEEEEEJSH_SJ_lN3cub18CUB_300001_SM_100013GridEvenShareIlEENSR_9GridQueueIyEESO_EEEvDpT0_,@"STO_CUDA_ENTRY STV_DEFAULT"
_ZN6thrust24THRUST_300001_SM_1000_NS8cuda_cub4core6detail13_kernel_agentINS1_8__reduce11ReduceAgentINS0_12zip_iteratorIN4cuda3std3__45tupleIJPfNS0_17counting_iteratorIlNS0_11use_defaultESE_SE_EEEEEEEPNSB_IJflEEESI_lNS1_9__extrema9arg_min_fIflNSA_4lessIfEEEEEEJSH_SJ_lN3cub18CUB_300001_SM_100013GridEvenShareIlEENSR_9GridQueueIyEESO_EEEvDpT0_:
.text._ZN6thrust24THRUST_300001_SM_1000_NS8cuda_cub4core6detail13_kernel_agentINS1_8__reduce11ReduceAgentINS0_12zip_iteratorIN4cuda3std3__45tupleIJPfNS0_17counting_iteratorIlNS0_11use_defaultESE_SE_EEEEEEEPNSB_IJflEEESI_lNS1_9__extrema9arg_min_fIflNSA_4lessIfEEEEEEJSH_SJ_lN3cub18CUB_300001_SM_100013GridEvenShareIlEENSR_9GridQueueIyEESO_EEEvDpT0_:
[----:B------:R-:W-:Y:S01]  /*0000*/  LDC R1, c[0x0][0x37c] ;  /* 0x0000df00ff017b82 */ /* 0x000fe20000000800 */
[----:B------:R-:W0:Y:S01]  /*0010*/  S2R R0, SR_CTAID.X ;  /* 0x0000000000007919 */ /* 0x000e220000002500 */
[----:B------:R-:W1:Y:S01]  /*0020*/  LDCU.64 UR4, c[0x0][0x398] ;  /* 0x00007300ff0477ac */ /* 0x000e620008000a00 */
[----:B------:R-:W-:Y:S01]  /*0030*/  BSSY.RECONVERGENT B0, `(.L_x_154) ;  /* 0x00005a6000007945 */ /* 0x000fe20003800200 */
[----:B------:R-:W2:Y:S01]  /*0040*/  LDCU UR6, c[0x0][0x370] ;  /* 0x00006e00ff0677ac */ /* 0x000ea20008000800 */
[----:B------:R-:W3:Y:S01]  /*0050*/  LDCU.64 UR10, c[0x0][0x358] ;  /* 0x00006b00ff0a77ac */ /* 0x000ee20008000a00 */
[----:B-1----:R-:W-:Y:S02]  /*0060*/  IMAD.U32 R15, RZ, RZ, UR4 ;  /* 0x00000004ff0f7e24 */ /* 0x002fe4000f8e00ff */
[----:B------:R-:W-:Y:S01]  /*0070*/  IMAD.U32 R12, RZ, RZ, UR5 ;  /* 0x00000005ff0c7e24 */ /* 0x000fe2000f8e00ff */
[----:B--2---:R-:W-:Y:S01]  /*0080*/  UIMAD UR6, UR6, 0x500, URZ ;  /* 0x00000500060678a4 */ /* 0x004fe2000f8e02ff */
[----:B0-----:R-:W-:-:S05]  /*0090*/  IMAD R7, R0, 0x500, RZ ;  /* 0x0000050000077824 */ /* 0x001fca00078e02ff */
[----:B------:R-:W-:-:S04]  /*00a0*/  IADD3 R2, P1, PT, R7, 0x500, RZ ;  /* 0x0000050007027810 */ /* 0x000fc80007f3e0ff */
[----:B------:R-:W-:Y:S01]  /*00b0*/  ISETP.GT.U32.AND P0, PT, R2, R15, PT ;  /* 0x0000000f0200720c */ /* 0x000fe20003f04070 */
[----:B------:R-:W-:-:S05]  /*00c0*/  IMAD.X R3, RZ, RZ, RZ, P1 ;  /* 0x000000ffff037224 */ /* 0x000fca00008e06ff */
[----:B------:R-:W-:-:S13]  /*00d0*/  ISETP.GT.AND.EX P0, PT, R3, R12, PT, P0 ;  /* 0x0000000c0300720c */ /* 0x000fda0003f04300 */
[----:B---3--:R-:W-:Y:S05]  /*00e0*/  @!P0 BRA `(.L_x_155) ;  /* 0x0000003000288947 */ /* 0x008fea0003800000 */
[----:B------:R-:W0:Y:S01]  /*00f0*/  S2R R6, SR_TID.X ;  /* 0x0000000000067919 */ /* 0x000e220000002100 */
[----:B------:R-:W-:Y:S01]  /*0100*/  IMAD.IADD R9, R15, 0x1, -R7 ;  /* 0x000000010f097824 */ /* 0x000fe200078e0a07 */
[----:B------:R-:W-:Y:S01]  /*0110*/  BSSY.RECONVERGENT B1, `(.L_x_156) ;  /* 0x000000f000017945 */ /* 0x000fe20003800200 */
[----:B------:R-:W-:Y:S01]  /*0120*/  IMAD.MOV.U32 R8, RZ, RZ, RZ ;  /* 0x000000ffff087224 */ /* 0x000fe200078e00ff */
[----:B------:R-:W-:Y:S02]  /*0130*/  CS2R R10, SRZ ;  /* 0x00000000000a7805 */ /* 0x000fe4000001ff00 */
[----:B0-----:R-:W-:Y:S01]  /*0140*/  ISETP.GE.AND P0, PT, R6, R9, PT ;  /* 0x000000090600720c */ /* 0x001fe20003f06270 */
[----:B------:R-:W-:-:S12]  /*0150*/  IMAD.MOV.U32 R12, RZ, RZ, R6 ;  /* 0x000000ffff0c7224 */ /* 0x000fd800078e0006 */
[----:B------:R-:W-:Y:S05]  /*0160*/  @P0 BRA `(.L_x_157) ;  /* 0x0000000000240947 */ /* 0x000fea0003800000 */
[----:B------:R-:W0:Y:S01]  /*0170*/  LDCU.128 UR4, c[0x0][0x380] ;  /* 0x00007000ff0477ac */ /* 0x000e220008000c00 */
[----:B------:R-:W-:-:S05]  /*0180*/  IADD3 R10, P0, PT, R7, R6, RZ ;  /* 0x00000006070a7210 */ /* 0x000fca0007f1e0ff */
[----:B------:R-:W-:Y:S01]  /*0190*/  IMAD.X R11, RZ, RZ, RZ, P0 ;  /* 0x000000ffff0b7224 */ /* 0x000fe200000e06ff */
[----:B0-----:R-:W-:-:S04]  /*01a0*/  LEA R2, P1, R10, UR4, 0x2 ;  /* 0x000000040a027c11 */ /* 0x001fc8000f8210ff */
[----:B------:R-:W-:-:S05]  /*01b0*/  LEA.HI.X R3, R10, UR5, R11, 0x2, P1 ;  /* 0x000000050a037c11 */ /* 0x000fca00088f140b */
[----:B------:R0:W5:Y:S01]  /*01c0*/  LDG.E R8, desc[UR10][R2.64] ;  /* 0x0000000a02087981 */ /* 0x000162000c1e1900 */
[----:B------:R-:W-:Y:S01]  /*01d0*/  IADD3 R10, P0, PT, R10, UR6, RZ ;  /* 0x000000060a0a7c10 */ /* 0x000fe2000ff1e0ff */
[----:B------:R-:W-:-:S03]  /*01e0*/  VIADD R12, R6, 0x100 ;  /* 0x00000100060c7836 */ /* 0x000fc60000000000 */
[----:B------:R-:W-:-:S09]  /*01f0*/  IADD3.X R11, PT, PT, R11, UR7, RZ, P0, !PT ;  /* 0x000000070b0b7c10 */ /* 0x000fd200087fe4ff */
.L_x_157:
[----:B------:R-:W-:Y:S05]  /*0200*/  BSYNC.RECONVERGENT B1 ;  /* 0x0000000000017941 */ /* 0x000fea0003800200 */
.L_x_156:
[----:B------:R-:W-:Y:S01]  /*0210*/  ISETP.GE.AND P0, PT, R12, R9, PT ;  /* 0x000000090c00720c */ /* 0x000fe20003f06270 */
[----:B------:R-:W-:-:S12]  /*0220*/  BSSY.RECONVERGENT B1, `(.L_x_158) ;  /* 0x0000097000017945 */ /* 0x000fd80003800200 */
[----:B------:R-:W-:Y:S05]  /*0230*/  @P0 BRA `(.L_x_159) ;  /* 0x0000000800540947 */ /* 0x000fea0003800000 */
[----:B0-----:R-:W-:Y:S01]  /*0240*/  LOP3.LUT R2, RZ, R12, RZ, 0x33, !PT ;  /* 0x0000000cff027212 */ /* 0x001fe200078e33ff */
[----:B------:R-:W-:Y:S03]  /*0250*/  BSSY.RECONVERGENT B2, `(.L_x_160) ;  /* 0x000002c000027945 */ /* 0x000fe60003800200 */
[----:B------:R-:W-:-:S04]  /*0260*/  IADD3 R15, PT, PT, -R7, R15, R2 ;  /* 0x0000000f070f7210 */ /* 0x000fc80007ffe102 */
[----:B------:R-:W-:-:S04]  /*0270*/  LOP3.LUT R2, R15, 0x300, RZ, 0xc0, !PT ;  /* 0x000003000f027812 */ /* 0x000fc800078ec0ff */
[----:B------:R-:W-:-:S13]  /*0280*/  ISETP.NE.AND P0, PT, R2, 0x300, PT ;  /* 0x000003000200780c */ /* 0x000fda0003f05270 */
[----:B------:R-:W-:Y:S05]  /*0290*/  @!P0 BRA `(.L_x_161) ;  /* 0x00000000009c8947 */ /* 0x000fea0003800000 */
[----:B------:R-:W0:Y:S01]  /*02a0*/  LDCU.128 UR4, c[0x0][0x380] ;  /* 0x00007000ff0477ac */ /* 0x000e220008000c00 */
[----:B------:R-:W-:Y:S02]  /*02b0*/  IADD3 R14, P0, PT, R7, R12, RZ ;  /* 0x0000000c070e7210 */ /* 0x000fe40007f1e0ff */
[----:B------:R-:W-:-:S03]  /*02c0*/  LEA.HI R2, R15, 0x1, RZ, 0x18 ;  /* 0x000000010f027811 */ /* 0x000fc600078fc0ff */
[----:B------:R-:W-:Y:S01]  /*02d0*/  IMAD.X R3, RZ, RZ, RZ, P0 ;  /* 0x000000ffff037224 */ /* 0x000fe200000e06ff */
[----:B------:R-:W-:-:S05]  /*02e0*/  LOP3.LUT R2, R2, 0x3, RZ, 0xc0, !PT ;  /* 0x0000000302027812 */ /* 0x000fca00078ec0ff */
[----:B------:R-:W-:Y:S01]  /*02f0*/  IMAD.MOV R4, RZ, RZ, -R2 ;  /* 0x000000ffff047224 */ /* 0x000fe200078e0a02 */
[C---:B0-----:R-:W-:Y:S02]  /*0300*/  IADD3 R16, P1, PT, R14.reuse, UR6, RZ ;  /* 0x000000060e107c10 */ /* 0x041fe4000ff3e0ff */
[C---:B------:R-:W-:Y:S02]  /*0310*/  LEA R13, P2, R14.reuse, UR4, 0x2 ;  /* 0x000000040e0d7c11 */ /* 0x040fe4000f8410ff */
[----:B------:R-:W-:Y:S02]  /*0320*/  IADD3.X R18, PT, PT, R3, UR7, RZ, P1, !PT ;  /* 0x0000000703127c10 */ /* 0x000fe40008ffe4ff */
[----:B------:R-:W-:-:S09]  /*0330*/  LEA.HI.X R14, R14, UR5, R3, 0x2, P2 ;  /* 0x000000050e0e7c11 */ /* 0x000fd200090f1403 */
.L_x_164:
[----:B------:R-:W-:Y:S02]  /*0340*/  IMAD.MOV.U32 R2, RZ, RZ, R13 ;  /* 0x000000ffff027224 */ /* 0x000fe400078e000d */
[----:B------:R-:W-:-:S05]  /*0350*/  IMAD.MOV.U32 R3, RZ, RZ, R14 ;  /* 0x000000ffff037224 */ /* 0x000fca00078e000e */
[----:B------:R-:W2:Y:S01]  /*0360*/  LDG.E R17, desc[UR10][R2.64] ;  /* 0x0000000a02117981 */ /* 0x000ea2000c1e1900 */
[----:B------:R-:W-:Y:S01]  /*0370*/  VIADD R4, R4, 0x1 ;  /* 0x0000000104047836 */ /* 0x000fe20000000000 */
[----:B------:R-:W-:Y:S01]  /*0380*/  BSSY.RECONVERGENT B3, `(.L_x_162) ;  /* 0x0000013000037945 */ /* 0x000fe20003800200 */
[----:B------:R-:W-:-:S03]  /*0390*/  IADD3 R13, P3, PT, R13, 0x400, RZ ;  /* 0x000004000d0d7810 */ /* 0x000fc60007f7e0ff */
[----:B------:R-:W-:Y:S02]  /*03a0*/  ISETP.NE.AND P2, PT, R4, RZ, PT ;  /* 0x000000ff0400720c */ /* 0x000fe40003f45270 */
[----:B--2--5:R-:W-:-:S13]  /*03b0*/  FSETP.GEU.AND P0, PT, R8, R17, PT ;  /* 0x000000110800720b */ /* 0x024fda0003f0e000 */
[----:B------:R-:W-:Y:S05]  /*03c0*/  @!P0 BRA `(.L_x_163) ;  /* 0x0000000000388947 */ /* 0x000fea0003800000 */
[----:B------:R-:W-:Y:S01]  /*03d0*/  FSETP.GEU.AND P4, PT, R17, R8, PT ;  /* 0x000000081100720b */ /* 0x000fe20003f8e000 */
[----:B------:R-:W-:Y:S02]  /*03e0*/  IMAD.MOV.U32 R3, RZ, RZ, R10 ;  /* 0x000000ffff037224 */ /* 0x000fe400078e000a */
[----:B------:R-:W-:Y:S02]  /*03f0*/  IMAD.MOV.U32 R5, RZ, RZ, R11 ;  /* 0x000000ffff057224 */ /* 0x000fe400078e000b */
[----:B------:R-:W-:Y:S02]  /*0400*/  IMAD.MOV.U32 R2, RZ, RZ, R8 ;  /* 0x000000ffff027224 */ /* 0x000fe400078e0008 */
[----:B------:R-:W-:Y:S02]  /*0410*/  IMAD.MOV.U32 R8, RZ, RZ, R17 ;  /* 0x000000ffff087224 */ /* 0x000fe400078e0011 */
[----:B------:R-:W-:Y:S02]  /*0420*/  IMAD.MOV.U32 R10, RZ, RZ, R16 ;  /* 0x000000ffff0a7224 */ /* 0x000fe400078e0010 */
[----:B------:R-:W-:-:S02]  /*0430*/  IMAD.MOV.U32 R11, RZ, RZ, R18 ;  /* 0x000000ffff0b7224 */ /* 0x000fc400078e0012 */
[CC--:B------:R-:W-:Y:S02]  /*0440*/  @P4 ISETP.GE.U32.AND P0, PT, R3.reuse, R16.reuse, PT ;  /* 0x000000100300420c */ /* 0x0c0fe40003f06070 */
[----:B------:R-:W-:Y:S02]  /*0450*/  @P4 ISETP.LT.U32.AND P1, PT, R3, R16, PT ;  /* 0x000000100300420c */ /* 0x000fe40003f21070 */
[CC--:B------:R-:W-:Y:S02]  /*0460*/  @P4 ISETP.GE.AND.EX P0, PT, R5.reuse, R18.reuse, PT, P0 ;  /* 0x000000120500420c */ /* 0x0c0fe40003f06300 */
[----:B------:R-:W-:Y:S02]  /*0470*/  @P4 ISETP.LT.AND.EX P1, PT, R5, R18, PT, P1 ;  /* 0x000000120500420c */ /* 0x000fe40003f21310 */
[----:B------:R-:W-:Y:S02]  /*0480*/  @P4 FSEL R8, R2, R17, !P0 ;  /* 0x0000001102084208 */ /* 0x000fe40004000000 */
[----:B------:R-:W-:-:S02]  /*0490*/  @P4 SEL R10, R3, R16, P1 ;  /* 0x00000010030a4207 */ /* 0x000fc40000800000 */
[----:B------:R-:W-:-:S07]  /*04a0*/  @P4 SEL R11, R5, R18, P1 ;  /* 0x00000012050b4207 */ /* 0x000fce0000800000 */
.L_x_163:
[----:B------:R-:W-:Y:S05]  /*04b0*/  BSYNC.RECONVERGENT B3 ;  /* 0x0000000000037941 */ /* 0x000fea0003800200 */
.L_x_162:
[----:B------:R-:W-:Y:S01]  /*04c0*/  IADD3 R16, P0, PT, R16, 0x100, RZ ;  /* 0x0000010010107810 */ /* 0x000fe20007f1e0ff */
[----:B------:R-:W-:Y:S02]  /*04d0*/  VIADD R12, R12, 0x100 ;  /* 0x000001000c0c7836 */ /* 0x000fe40000000000 */
[----:B------:R-:W-:Y:S02]  /*04e0*/  IMAD.X R14, RZ, RZ, R14, P3 ;  /* 0x000000ffff0e7224 */ /* 0x000fe400018e060e */
[----:B------:R-:W-:Y:S01]  /*04f0*/  IMAD.X R18, RZ, RZ, R18, P0 ;  /* 0x000000ffff127224 */ /* 0x000fe200000e0612 */
[----:B------:R-:W-:Y:S07]  /*0500*/  @P2 BRA `(.L_x_164) ;  /* 0xfffffffc008c2947 */ /* 0x000fee000383ffff */
.L_x_161:
[----:B------:R-:W-:Y:S05]  /*0510*/  BSYNC.RECONVERGENT B2 ;  /* 0x0000000000027941 */ /* 0x000fea0003800200 */
.L_x_160:
[----:B------:R-:W-:-:S13]  /*0520*/  ISETP.GE.U32.AND P0, PT, R15, 0x300, PT ;  /* 0x000003000f00780c */ /* 0x000fda0003f06070 */
[----:B------:R-:W-:Y:S05]  /*0530*/  @!P0 BRA `(.L_x_159) ;  /* 0x0000000400948947 */ /* 0x000fea0003800000 */
[----:B------:R-:W0:Y:S01]  /*0540*/  LDC.64 R4, c[0x0][0x380] ;  /* 0x0000e000ff047b82 */ /* 0x000e220000000a00 */
[----:B------:R-:W-:-:S07]  /*0550*/  VIADD R12, R12, 0x200 ;  /* 0x000002000c0c7836 */ /* 0x000fce0000000000 */
[----:B------:R-:W1:Y:S02]  /*0560*/  LDC.64 R2, c[0x0][0x388] ;  /* 0x0000e200ff027b82 */ /* 0x000e640000000a00 */
.L_x_173:
[----:B------:R-:W-:-:S05]  /*0570*/  VIADD R14, R12, 0xfffffe00 ;  /* 0xfffffe000c0e7836 */ /* 0x000fca0000000000 */
[----:B------:R-:W-:-:S04]  /*0580*/  IADD3 R19, P0, PT, R7, R14, RZ ;  /* 0x0000000e07137210 */ /* 0x000fc80007f1e0ff */
[----:B------:R-:W-:Y:S02]  /*0590*/  LEA.HI.X.SX32 R22, R14, RZ, 0x1, P0 ;  /* 0x000000ff0e167211 */ /* 0x000fe400000f0eff */
[----:B0-----:R-:W-:-:S04]  /*05a0*/  LEA R16, P0, R19, R4, 0x2 ;  /* 0x0000000413107211 */ /* 0x001fc800078010ff */
[----:B------:R-:W-:-:S05]  /*05b0*/  LEA.HI.X R17, R19, R5, R22, 0x2, P0 ;  /* 0x0000000513117211 */ /* 0x000fca00000f1416 */
[----:B------:R-:W2:Y:S04]  /*05c0*/  LDG.E R25, desc[UR10][R16.64] ;  /* 0x0000000a10197981 */ /* 0x000ea8000c1e1900 */
[----:B-----5:R0:W5:Y:S04]  /*05d0*/  LDG.E R15, desc[UR10][R16.64+0x400] ;  /* 0x0004000a100f7981 */ /* 0x020168000c1e1900 */
[----:B------:R0:W5:Y:S04]  /*05e0*/  LDG.E R13, desc[UR10][R16.64+0x800] ;  /* 0x0008000a100d7981 */ /* 0x000168000c1e1900 */
[----:B------:R0:W5:Y:S01]  /*05f0*/  LDG.E R14, desc[UR10][R16.64+0xc00] ;  /* 0x000c000a100e7981 */ /* 0x000162000c1e1900 */
[----:B-1----:R-:W-:Y:S01]  /*0600*/  IADD3 R23, P1, PT, R19, R2, RZ ;  /* 0x0000000213177210 */ /* 0x002fe20007f3e0ff */
[----:B------:R-:W-:Y:S01]  /*0610*/  BSSY.RECONVERGENT B2, `(.L_x_165) ;  /* 0x0000013000027945 */ /* 0x000fe20003800200 */
[----:B------:R-:W-:-:S02]  /*0620*/  IMAD.MOV.U32 R18, RZ, RZ, R10 ;  /* 0x000000ffff127224 */ /* 0x000fc400078e000a */
[----:B------:R-:W-:Y:S02]  /*0630*/  IMAD.MOV.U32 R21, RZ, RZ, R11 ;  /* 0x000000ffff157224 */ /* 0x000fe400078e000b */
[----:B------:R-:W-:Y:S02]  /*0640*/  IMAD.MOV.U32 R20, RZ, RZ, R8 ;  /* 0x000000ffff147224 */ /* 0x000fe400078e0008 */
[----:B------:R-:W-:Y:S02]  /*0650*/  VIADD R19, R12, 0xffffff00 ;  /* 0xffffff000c137836 */ /* 0x000fe40000000000 */
[----:B------:R-:W-:Y:S01]  /*0660*/  IMAD.X R22, R22, 0x1, R3, P1 ;  /* 0x0000000116167824 */ /* 0x000fe200008e0603 */
[----:B--2---:R-:W-:-:S13]  /*0670*/  FSETP.GEU.AND P0, PT, R8, R25, PT ;  /* 0x000000190800720b */ /* 0x004fda0003f0e000 */
[----:B0-----:R-:W-:Y:S05]  /*0680*/  @!P0 BRA `(.L_x_166) ;  /* 0x00000000002c8947 */ /* 0x001fea0003800000 */
        /* <DEDUP_REMOVED lines=11> */
.L_x_166:
[----:B------:R-:W-:Y:S05]  /*0740*/  BSYNC.RECONVERGENT B2 ;  /* 0x0000000000027941 */ /* 0x000fea0003800200 */
.L_x_165:
[----:B-----5:R-:W-:Y:S01]  /*0750*/  FSETP.GEU.AND P0, PT, R20, R15, PT ;  /* 0x0000000f1400720b */ /* 0x020fe20003f0e000 */
[----:B------:R-:W-:Y:S01]  /*0760*/  BSSY.RECONVERGENT B2, `(.L_x_167) ;  /* 0x0000013000027945 */ /* 0x000fe20003800200 */
[----:B------:R-:W-:Y:S01]  /*0770*/  SHF.R.S32.HI R8, RZ, 0x1f, R19 ;  /* 0x0000001fff087819 */ /* 0x000fe20000011413 */
[----:B------:R-:W-:Y:S01]  /*0780*/  IMAD.MOV.U32 R11, RZ, RZ, R18 ;  /* 0x000000ffff0b7224 */ /* 0x000fe200078e0012 */
[----:B------:R-:W-:Y:S01]  /*0790*/  IADD3 R17, P1, P2, R19, R2, R7 ;  /* 0x0000000213117210 */ /* 0x000fe20007a3e007 */
[----:B------:R-:W-:-:S03]  /*07a0*/  IMAD.MOV.U32 R19, RZ, RZ, R21 ;  /* 0x000000ffff137224 */ /* 0x000fc600078e0015 */
[----:B------:R-:W-:Y:S01]  /*07b0*/  IADD3.X R10, PT, PT, R8, R3, RZ, P1, P2 ;  /* 0x00000003080a7210 */ /* 0x000fe20000fe44ff */
[----:B------:R-:W-:-:S04]  /*07c0*/  IMAD.MOV.U32 R8, RZ, RZ, R20 ;  /* 0x000000ffff087224 */ /* 0x000fc800078e0014 */
        /* <DEDUP_REMOVED lines=12> */
.L_x_168:
[----:B------:R-:W-:Y:S05]  /*0890*/  BSYNC.RECONVERGENT B2 ;  /* 0x0000000000027941 */ /* 0x000fea0003800200 */
.L_x_167:
[----:B------:R-:W-:Y:S01]  /*08a0*/  FSETP.GEU.AND P0, PT, R8, R13, PT ;  /* 0x0000000d0800720b */ /* 0x000fe20003f0e000 */
[C---:B------:R-:W-:Y:S01]  /*08b0*/  VIADD R10, R12.reuse, 0x100 ;  /* 0x000001000c0a7836 */ /* 0x040fe20000000000 */
[----:B------:R-:W-:Y:S01]  /*08c0*/  SHF.R.S32.HI R16, RZ, 0x1f, R12 ;  /* 0x0000001fff107819 */ /* 0x000fe2000001140c */
[----:B------:R-:W-:Y:S01]  /*08d0*/  BSSY.RECONVERGENT B2, `(.L_x_169) ;  /* 0x0000013000027945 */ /* 0x000fe20003800200 */
[----:B------:R-:W-:Y:S01]  /*08e0*/  IADD3 R20, P1, P2, R12, R2, R7 ;  /* 0x000000020c147210 */ /* 0x000fe20007a3e007 */
[----:B------:R-:W-:Y:S02]  /*08f0*/  IMAD.MOV.U32 R17, RZ, RZ, R11 ;  /* 0x000000ffff117224 */ /* 0x000fe400078e000b */
[----:B------:R-:W-:Y:S01]  /*0900*/  IMAD.MOV.U32 R18, RZ, RZ, R19 ;  /* 0x000000ffff127224 */ /* 0x000fe200078e0013 */
[----:B------:R-:W-:Y:S01]  /*0910*/  IADD3.X R22, PT, PT, R16, R3, RZ, P1, P2 ;  /* 0x0000000310167210 */ /* 0x000fe20000fe44ff */
[----:B------:R-:W-:Y:S01]  /*0920*/  IMAD.MOV.U32 R15, RZ, RZ, R8 ;  /* 0x000000ffff0f7224 */ /* 0x000fe200078e0008 */
[----:B------:R-:W-:-:S03]  /*0930*/  SHF.R.S32.HI R16, RZ, 0x1f, R10 ;  /* 0x0000001fff107819 */ /* 0x000fc6000001140a */
        /* <DEDUP_REMOVED lines=12> */
.L_x_170:
[----:B------:R-:W-:Y:S05]  /*0a00*/  BSYNC.RECONVERGENT B2 ;  /* 0x0000000000027941 */ /* 0x000fea0003800200 */
.L_x_169:
[----:B------:R-:W-:Y:S01]  /*0a10*/  FSETP.GEU.AND P0, PT, R15, R14, PT ;  /* 0x0000000e0f00720b */ /* 0x000fe20003f0e000 */
[----:B------:R-:W-:Y:S01]  /*0a20*/  BSSY.RECONVERGENT B2, `(.L_x_171) ;  /* 0x0000012000027945 */ /* 0x000fe20003800200 */
[----:B------:R-:W-:Y:S01]  /*0a30*/  IADD3 R20, P1, P2, R10, R2, R7 ;  /* 0x000000020a147210 */ /* 0x000fe20007a3e007 */
[----:B------:R-:W-:Y:S02]  /*0a40*/  IMAD.MOV.U32 R10, RZ, RZ, R17 ;  /* 0x000000ffff0a7224 */ /* 0x000fe400078e0011 */
[----:B------:R-:W-:Y:S01]  /*0a50*/  IMAD.MOV.U32 R11, RZ, RZ, R18 ;  /* 0x000000ffff0b7224 */ /* 0x000fe200078e0012 */
[----:B------:R-:W-:Y:S01]  /*0a60*/  IADD3.X R13, PT, PT, R16, R3, RZ, P1, P2 ;  /* 0x00000003100d7210 */ /* 0x000fe20000fe44ff */
[----:B------:R-:W-:-:S06]  /*0a70*/  IMAD.MOV.U32 R8, RZ, RZ, R15 ;  /* 0x000000ffff087224 */ /* 0x000fcc00078e000f */
        /* <DEDUP_REMOVED lines=12> */
.L_x_172:
[----:B------:R-:W-:Y:S05]  /*0b40*/  BSYNC.RECONVERGENT B2 ;  /* 0x0000000000027941 */ /* 0x000fea0003800200 */
.L_x_171:
[C---:B------:R-:W-:Y:S02]  /*0b50*/  VIADD R14, R12.reuse, 0x200 ;  /* 0x000002000c0e7836 */ /* 0x040fe40000000000 */
[----:B------:R-:W-:-:S03]  /*0b60*/  VIADD R12, R12, 0x400 ;  /* 0x000004000c0c7836 */ /* 0x000fc60000000000 */
[----:B------:R-:W-:-:S13]  /*0b70*/  ISETP.GE.AND P0, PT, R14, R9, PT ;  /* 0x000000090e00720c */ /* 0x000fda0003f06270 */
[----:B------:R-:W-:Y:S05]  /*0b80*/  @!P0 BRA `(.L_x_173) ;  /* 0xfffffff800788947 */ /* 0x000fea000383ffff */
.L_x_159:
[----:B------:R-:W-:Y:S05]  /*0b90*/  BSYNC.RECONVERGENT B1 ;  /* 0x0000000000017941 */ /* 0x000fea0003800200 */
.L_x_158:
[----:B------:R-:W-:-:S13]  /*0ba0*/  ISETP.GE.AND P0, PT, R9, 0x100, PT ;  /* 0x000001000900780c */ /* 0x000fda0003f06270 */
[----:B------:R-:W-:Y:S05]  /*0bb0*/  @!P0 BRA `(.L_x_174) ;  /* 0x00000010003c8947 */ /* 0x000fea0003800000 */
[----:B------:R-:W1:Y:S01]  /*0bc0*/  S2R R14, SR_LANEID ;  /* 0x00000000000e7919 */ /* 0x000e620000000000 */
[----:B------:R-:W-:Y:S01]  /*0bd0*/  BSSY.RECONVERGENT B1, `(.L_x_175) ;  /* 0x0000015000017945 */ /* 0x000fe20003800200 */
[----:B------:R-:W-:Y:S01]  /*0be0*/  IMAD.MOV.U32 R4, RZ, RZ, R10 ;  /* 0x000000ffff047224 */ /* 0x000fe200078e000a */
[----:B0----5:R-:W0:Y:S01]  /*0bf0*/  SHFL.DOWN PT, R3, R8, 0x1, 0x1f ;  /* 0x08201f0008037f89 */ /* 0x021e2200000e0000 */
[----:B------:R-:W-:Y:S02]  /*0c00*/  IMAD.MOV.U32 R9, RZ, RZ, R11 ;  /* 0x000000ffff097224 */ /* 0x000fe400078e000b */
[----:B------:R-:W-:Y:S01]  /*0c10*/  IMAD.MOV.U32 R2, RZ, RZ, R8 ;  /* 0x000000ffff027224 */ /* 0x000fe200078e0008 */
[----:B------:R2:W3:Y:S04]  /*0c20*/  SHFL.DOWN PT, R5, R10, 0x1, 0x1f ;  /* 0x08201f000a057f89 */ /* 0x0004e800000e0000 */
[----:B------:R2:W4:Y:S01]  /*0c30*/  SHFL.DOWN PT, R12, R11, 0x1, 0x1f ;  /* 0x08201f000b0c7f89 */ /* 0x00052200000e0000 */
[----:B0-----:R-:W-:-:S04]  /*0c40*/  FSETP.GEU.AND P0, PT, R8, R3, PT ;  /* 0x000000030800720b */ /* 0x001fc80003f0e000 */
[----:B-1----:R-:W-:-:S13]  /*0c50*/  ISETP.GT.OR P0, PT, R14, 0x1e, !P0 ;  /* 0x0000001e0e00780c */ /* 0x002fda0004704670 */
        /* <DEDUP_REMOVED lines=12> */
.L_x_176:
[----:B------:R-:W-:Y:S05]  /*0d20*/  BSYNC.RECONVERGENT B1 ;  /* 0x0000000000017941 */ /* 0x000fea0003800200 */
.L_x_175:
        /* <DEDUP_REMOVED lines=21> */
.L_x_178:
[----:B------:R-:W-:Y:S05]  /*0e80*/  BSYNC.RECONVERGENT B1 ;  /* 0x0000000000017941 */ /* 0x000fea0003800200 */
.L_x_177:
        /* <DEDUP_REMOVED lines=21> */
.L_x_180:
[----:B------:R-:W-:Y:S05]  /*0fe0*/  BSYNC.RECONVERGENT B1 ;  /* 0x0000000000017941 */ /* 0x000fea0003800200 */
.L_x_179:
        /* <DEDUP_REMOVED lines=21> */
.L_x_182:
[----:B------:R-:W-:Y:S05]  /*1140*/  BSYNC.RECONVERGENT B1 ;  /* 0x0000000000017941 */ /* 0x000fea0003800200 */
.L_x_181:
        /* <DEDUP_REMOVED lines=22> */
.L_x_184:
[----:B------:R-:W-:Y:S05]  /*12b0*/  BSYNC.RECONVERGENT B1 ;  /* 0x0000000000017941 */ /* 0x000fea0003800200 */
.L_x_183:
[----:B------:R-:W-:Y:S04]  /*12c0*/  BSSY.RECONVERGENT B1, `(.L_x_185) ;  /* 0x000000c000017945 */ /* 0x000fe80003800200 */
[----:B------:R-:W-:Y:S05]  /*12d0*/  @P3 BRA `(.L_x_186) ;  /* 0x0000000000283947 */ /* 0x000fea0003800000 */
[----:B------:R-:W0:Y:S01]  /*12e0*/  S2R R8, SR_CgaCtaId ;  /* 0x0000000000087919 */ /* 0x000e220000008800 */
[----:B------:R-:W-:Y:S01]  /*12f0*/  MOV R7, 0x400 ;  /* 0x0000040000077802 */ /* 0x000fe20000000f00 */
[----:B------:R-:W-:Y:S01]  /*1300*/  IMAD.MOV.U32 R9, RZ, RZ, R2 ;  /* 0x000000ffff097224 */ /* 0x000fe200078e0002 */
[----:B------:R-:W-:-:S04]  /*1310*/  SHF.R.U32.HI R5, RZ, 0x1, R6 ;  /* 0x00000001ff057819 */ /* 0x000fc80000011606 */
[----:B------:R-:W-:Y:S02]  /*1320*/  LOP3.LUT R5, R5, 0x1f0, RZ, 0xc0, !PT ;  /* 0x000001f005057812 */ /* 0x000fe400078ec0ff */
[----:B0-----:R-:W-:-:S05]  /*1330*/  LEA R8, R8, R7, 0x18 ;  /* 0x0000000708087211 */ /* 0x001fca00078ec0ff */
[----:B------:R-:W-:Y:S02]  /*1340*/  IMAD.IADD R5, R5, 0x1, R8 ;  /* 0x0000000105057824 */ /* 0x000fe400078e0208 */
[----:B------:R-:W-:-:S03]  /*1350*/  IMAD.MOV.U32 R8, RZ, RZ, R3 ;  /* 0x000000ffff087224 */ /* 0x000fc600078e0003 */
[----:B------:R0:W-:Y:S04]  /*1360*/  STS [R5+0x8], R4 ;  /* 0x0000080405007388 */ /* 0x0001e80000000800 */
[----:B------:R0:W-:Y:S02]  /*1370*/  STS.64 [R5+0x10], R8 ;  /* 0x0000100805007388 */ /* 0x0001e40000000a00 */
.L_x_186:
[----:B------:R-:W-:Y:S05]  /*1380*/  BSYNC.RECONVERGENT B1 ;  /* 0x0000000000017941 */ /* 0x000fea0003800200 */
.L_x_185:
[----:B------:R-:W-:Y:S01]  /*1390*/  BAR.SYNC.DEFER_BLOCKING 0x0 ;  /* 0x0000000000007b1d */ /* 0x000fe20000010000 */
[----:B------:R-:W-:-:S13]  /*13a0*/  ISETP.NE.AND P2, PT, R6, RZ, PT ;  /* 0x000000ff0600720c */ /* 0x000fda0003f45270 */
[----:B------:R-:W-:Y:S05]  /*13b0*/  @P2 BRA `(.L_x_187) ;  /* 0x0000004400b42947 */ /* 0x000fea0003800000 */
[----:B------:R-:W1:Y:S01]  /*13c0*/  S2R R6, SR_CgaCtaId ;  /* 0x0000000000067919 */ /* 0x000e620000008800 */
[----:B0-----:R-:W-:Y:S01]  /*13d0*/  MOV R9, 0x400 ;  /* 0x0000040000097802 */ /* 0x001fe20000000f00 */
[----:B------:R-:W-:Y:S01]  /*13e0*/  BSSY.RECONVERGENT B1, `(.L_x_188) ;  /* 0x000001a000017945 */ /* 0x000fe20003800200 */
[----:B------:R-:W-:Y:S02]  /*13f0*/  IMAD.MOV.U32 R12, RZ, RZ, R4 ;  /* 0x000000ffff0c7224 */ /* 0x000fe400078e0004 */
[----:B------:R-:W-:Y:S01]  /*1400*/  IMAD.MOV.U32 R7, RZ, RZ, R2 ;  /* 0x000000ffff077224 */ /* 0x000fe200078e0002 */
[----:B-1----:R-:W-:Y:S01]  /*1410*/  LEA R9, R6, R9, 0x18 ;  /* 0x0000000906097211 */ /* 0x002fe200078ec0ff */
[----:B------:R-:W-:-:S04]  /*1420*/  IMAD.MOV.U32 R6, RZ, RZ, R3 ;  /* 0x000000ffff067224 */ /* 0x000fc800078e0003 */
        /* <DEDUP_REMOVED lines=21> */
.L_x_189:
[----:B------:R-:W-:Y:S05]  /*1580*/  BSYNC.RECONVERGENT B1 ;  /* 0x0000000000017941 */ /* 0x000fea0003800200 */
.L_x_188:
        /* <DEDUP_REMOVED lines=18> */
.L_x_191:
[----:B------:R-:W-:Y:S05]  /*16b0*/  BSYNC.RECONVERGENT B1 ;  /* 0x0000000000017941 */ /* 0x000fea0003800200 */
.L_x_190:
        /* <DEDUP_REMOVED lines=18> */
.L_x_193:
[----:B------:R-:W-:Y:S05]  /*17e0*/  BSYNC.RECONVERGENT B1 ;  /* 0x0000000000017941 */ /* 0x000fea0003800200 */
.L_x_192:
        /* <DEDUP_REMOVED lines=18> */
.L_x_195:
[----:B------:R-:W-:Y:S05]  /*1910*/  BSYNC.RECONVERGENT B1 ;  /* 0x0000000000017941 */ /* 0x000fea0003800200 */
.L_x_194:
        /* <DEDUP_REMOVED lines=18> */
.L_x_197:
[----:B------:R-:W-:Y:S05]  /*1a40*/  BSYNC.RECONVERGENT B1 ;  /* 0x0000000000017941 */ /* 0x000fea0003800200 */
.L_x_196:
        /* <DEDUP_REMOVED lines=18> */
.L_x_199:
[----:B------:R-:W-:Y:S05]  /*1b70*/  BSYNC.RECONVERGENT B1 ;  /* 0x0000000000017941 */ /* 0x000fea0003800200 */
.L_x_198:
        /* <DEDUP_REMOVED lines=12> */
[CC--:B------:R-:W-:Y:S02]  /*1c40*/  ISETP.LT.U32.AND P1, PT, R11.reuse, R8.reuse, PT ;  /* 0x000000080b00720c */ /* 0x0c0fe40003f21070 */
[CC--:B------:R-:W-:Y:S02]  /*1c50*/  ISETP.GE.AND.EX P0, PT, R10.reuse, R9.reuse, PT, P0 ;  /* 0x000000090a00720c */ /* 0x0c0fe40003f06300 */
[----:B------:R-:W-:Y:S02]  /*1c60*/  ISETP.LT.AND.EX P1, PT, R10, R9, PT, P1 ;  /* 0x000000090a00720c */ /* 0x000fe40003f21310 */
[----:B------:R-:W-:Y:S02]  /*1c70*/  FSEL R4, R6, R5, !P0 ;  /* 0x0000000506047208 */ /* 0x000fe40004000000 */
[----:B------:R-:W-:-:S02]  /*1c80*/  SEL R3, R11, R8, P1 ;  /* 0x000000080b037207 */ /* 0x000fc40000800000 */
[----:B------:R-:W-:Y:S01]  /*1c90*/  SEL R2, R10, R9, P1 ;  /* 0x000000090a027207 */ /* 0x000fe20000800000 */
[----:B------:R-:W-:Y:S06]  /*1ca0*/  BRA `(.L_x_187) ;  /* 0x0000003c00787947 */ /* 0x000fec0003800000 */
.L_x_174:
[----:B0-----:R-:W-:Y:S01]  /*1cb0*/  LOP3.LUT R2, R6, 0x3e0, RZ, 0xc0, !PT ;  /* 0x000003e006027812 */ /* 0x001fe200078ec0ff */
[----:B------:R-:W-:Y:S01]  /*1cc0*/  BSSY.RECONVERGENT B1, `(.L_x_200) ;  /* 0x000001b000017945 */ /* 0x000fe20003800200 */
[----:B------:R-:W-:Y:S02]  /*1cd0*/  IMAD.MOV.U32 R14, RZ, RZ, R10 ;  /* 0x000000ffff0e7224 */ /* 0x000fe400078e000a */
[----:B------:R-:W-:Y:S02]  /*1ce0*/  IMAD.MOV.U32 R16, RZ, RZ, R11 ;  /* 0x000000ffff107224 */ /* 0x000fe400078e000b */
[----:B------:R-:W-:Y:S01]  /*1cf0*/  VIADD R4, R2, 0x20 ;  /* 0x0000002002047836 */ /* 0x000fe20000000000 */
[----:B------:R-:W-:-:S04]  /*1d00*/  LOP3.LUT R2, RZ, R2, RZ, 0x33, !PT ;  /* 0x00000002ff027212 */ /* 0x000fc800078e33ff */
[----:B------:R-:W-:Y:S01]  /*1d10*/  ISETP.GT.AND P0, PT, R4, R9, PT ;  /* 0x000000090400720c */ /* 0x000fe20003f04270 */
[----:B------:R-:W-:Y:S02]  /*1d20*/  IMAD.IADD R2, R9, 0x1, R2 ;  /* 0x0000000109027824 */ /* 0x000fe400078e0202 */
[----:B-----5:R-:W-:-:S03]  /*1d30*/  IMAD.MOV.U32 R4, RZ, RZ, R8 ;  /* 0x000000ffff047224 */ /* 0x020fc600078e0008 */
        /* <DEDUP_REMOVED lines=19> */
.L_x_201:
[----:B------:R-:W-:Y:S05]  /*1e70*/  BSYNC.RECONVERGENT B1 ;  /* 0x0000000000017941 */ /* 0x000fea0003800200 */
.L_x_200:
        /* <DEDUP_REMOVED lines=22> */
.L_x_203:
[----:B------:R-:W-:Y:S05]  /*1fe0*/  BSYNC.RECONVERGENT B1 ;  /* 0x0000000000017941 */ /* 0x000fea0003800200 */
.L_x_202:
        /* <DEDUP_REMOVED lines=22> */
.L_x_205:
[----:B------:R-:W-:Y:S05]  /*2150*/  BSYNC.RECONVERGENT B1 ;  /* 0x0000000000017941 */ /* 0x000fea0003800200 */
.L_x_204:
        /* <DEDUP_REMOVED lines=22> */
.L_x_207:
[----:B------:R-:W-:Y:S05]  /*22c0*/  BSYNC.RECONVERGENT B1 ;  /* 0x0000000000017941 */ /* 0x000fea0003800200 */
.L_x_206:
        /* <DEDUP_REMOVED lines=23> */
.L_x_209:
[----:B------:R-:W-:Y:S05]  /*2440*/  BSYNC.RECONVERGENT B1 ;  /* 0x0000000000017941 */ /* 0x000fea0003800200 */
.L_x_208:
[----:B------:R-:W-:Y:S04]  /*2450*/  BSSY.RECONVERGENT B1, `(.L_x_210) ;  /* 0x000000c000017945 */ /* 0x000fe80003800200 */
[----:B------:R-:W-:Y:S05]  /*2460*/  @P3 BRA `(.L_x_211) ;  /* 0x0000000000283947 */ /* 0x000fea0003800000 */
[----:B------:R-:W0:Y:S01]  /*2470*/  S2R R8, SR_CgaCtaId ;  /* 0x0000000000087919 */ /* 0x000e220000008800 */
[----:B------:R-:W-:Y:S01]  /*2480*/  MOV R7, 0x400 ;  /* 0x0000040000077802 */ /* 0x000fe20000000f00 */
[----:B------:R-:W-:Y:S01]  /*2490*/  IMAD.MOV.U32 R10, RZ, RZ, R3 ;  /* 0x000000ffff0a7224 */ /* 0x000fe200078e0003 */
[----:B------:R-:W-:Y:S01]  /*24a0*/  SHF.R.U32.HI R5, RZ, 0x1, R6 ;  /* 0x00000001ff057819 */ /* 0x000fe20000011606 */
[----:B------:R-:W-:-:S03]  /*24b0*/  IMAD.MOV.U32 R11, RZ, RZ, R2 ;  /* 0x000000ffff0b7224 */ /* 0x000fc600078e0002 */
[----:B------:R-:W-:Y:S02]  /*24c0*/  LOP3.LUT R5, R5, 0x1f0, RZ, 0xc0, !PT ;  /* 0x000001f005057812 */ /* 0x000fe400078ec0ff */
[----:B0-----:R-:W-:-:S05]  /*24d0*/  LEA R8, R8, R7, 0x18 ;  /* 0x0000000708087211 */ /* 0x001fca00078ec0ff */
[----:B------:R-:W-:-:S05]  /*24e0*/  IMAD.IADD R5, R5, 0x1, R8 ;  /* 0x0000000105057824 */ /* 0x000fca00078e0208 */
[----:B------:R0:W-:Y:S04]  /*24f0*/  STS.64 [R5+0x10], R10 ;  /* 0x0000100a05007388 */ /* 0x0001e80000000a00 */
[----:B------:R0:W-:Y:S02]  /*2500*/  STS [R5+0x8], R4 ;  /* 0x0000080405007388 */ /* 0x0001e40000000800 */
.L_x_211:
[----:B------:R-:W-:Y:S05]  /*2510*/  BSYNC.RECONVERGENT B1 ;  /* 0x0000000000017941 */ /* 0x000fea0003800200 */
.L_x_210:
[----:B------:R-:W-:Y:S01]  /*2520*/  BAR.SYNC.DEFER_BLOCKING 0x0 ;  /* 0x0000000000007b1d */ /* 0x000fe20000010000 */
[----:B------:R-:W-:-:S13]  /*2530*/  ISETP.NE.AND P2, PT, R6, RZ, PT ;  /* 0x000000ff0600720c */ /* 0x000fda0003f45270 */
[----:B------:R-:W-:Y:S05]  /*2540*/  @P2 BRA `(.L_x_187) ;  /* 0x0000003400502947 */ /* 0x000fea0003800000 */
[C---:B------:R-:W-:Y:S01]  /*2550*/  ISETP.GE.AND P0, PT, R9.reuse, 0x21, PT ;  /* 0x000000210900780c */ /* 0x040fe20003f06270 */
[----:B0-----:R-:W-:Y:S01]  /*2560*/  IMAD.MOV.U32 R5, RZ, RZ, R4 ;  /* 0x000000ffff057224 */ /* 0x001fe200078e0004 */
[C---:B------:R-:W-:Y:S01]  /*2570*/  ISETP.GE.AND P5, PT, R9.reuse, 0x41, PT ;  /* 0x000000410900780c */ /* 0x040fe20003fa6270 */
[----:B------:R-:W-:Y:S01]  /*2580*/  IMAD.MOV.U32 R11, RZ, RZ, R3 ;  /* 0x000000ffff0b7224 */ /* 0x000fe200078e0003 */
[C---:B------:R-:W-:Y:S01]  /*2590*/  ISETP.GE.AND P4, PT, R9.reuse, 0x61, PT ;  /* 0x000000610900780c */ /* 0x040fe20003f86270 */
[----:B------:R-:W-:Y:S01]  /*25a0*/  IMAD.MOV.U32 R8, RZ, RZ, R2 ;  /* 0x000000ffff087224 */ /* 0x000fe200078e0002 */
[----:B------:R-:W-:-:S07]  /*25b0*/  ISETP.GE.AND P3, PT, R9, 0x81, PT ;  /* 0x000000810900780c */ /* 0x000fce0003f66270 */
[----:B------:R-:W-:Y:S06]  /*25c0*/  @!P0 BRA `(.L_x_212) ;  /* 0x00000000005c8947 */ /* 0x000fec0003800000 */
        /* <DEDUP_REMOVED lines=22> */
.L_x_213:
[----:B------:R-:W-:Y:S05]  /*2730*/  BSYNC.RECONVERGENT B1 ;  /* 0x0000000000017941 */ /* 0x000fea0003800200 */
.L_x_212:
[----:B------:R-:W-:Y:S02]  /*2740*/  IMAD.MOV.U32 R2, RZ, RZ, R5 ;  /* 0x000000ffff027224 */ /* 0x000fe400078e0005 */
[----:B------:R-:W-:Y:S02]  /*2750*/  IMAD.MOV.U32 R7, RZ, RZ, R11 ;  /* 0x000000ffff077224 */ /* 0x000fe400078e000b */
[----:B------:R-:W-:Y:S01]  /*2760*/  IMAD.MOV.U32 R6, RZ, RZ, R8 ;  /* 0x000000ffff067224 */ /* 0x000fe200078e0008 */
        /* <DEDUP_REMOVED lines=23> */
.L_x_215:
[----:B------:R-:W-:Y:S05]  /*28e0*/  BSYNC.RECONVERGENT B1 ;  /* 0x0000000000017941 */ /* 0x000fea0003800200 */
.L_x_214:
[C---:B------:R-:W-:Y:S01]  /*28f0*/  ISETP.GE.AND P1, PT, R9.reuse, 0xa1, PT ;  /* 0x000000a10900780c */ /* 0x040fe20003f26270 */
[----:B------:R-:W-:Y:S01]  /*2900*/  IMAD.MOV.U32 R3, RZ, RZ, R2 ;  /* 0x000000ffff037224 */ /* 0x000fe200078e0002 */
[C---:B------:R-:W-:Y:S01]  /*2910*/  ISETP.GE.AND P5, PT, R9.reuse, 0xc1, PT ;  /* 0x000000c10900780c */ /* 0x040fe20003fa6270 */
[----:B------:R-:W-:Y:S01]  /*2920*/  IMAD.MOV.U32 R8, RZ, RZ, R6 ;  /* 0x000000ffff087224 */ /* 0x000fe200078e0006 */
[----:B------:R-:W-:Y:S01]  /*2930*/  ISETP.GE.AND P6, PT, R9, 0xe1, PT ;  /* 0x000000e10900780c */ /* 0x000fe20003fc6270 */
[----:B------:R-:W-:Y:S01]  /*2940*/  IMAD.MOV.U32 R9, RZ, RZ, R7 ;  /* 0x000000ffff097224 */ /* 0x000fe200078e0007 */
[----:B------:R-:W-:Y:S11]  /*2950*/  @!P4 BRA `(.L_x_216) ;  /* 0x00000000005cc947 */ /* 0x000ff60003800000 */
        /* <DEDUP_REMOVED lines=13> */
[----:B0-----:R-:W-:Y:S01]  /*2a30*/  @P4 ISETP.GE.U32.AND P0, PT, R7, R10, PT ;  /* 0x0000000a0700420c */ /* 0x001fe20003f06070 */
[----:B------:R-:W-:Y:S02]  /*2a40*/  IMAD.MOV.U32 R9, RZ, RZ, R10 ;  /* 0x000000ffff097224 */ /* 0x000fe400078e000a */
[----:B------:R-:W-:Y:S01]  /*2a50*/  IMAD.MOV.U32 R8, RZ, RZ, R11 ;  /* 0x000000ffff087224 */ /* 0x000fe200078e000b */
[----:B------:R-:W-:-:S04]  /*2a60*/  @P4 ISETP.GE.AND.EX P0, PT, R6, R11, PT, P0 ;  /* 0x0000000b0600420c */ /* 0x000fc80003f06300 */
[----:B------:R-:W-:Y:S02]  /*2a70*/  @P4 FSEL R3, R2, R5, !P0 ;  /* 0x0000000502034208 */ /* 0x000fe40004000000 */
[----:B------:R-:W-:-:S04]  /*2a80*/  @P4 ISETP.LT.U32.AND P0, PT, R7, R10, PT ;  /* 0x0000000a0700420c */ /* 0x000fc80003f01070 */
[----:B------:R-:W-:-:S04]  /*2a90*/  @P4 ISETP.LT.AND.EX P0, PT, R6, R11, PT, P0 ;  /* 0x0000000b0600420c */ /* 0x000fc80003f01300 */
[----:B------:R-:W-:Y:S02]  /*2aa0*/  @P4 SEL R9, R7, R10, P0 ;  /* 0x0000000a07094207 */ /* 0x000fe40000000000 */
[----:B------:R-:W-:-:S07]  /*2ab0*/  @P4 SEL R8, R6, R11, P0 ;  /* 0x0000000b06084207 */ /* 0x000fce0000000000 */
.L_x_217:
[----:B------:R-:W-:Y:S05]  /*2ac0*/  BSYNC.RECONVERGENT B1 ;  /* 0x0000000000017941 */ /* 0x000fea0003800200 */
.L_x_216:
        /* <DEDUP_REMOVED lines=26> */
.L_x_219:
[----:B------:R-:W-:Y:S05]  /*2c70*/  BSYNC.RECONVERGENT B1 ;  /* 0x0000000000017941 */ /* 0x000fea0003800200 */
.L_x_218:
        /* <DEDUP_REMOVED lines=8> */
[----:B0-----:R-:W-:Y:S01]  /*2d00*/  LEA R8, R4, R3, 0x18 ;  /* 0x0000000304087211 */ /* 0x001fe200078ec0ff */
[----:B------:R-:W-:Y:S02]  /*2d10*/  IMAD.MOV.U32 R3, RZ, RZ, R2 ;  /* 0x000000ffff037224 */ /* 0x000fe400078e0002 */
[----:B------:R-:W-:Y:S02]  /*2d20*/  IMAD.MOV.U32 R4, RZ, RZ, R6 ;  /* 0x000000ffff047224 */ /* 0x000fe400078e0006 */
        /* <DEDUP_REMOVED lines=15> */
.L_x_221:
[----:B------:R-:W-:Y:S05]  /*2e20*/  BSYNC.RECONVERGENT B1 ;  /* 0x0000000000017941 */ /* 0x000fea0003800200 */
.L_x_220:
        /* <DEDUP_REMOVED lines=26> */
.L_x_223:
[----:B------:R-:W-:Y:S05]  /*2fd0*/  BSYNC.RECONVERGENT B1 ;  /* 0x0000000000017941 */ /* 0x000fea0003800200 */
.L_x_222:
[----:B------:R-:W-:Y:S02]  /*2fe0*/  IMAD.MOV.U32 R4, RZ, RZ, R5 ;  /* 0x000000ffff047224 */ /* 0x000fe400078e0005 */
[----:B------:R-:W-:Y:S02]  /*2ff0*/  IMAD.MOV.U32 R3, RZ, RZ, R7 ;  /* 0x000000ffff037224 */ /* 0x000fe400078e0007 */
[----:B------:R-:W-:Y:S01]  /*3000*/  IMAD.MOV.U32 R2, RZ, RZ, R8 ;  /* 0x000000ffff027224 */ /* 0x000fe200078e0008 */
[----:B------:R-:W-:Y:S06]  /*3010*/  @!P6 BRA `(.L_x_187) ;  /* 0x00000028009ce947 */ /* 0x000fec0003800000 */
[----:B------:R-:W0:Y:S01]  /*3020*/  S2R R3, SR_CgaCtaId ;  /* 0x0000000000037919 */ /* 0x000e220000008800 */
[----:B------:R-:W-:Y:S01]  /*3030*/  MOV R2, 0x400 ;  /* 0x0000040000027802 */ /* 0x000fe20000000f00 */
[----:B------:R-:W-:-:S03]  /*3040*/  IMAD.MOV.U32 R4, RZ, RZ, R5 ;  /* 0x000000ffff047224 */ /* 0x000fc600078e0005 */
        /* <DEDUP_REMOVED lines=20> */
.L_x_155:
[----:B------:R-:W0:Y:S01]  /*3190*/  S2R R5, SR_TID.X ;  /* 0x0000000000057919 */ /* 0x000e220000002100 */
[----:B------:R-:W1:Y:S02]  /*31a0*/  LDCU.128 UR12, c[0x0][0x380] ;  /* 0x00007000ff0c77ac */ /* 0x000e640008000c00 */
[----:B-1----:R-:W-:Y:S02]  /*31b0*/  IMAD.U32 R10, RZ, RZ, UR12 ;  /* 0x0000000cff0a7e24 */ /* 0x002fe4000f8e00ff */
[----:B------:R-:W-:Y:S01]  /*31c0*/  IMAD.U32 R11, RZ, RZ, UR13 ;  /* 0x0000000dff0b7e24 */ /* 0x000fe2000f8e00ff */
[----:B0-----:R-:W-:-:S05]  /*31d0*/  IADD3 R2, P0, PT, R7, R5, RZ ;  /* 0x0000000507027210 */ /* 0x001fca0007f1e0ff */
[----:B------:R-:W-:Y:S01]  /*31e0*/  IMAD.X R3, RZ, RZ, RZ, P0 ;  /* 0x000000ffff037224 */ /* 0x000fe200000e06ff */
[----:B------:R-:W-:-:S04]  /*31f0*/  LEA R8, P0, R2, R10, 0x2 ;  /* 0x0000000a02087211 */ /* 0x000fc800078010ff */
[----:B------:R-:W-:-:S05]  /*3200*/  LEA.HI.X R9, R2, R11, R3, 0x2, P0 ;  /* 0x0000000b02097211 */ /* 0x000fca00000f1403 */
[----:B------:R-:W2:Y:S04]  /*3210*/  LDG.E R3, desc[UR10][R8.64] ;  /* 0x0000000a08037981 */ /* 0x000ea8000c1e1900 */
[----:B------:R-:W2:Y:S04]  /*3220*/  LDG.E R4, desc[UR10][R8.64+0x400] ;  /* 0x0004000a08047981 */ /* 0x000ea8000c1e1900 */
[----:B------:R-:W3:Y:S04]  /*3230*/  LDG.E R6, desc[UR10][R8.64+0x800] ;  /* 0x0008000a08067981 */ /* 0x000ee8000c1e1900 */
[----:B------:R-:W4:Y:S04]  /*3240*/  LDG.E R16, desc[UR10][R8.64+0xc00] ;  /* 0x000c000a08107981 */ /* 0x000f28000c1e1900 */
[----:B------:R0:W5:Y:S01]  /*3250*/  LDG.E R2, desc[UR10][R8.64+0x1000] ;  /* 0x0010000a08027981 */ /* 0x000162000c1e1900 */
[----:B------:R-:W-:Y:S01]  /*3260*/  IMAD.U32 R13, RZ, RZ, UR14 ;  /* 0x0000000eff0d7e24 */ /* 0x000fe2000f8e00ff */
[----:B------:R-:W-:Y:S01]  /*3270*/  UMOV UR4, URZ ;  /* 0x000000ff00047c82 */ /* 0x000fe20008000000 */
[----:B------:R-:W-:Y:S01]  /*3280*/  IMAD.U32 R14, RZ, RZ, UR15 ;  /* 0x0000000fff0e7e24 */ /* 0x000fe2000f8e00ff */
[----:B------:R-:W-:Y:S01]  /*3290*/  BSSY.RECONVERGENT B1, `(.L_x_224) ;  /* 0x0000013000017945 */ /* 0x000fe20003800200 */
[----:B------:R-:W-:-:S02]  /*32a0*/  ISETP.LE.U32.AND P0, PT, R15, UR6, PT ;  /* 0x000000060f007c0c */ /* 0x000fc4000bf03070 */
[----:B------:R-:W-:Y:S02]  /*32b0*/  IADD3 R17, P4, PT, R7, R13, RZ ;  /* 0x0000000d07117210 */ /* 0x000fe40007f9e0ff */
[----:B--2---:R-:W-:-:S04]  /*32c0*/  FSETP.GEU.AND P1, PT, R4, R3, PT ;  /* 0x000000030400720b */ /* 0x004fc80003f2e000 */
[----:B------:R-:W-:Y:S01]  /*32d0*/  FSEL R3, R4, R3, !P1 ;  /* 0x0000000304037208 */ /* 0x000fe20004800000 */
[----:B------:R-:W-:-:S03]  /*32e0*/  VIADD R4, R5, 0x200 ;  /* 0x0000020005047836 */ /* 0x000fc60000000000 */
[----:B---3--:R-:W-:-:S04]  /*32f0*/  FSETP.GEU.AND P2, PT, R6, R3, PT ;  /* 0x000000030600720b */ /* 0x008fc80003f4e000 */
[----:B------:R-:W-:Y:S01]  /*3300*/  FSEL R3, R6, R3, !P2 ;  /* 0x0000000306037208 */ /* 0x000fe20005000000 */
[----:B------:R-:W-:-:S03]  /*3310*/  VIADD R6, R5, 0x100 ;  /* 0x0000010005067836 */ /* 0x000fc60000000000 */
[----:B----4-:R-:W-:Y:S01]  /*3320*/  FSETP.GEU.AND P3, PT, R3, R16, PT ;  /* 0x000000100300720b */ /* 0x010fe20003f6e000 */
[----:B------:R-:W-:-:S04]  /*3330*/  IMAD.MOV.U32 R7, RZ, RZ, R3 ;  /* 0x000000ffff077224 */ /* 0x000fc800078e0003 */
[----:B------:R-:W-:-:S05]  /*3340*/  @P2 SEL R4, R6, R5, !P1 ;  /* 0x0000000506042207 */ /* 0x000fca0004800000 */
[----:B------:R-:W-:-:S03]  /*3350*/  IMAD.MOV.U32 R6, RZ, RZ, R4 ;  /* 0x000000ffff067224 */ /* 0x000fc600078e0004 */
[----:B0-----:R-:W-:Y:S05]  /*3360*/  @!P3 BRA `(.L_x_225) ;  /* 0x000000000014b947 */ /* 0x001fea0003800000 */
[----:B------:R-:W-:Y:S01]  /*3370*/  FSETP.GEU.AND P1, PT, R16, R3, PT ;  /* 0x000000031000720b */ /* 0x000fe20003f2e000 */
[----:B------:R-:W-:Y:S02]  /*3380*/  IMAD.MOV.U32 R7, RZ, RZ, R16 ;  /* 0x000000ffff077224 */ /* 0x000fe400078e0010 */
[----:B------:R-:W-:-:S10]  /*3390*/  VIADD R6, R5, 0x300 ;  /* 0x0000030005067836 */ /* 0x000fd40000000000 */
[----:B------:R-:W-:Y:S02]  /*33a0*/  @P1 IMAD.MOV.U32 R7, RZ, RZ, R3 ;  /* 0x000000ffff071224 */ /* 0x000fe400078e0003 */
[----:B------:R-:W-:-:S07]  /*33b0*/  @P1 IMAD.MOV.U32 R6, RZ, RZ, R4 ;  /* 0x000000ffff061224 */ /* 0x000fce00078e0004 */
.L_x_225:
[----:B------:R-:W-:Y:S05]  /*33c0*/  BSYNC.RECONVERGENT B1 ;  /* 0x0000000000017941 */ /* 0x000fea0003800200 */
.L_x_224:
[----:B-----5:R-:W-:Y:S01]  /*33d0*/  FSETP.GEU.AND P1, PT, R7, R2, PT ;  /* 0x000000020700720b */ /* 0x020fe20003f2e000 */
[----:B------:R-:W-:Y:S01]  /*33e0*/  IMAD.X R4, RZ, RZ, R14, P4 ;  /* 0x000000ffff047224 */ /* 0x000fe200020e060e */
[----:B------:R-:W-:Y:S01]  /*33f0*/  LOP3.LUT R3, R5, 0x400, RZ, 0xfc, !PT ;  /* 0x0000040005037812 */ /* 0x000fe200078efcff */
[----:B------:R-:W-:Y:S01]  /*3400*/  BSSY.RECONVERGENT B1, `(.L_x_226) ;  /* 0x0000014000017945 */ /* 0x000fe20003800200 */
[-C--:B------:R-:W-:Y:S01]  /*3410*/  IADD3 R19, P3, PT, R6, R17.reuse, RZ ;  /* 0x0000001106137210 */ /* 0x080fe20007f7e0ff */
[----:B------:R-:W-:Y:S01]  /*3420*/  IMAD.MOV.U32 R9, RZ, RZ, R7 ;  /* 0x000000ffff097224 */ /* 0x000fe200078e0007 */
[----:B------:R-:W-:Y:S02]  /*3430*/  IADD3 R16, P2, PT, R3, R17, RZ ;  /* 0x0000001103107210 */ /* 0x000fe40007f5e0ff */
[----:B------:R-:W-:Y:S01]  /*3440*/  IADD3.X R18, PT, PT, R4, UR4, RZ, P3, !PT ;  /* 0x0000000404127c10 */ /* 0x000fe20009ffe4ff */
[----:B------:R-:W-:Y:S01]  /*3450*/  IMAD.MOV.U32 R8, RZ, RZ, R19 ;  /* 0x000000ffff087224 */ /* 0x000fe200078e0013 */
[----:B------:R-:W-:Y:S01]  /*3460*/  ISETP.GE.U32.AND.EX P0, PT, RZ, R12, PT, P0 ;  /* 0x0000000cff00720c */ /* 0x000fe20003f06100 */
[----:B------:R-:W-:-:S02]  /*3470*/  IMAD.X R17, RZ, RZ, R4, P2 ;  /* 0x000000ffff117224 */ /* 0x000fc400010e0604 */
[----:B------:R-:W-:Y:S01]  /*3480*/  IMAD.MOV.U32 R4, RZ, RZ, R18 ;  /* 0x000000ffff047224 */ /* 0x000fe200078e0012 */
[----:B------:R-:W-:Y:S09]  /*3490*/  @!P1 BRA `(.L_x_227) ;  /* 0x0000000000289947 */ /* 0x000ff20003800000 */
[----:B------:R-:W-:Y:S01]  /*34a0*/  FSETP.GEU.AND P2, PT, R2, R7, PT ;  /* 0x000000070200720b */ /* 0x000fe20003f4e000 */
[----:B------:R-:W-:Y:S02]  /*34b0*/  IMAD.U32 R4, RZ, RZ, UR4 ;  /* 0x00000004ff047e24 */ /* 0x000fe4000f8e00ff */
[----:B------:R-:W-:Y:S02]  /*34c0*/  IMAD.MOV.U32 R9, RZ, RZ, R2 ;  /* 0x000000ffff097224 */ /* 0x000fe400078e0002 */
[----:B------:R-:W-:-:S08]  /*34d0*/  IMAD.MOV.U32 R8, RZ, RZ, R16 ;  /* 0x000000ffff087224 */ /* 0x000fd000078e0010 */
[----:B------:R-:W-:-:S04]  /*34e0*/  @P2 ISETP.GE.U32.AND P1, PT, R6, R3, PT ;  /* 0x000000030600220c */ /* 0x000fc80003f26070 */
[----:B------:R-:W-:Y:S01]  /*34f0*/  @P2 ISETP.GE.AND.EX P1, PT, R4, RZ, PT, P1 ;  /* 0x000000ff0400220c */ /* 0x000fe20003f26310 */
[----:B------:R-:W-:-:S03]  /*3500*/  IMAD.MOV.U32 R4, RZ, RZ, R17 ;  /* 0x000000ffff047224 */ /* 0x000fc600078e0011 */
[----:B------:R-:W-:Y:S02]  /*3510*/  @P2 FSEL R9, R7, R2, !P1 ;  /* 0x0000000207092208 */ /* 0x000fe40004800000 */
[----:B------:R-:W-:Y:S02]  /*3520*/  @P2 SEL R8, R19, R16, !P1 ;  /* 0x0000001013082207 */ /* 0x000fe40004800000 */
[----:B------:R-:W-:-:S07]  /*3530*/  @P2 SEL R4, R18, R17, !P1 ;  /* 0x0000001112042207 */ /* 0x000fce0004800000 */
.L_x_227:
[----:B------:R-:W-:Y:S05]  /*3540*/  BSYNC.RECONVERGENT B1 ;  /* 0x0000000000017941 */ /* 0x000fea0003800200 */
.L_x_226:
[----:B------:R-:W-:Y:S05]  /*3550*/  @P0 BRA `(.L_x_228) ;  /* 0x0000001400200947 */ /* 0x000fea0003800000 */
[----:B------:R-:W0:Y:S01]  /*3560*/  LDCU.64 UR8, c[0x0][0x3e8] ;  /* 0x00007d00ff0877ac */ /* 0x000e220008000a00 */
[----:B------:R-:W-:Y:S01]  /*3570*/  ISETP.NE.AND P0, PT, R5, RZ, PT ;  /* 0x000000ff0500720c */ /* 0x000fe20003f05270 */
[----:B------:R-:W-:Y:S01]  /*3580*/  BSSY.RECONVERGENT B1, `(.L_x_229) ;  /* 0x0000012000017945 */ /* 0x000fe20003800200 */
[----:B------:R-:W-:Y:S01]  /*3590*/  UMOV UR4, 0x8 ;  /* 0x0000000800047882 */ /* 0x000fe20000000000 */
[----:B------:R-:W-:Y:S02]  /*35a0*/  UMOV UR5, 0x0 ;  /* 0x0000000000057882 */ /* 0x000fe40000000000 */
[----:B0-----:R-:W-:-:S04]  /*35b0*/  UIMAD.WIDE.U32 UR4, UR8, 0x1, UR4 ;  /* 0x00000001080478a5 */ /* 0x001fc8000f8e0004 */
[----:B------:R-:W-:Y:S02]  /*35c0*/  UIADD3 UR7, UPT, UPT, UR5, UR9, URZ ;  /* 0x0000000905077290 */ /* 0x000fe4000fffe0ff */
[----:B------:R-:W-:Y:S02]  /*35d0*/  IMAD.U32 R7, RZ, RZ, UR5 ;  /* 0x00000005ff077e24 */ /* 0x000fe4000f8e00ff */
[----:B------:R-:W-:Y:S02]  /*35e0*/  IMAD.U32 R6, RZ, RZ, UR4 ;  /* 0x00000004ff067e24 */ /* 0x000fe4000f8e00ff */
[----:B------:R-:W-:Y:S01]  /*35f0*/  IMAD.U32 R7, RZ, RZ, UR7 ;  /* 0x00000007ff077e24 */ /* 0x000fe2000f8e00ff */
[----:B------:R-:W-:Y:S06]  /*3600*/  @P0 BRA `(.L_x_230) ;  /* 0x0000000000240947 */ /* 0x000fec0003800000 */
[----:B------:R-:W-:Y:S02]  /*3610*/  IMAD.MOV.U32 R16, RZ, RZ, 0x500 ;  /* 0x00000500ff107424 */ /* 0x000fe400078e00ff */
[----:B------:R-:W-:-:S05]  /*3620*/  IMAD.MOV.U32 R17, RZ, RZ, 0x0 ;  /* 0x00000000ff117424 */ /* 0x000fca00078e00ff */
[----:B------:R-:W2:Y:S01]  /*3630*/  ATOMG.E.ADD.64.STRONG.GPU PT, R2, desc[UR10][R6.64], R16 ;  /* 0x80000010060279a8 */ /* 0x000ea200081ef50a */
[----:B------:R-:W0:Y:S01]  /*3640*/  S2UR UR5, SR_CgaCtaId ;  /* 0x00000000000579c3 */ /* 0x000e220000008800 */
[----:B------:R-:W-:Y:S02]  /*3650*/  UMOV UR4, 0x400 ;  /* 0x0000040000047882 */ /* 0x000fe40000000000 */
[----:B0-----:R-:W-:Y:S01]  /*3660*/  ULEA UR4, UR5, UR4, 0x18 ;  /* 0x0000000405047291 */ /* 0x001fe2000f8ec0ff */
[----:B--2---:R-:W-:-:S05]  /*3670*/  IADD3 R2, P0, PT, R2, UR6, RZ ;  /* 0x0000000602027c10 */ /* 0x004fca000ff1e0ff */
[----:B------:R-:W-:-:S05]  /*3680*/  IMAD.X R3, RZ, RZ, R3, P0 ;  /* 0x000000ffff037224 */ /* 0x000fca00000e0603 */
[----:B------:R0:W-:Y:S03]  /*3690*/  STS.64 [UR4+0x98], R2 ;  /* 0x00009802ff007988 */ /* 0x0001e60008000a04 */
.L_x_230:
[----:B------:R-:W-:Y:S05]  /*36a0*/  BSYNC.RECONVERGENT B1 ;  /* 0x0000000000017941 */ /* 0x000fea0003800200 */
.L_x_229:
[----:B------:R-:W1:Y:S08]  /*36b0*/  S2UR UR5, SR_CgaCtaId ;  /* 0x00000000000579c3 */ /* 0x000e700000008800 */
[----:B------:R-:W-:Y:S06]  /*36c0*/  BAR.SYNC.DEFER_BLOCKING 0x0 ;  /* 0x0000000000007b1d */ /* 0x000fec0000010000 */
[----:B------:R-:W-:-:S02]  /*36d0*/  UMOV UR4, 0x400 ;  /* 0x0000040000047882 */ /* 0x000fc40000000000 */
[----:B-1----:R-:W-:-:S06]  /*36e0*/  ULEA UR4, UR5, UR4, 0x18 ;  /* 0x0000000405047291 */ /* 0x002fcc000f8ec0ff */
[----:B------:R-:W-:-:S05]  /*36f0*/  IMAD.U32 R16, RZ, RZ, UR4 ;  /* 0x00000004ff107e24 */ /* 0x000fca000f8e00ff */
[----:B0-----:R-:W0:Y:S02]  /*3700*/  LDS.64 R2, [R16+0x98] ;  /* 0x0000980010027984 */ /* 0x001e240000000a00 */
[----:B0-----:R-:W-:-:S04]  /*3710*/  IADD3 R18, P1, PT, R2, 0x500, RZ ;  /* 0x0000050002127810 */ /* 0x001fc80007f3e0ff */
[----:B------:R-:W-:Y:S01]  /*3720*/  ISETP.GT.U32.AND P0, PT, R18, R15, PT ;  /* 0x0000000f1200720c */ /* 0x000fe20003f04070 */
[----:B------:R-:W-:-:S05]  /*3730*/  IMAD.X R17, RZ, RZ, R3, P1 ;  /* 0x000000ffff117224 */ /* 0x000fca00008e0603 */
[----:B------:R-:W-:-:S13]  /*3740*/  ISETP.GT.AND.EX P0, PT, R17, R12, PT, P0 ;  /* 0x0000000c1100720c */ /* 0x000fda0003f04300 */
[----:B------:R-:W-:Y:S05]  /*3750*/  @P0 BRA `(.L_x_231) ;  /* 0x0000000800340947 */ /* 0x000fea0003800000 */
[----:B------:R-:W-:Y:S01]  /*3760*/  BSSY.RECONVERGENT B1, `(.L_x_231) ;  /* 0x000008c000017945 */ /* 0x000fe20003800200 */
[----:B------:R-:W0:Y:S01]  /*3770*/  LDCU.64 UR8, c[0x0][0x398] ;  /* 0x00007300ff0877ac */ /* 0x000e220008000a00 */
[----:B------:R-:W1:Y:S02]  /*3780*/  LDCU.128 UR12, c[0x0][0x380] ;  /* 0x00007000ff0c77ac */ /* 0x000e640008000c00 */
.L_x_244:
[----:B------:R-:W-:Y:S01]  /*3790*/  IADD3 R22, P0, PT, R5, R2, RZ ;  /* 0x0000000205167210 */ /* 0x000fe20007f1e0ff */
[----:B-1----:R-:W-:Y:S02]  /*37a0*/  IMAD.U32 R10, RZ, RZ, UR12 ;  /* 0x0000000cff0a7e24 */ /* 0x002fe4000f8e00ff */
[----:B------:R-:W-:Y:S02]  /*37b0*/  IMAD.U32 R11, RZ, RZ, UR13 ;  /* 0x0000000dff0b7e24 */ /* 0x000fe4000f8e00ff */
[----:B------:R-:W-:Y:S01]  /*37c0*/  IMAD.X R15, RZ, RZ, R3, P0 ;  /* 0x000000ffff0f7224 */ /* 0x000fe200000e0603 */
[----:B------:R-:W-:-:S04]  /*37d0*/  LEA R18, P0, R22, R10, 0x2 ;  /* 0x0000000a16127211 */ /* 0x000fc800078010ff */
[----:B------:R-:W-:-:S05]  /*37e0*/  LEA.HI.X R19, R22, R11, R15, 0x2, P0 ;  /* 0x0000000b16137211 */ /* 0x000fca00000f140f */
[----:B------:R-:W2:Y:S04]  /*37f0*/  LDG.E R24, desc[UR10][R18.64] ;  /* 0x0000000a12187981 */ /* 0x000ea8000c1e1900 */
[----:B------:R1:W5:Y:S04]  /*3800*/  LDG.E R20, desc[UR10][R18.64+0x400] ;  /* 0x0004000a12147981 */ /* 0x000368000c1e1900 */
[----:B------:R1:W5:Y:S04]  /*3810*/  LDG.E R17, desc[UR10][R18.64+0x800] ;  /* 0x0008000a12117981 */ /* 0x000368000c1e1900 */
[----:B------:R1:W5:Y:S04]  /*3820*/  LDG.E R2, desc[UR10][R18.64+0xc00] ;  /* 0x000c000a12027981 */ /* 0x000368000c1e1900 */
[----:B------:R1:W5:Y:S01]  /*3830*/  LDG.E R12, desc[UR10][R18.64+0x1000] ;  /* 0x0010000a120c7981 */ /* 0x000362000c1e1900 */
[----:B------:R-:W-:Y:S01]  /*3840*/  IMAD.U32 R13, RZ, RZ, UR14 ;  /* 0x0000000eff0d7e24 */ /* 0x000fe2000f8e00ff */
[----:B------:R-:W-:Y:S01]  /*3850*/  BSSY.RECONVERGENT B2, `(.L_x_232) ;  /* 0x0000014000027945 */ /* 0x000fe20003800200 */
[----:B------:R-:W-:-:S02]  /*3860*/  IMAD.U32 R14, RZ, RZ, UR15 ;  /* 0x0000000fff0e7e24 */ /* 0x000fc4000f8e00ff */
[----:B------:R-:W-:Y:S01]  /*3870*/  IMAD.MOV.U32 R21, RZ, RZ, R9 ;  /* 0x000000ffff157224 */ /* 0x000fe200078e0009 */
[----:B------:R-:W-:Y:S01]  /*3880*/  IADD3 R3, P1, PT, R22, R13, RZ ;  /* 0x0000000d16037210 */ /* 0x000fe20007f3e0ff */
[----:B------:R-:W-:Y:S02]  /*3890*/  IMAD.MOV.U32 R22, RZ, RZ, R8 ;  /* 0x000000ffff167224 */ /* 0x000fe400078e0008 */
[----:B------:R-:W-:Y:S02]  /*38a0*/  IMAD.MOV.U32 R23, RZ, RZ, R4 ;  /* 0x000000ffff177224 */ /* 0x000fe400078e0004 */
[----:B------:R-:W-:Y:S01]  /*38b0*/  IMAD.X R15, R15, 0x1, R14, P1 ;  /* 0x000000010f0f7824 */ /* 0x000fe200008e060e */
[----:B--2---:R-:W-:-:S13]  /*38c0*/  FSETP.GEU.AND P0, PT, R9, R24, PT ;  /* 0x000000180900720b */ /* 0x004fda0003f0e000 */
[----:B-1----:R-:W-:Y:S05]  /*38d0*/  @!P0 BRA `(.L_x_233) ;  /* 0x00000000002c8947 */ /* 0x002fea0003800000 */
        /* <DEDUP_REMOVED lines=11> */
.L_x_233:
[----:B0-----:R-:W-:Y:S05]  /*3990*/  BSYNC.RECONVERGENT B2 ;  /* 0x0000000000027941 */ /* 0x001fea0003800200 */
.L_x_232:
[----:B-----5:R-:W-:Y:S01]  /*39a0*/  FSETP.GEU.AND P0, PT, R21, R20, PT ;  /* 0x000000141500720b */ /* 0x020fe20003f0e000 */
[----:B------:R-:W-:Y:S01]  /*39b0*/  BSSY.RECONVERGENT B2, `(.L_x_234) ;  /* 0x0000012000027945 */ /* 0x000fe20003800200 */
[----:B------:R-:W-:Y:S01]  /*39c0*/  IADD3 R9, P1, PT, R3, 0x100, RZ ;  /* 0x0000010003097810 */ /* 0x000fe20007f3e0ff */
[----:B------:R-:W-:Y:S02]  /*39d0*/  IMAD.MOV.U32 R4, RZ, RZ, R21 ;  /* 0x000000ffff047224 */ /* 0x000fe400078e0015 */
[----:B------:R-:W-:Y:S02]  /*39e0*/  IMAD.MOV.U32 R18, RZ, RZ, R22 ;  /* 0x000000ffff127224 */ /* 0x000fe400078e0016 */
[----:B------:R-:W-:Y:S02]  /*39f0*/  IMAD.X R8, RZ, RZ, R15, P1 ;  /* 0x000000ffff087224 */ /* 0x000fe400008e060f */
[----:B------:R-:W-:-:S04]  /*3a00*/  IMAD.MOV.U32 R19, RZ, RZ, R23 ;  /* 0x000000ffff137224 */ /* 0x000fc800078e0017 */
        /* <DEDUP_REMOVED lines=12> */
.L_x_235:
[----:B------:R-:W-:Y:S05]  /*3ad0*/  BSYNC.RECONVERGENT B2 ;  /* 0x0000000000027941 */ /* 0x000fea0003800200 */
.L_x_234:
[----:B------:R-:W-:Y:S01]  /*3ae0*/  FSETP.GEU.AND P0, PT, R4, R17, PT ;  /* 0x000000110400720b */ /* 0x000fe20003f0e000 */
        /* <DEDUP_REMOVED lines=18> */
.L_x_237:
[----:B------:R-:W-:Y:S05]  /*3c10*/  BSYNC.RECONVERGENT B2 ;  /* 0x0000000000027941 */ /* 0x000fea0003800200 */
.L_x_236:
        /* <DEDUP_REMOVED lines=19> */
.L_x_239:
[----:B------:R-:W-:Y:S05]  /*3d50*/  BSYNC.RECONVERGENT B2 ;  /* 0x0000000000027941 */ /* 0x000fea0003800200 */
.L_x_238:
        /* <DEDUP_REMOVED lines=19> */
.L_x_241:
[----:B------:R-:W-:Y:S05]  /*3e90*/  BSYNC.RECONVERGENT B2 ;  /* 0x0000000000027941 */ /* 0x000fea0003800200 */
.L_x_240:
[----:B------:R-:W-:Y:S01]  /*3ea0*/  BAR.SYNC.DEFER_BLOCKING 0x0 ;  /* 0x0000000000007b1d */ /* 0x000fe20000010000 */
[----:B------:R-:W-:-:S05]  /*3eb0*/  ISETP.NE.AND P0, PT, R5, RZ, PT ;  /* 0x000000ff0500720c */ /* 0x000fca0003f05270 */
[----:B------:R-:W-:Y:S08]  /*3ec0*/  BSSY.RECONVERGENT B2, `(.L_x_242) ;  /* 0x000000c000027945 */ /* 0x000ff00003800200 */
[----:B------:R-:W-:Y:S05]  /*3ed0*/  @P0 BRA `(.L_x_243) ;  /* 0x0000000000280947 */ /* 0x000fea0003800000 */
[----:B------:R-:W-:Y:S02]  /*3ee0*/  IMAD.MOV.U32 R18, RZ, RZ, 0x500 ;  /* 0x00000500ff127424 */ /* 0x000fe400078e00ff */
[----:B------:R-:W-:-:S05]  /*3ef0*/  IMAD.MOV.U32 R19, RZ, RZ, 0x0 ;  /* 0x00000000ff137424 */ /* 0x000fca00078e00ff */
[----:B------:R-:W2:Y:S01]  /*3f00*/  ATOMG.E.ADD.64.STRONG.GPU PT, R2, desc[UR10][R6.64], R18 ;  /* 0x80000012060279a8 */ /* 0x000ea200081ef50a */
[----:B------:R-:W0:Y:S01]  /*3f10*/  S2UR UR5, SR_CgaCtaId ;  /* 0x00000000000579c3 */ /* 0x000e220000008800 */
[----:B------:R-:W-:Y:S02]  /*3f20*/  UMOV UR4, 0x400 ;  /* 0x0000040000047882 */ /* 0x000fe40000000000 */
[----:B0-----:R-:W-:-:S06]  /*3f30*/  ULEA UR4, UR5, UR4, 0x18 ;  /* 0x0000000405047291 */ /* 0x001fcc000f8ec0ff */
[----:B------:R-:W-:Y:S01]  /*3f40*/  IMAD.U32 R16, RZ, RZ, UR4 ;  /* 0x00000004ff107e24 */ /* 0x000fe2000f8e00ff */
[----:B--2---:R-:W-:-:S05]  /*3f50*/  IADD3 R2, P0, PT, R2, UR6, RZ ;  /* 0x0000000602027c10 */ /* 0x004fca000ff1e0ff */
[----:B------:R-:W-:-:S05]  /*3f60*/  IMAD.X R3, RZ, RZ, R3, P0 ;  /* 0x000000ffff037224 */ /* 0x000fca00000e0603 */
[----:B------:R0:W-:Y:S03]  /*3f70*/  STS.64 [R16+0x98], R2 ;  /* 0x0000980210007388 */ /* 0x0001e60000000a00 */
.L_x_243:
[----:B------:R-:W-:Y:S05]  /*3f80*/  BSYNC.RECONVERGENT B2 ;  /* 0x0000000000027941 */ /* 0x000fea0003800200 */
.L_x_242:
[----:B------:R-:W-:Y:S01]  /*3f90*/  BAR.SYNC.DEFER_BLOCKING 0x0 ;  /* 0x0000000000007b1d */ /* 0x000fe20000010000 */
[----:B------:R-:W-:Y:S02]  /*3fa0*/  IMAD.U32 R15, RZ, RZ, UR8 ;  /* 0x00000008ff0f7e24 */ /* 0x000fe4000f8e00ff */
[----:B------:R-:W-:-:S03]  /*3fb0*/  IMAD.U32 R12, RZ, RZ, UR9 ;  /* 0x00000009ff0c7e24 */ /* 0x000fc6000f8e00ff */
[----:B0-----:R-:W0:Y:S02]  /*3fc0*/  LDS.64 R2, [R16+0x98] ;  /* 0x0000980010027984 */ /* 0x001e240000000a00 */
[----:B0-----:R-:W-:-:S04]  /*3fd0*/  IADD3 R18, P1, PT, R2, 0x500, RZ ;  /* 0x0000050002127810 */ /* 0x001fc80007f3e0ff */
[----:B------:R-:W-:Y:S01]  /*3fe0*/  ISETP.GT.U32.AND P0, PT, R18, R15, PT ;  /* 0x0000000f1200720c */ /* 0x000fe20003f04070 */
[----:B------:R-:W-:-:S05]  /*3ff0*/  IMAD.X R17, RZ, RZ, R3, P1 ;  /* 0x000000ffff117224 */ /* 0x000fca00008e0603 */
[----:B------:R-:W-:-:S13]  /*4000*/  ISETP.GT.AND.EX P0, PT, R17, R12, PT, P0 ;  /* 0x0000000c1100720c */ /* 0x000fda0003f04300 */
[----:B------:R-:W-:Y:S05]  /*4010*/  @!P0 BRA `(.L_x_244) ;  /* 0xfffffff400dc8947 */ /* 0x000fea000383ffff */
[----:B------:R-:W-:Y:S05]  /*4020*/  BSYNC.RECONVERGENT B1 ;  /* 0x0000000000017941 */ /* 0x000fea0003800200 */
.L_x_231:
[----:B------:R-:W-:Y:S01]  /*4030*/  ISETP.GE.U32.AND P0, PT, R2, R15, PT ;  /* 0x0000000f0200720c */ /* 0x000fe20003f06070 */
[----:B------:R-:W-:Y:S03]  /*4040*/  BSSY.RECONVERGENT B1, `(.L_x_228) ;  /* 0x0000099000017945 */ /* 0x000fe60003800200 */
[----:B------:R-:W-:-:S13]  /*4050*/  ISETP.GE.AND.EX P0, PT, R3, R12, PT, P0 ;  /* 0x0000000c0300720c */ /* 0x000fda0003f06300 */
[----:B------:R-:W-:Y:S05]  /*4060*/  @P0 BRA `(.L_x_245) ;  /* 0x0000000800580947 */ /* 0x000fea0003800000 */
[----:B------:R-:W-:-:S05]  /*4070*/  IMAD.IADD R12, R15, 0x1, -R2 ;  /* 0x000000010f0c7824 */ /* 0x000fca00078e0a02 */
[----:B------:R-:W-:-:S13]  /*4080*/  ISETP.GE.AND P0, PT, R5, R12, PT ;  /* 0x0000000c0500720c */ /* 0x000fda0003f06270 */
[----:B------:R-:W-:Y:S05]  /*4090*/  @P0 BRA `(.L_x_245) ;  /* 0x00000008004c0947 */ /* 0x000fea0003800000 */
[----:B------:R-:W-:Y:S01]  /*40a0*/  LOP3.LUT R16, RZ, R5, RZ, 0x33, !PT ;  /* 0x00000005ff107212 */ /* 0x000fe200078e33ff */
[----:B------:R-:W-:Y:S03]  /*40b0*/  BSSY.RECONVERGENT B2, `(.L_x_246) ;  /* 0x000002d000027945 */ /* 0x000fe60003800200 */
[----:B------:R-:W-:Y:S01]  /*40c0*/  IADD3 R16, PT, PT, -R2, R15, R16 ;  /* 0x0000000f02107210 */ /* 0x000fe20007ffe110 */
[----:B------:R-:W-:-:S03]  /*40d0*/  IMAD.MOV.U32 R15, RZ, RZ, R5 ;  /* 0x000000ffff0f7224 */ /* 0x000fc600078e0005 */
[----:B------:R-:W-:-:S04]  /*40e0*/  LOP3.LUT R6, R16, 0x300, RZ, 0xc0, !PT ;  /* 0x0000030010067812 */ /* 0x000fc800078ec0ff */
[----:B------:R-:W-:-:S13]  /*40f0*/  ISETP.NE.AND P0, PT, R6, 0x300, PT ;  /* 0x000003000600780c */ /* 0x000fda0003f05270 */
[----:B------:R-:W-:Y:S05]  /*4100*/  @!P0 BRA `(.L_x_247) ;  /* 0x00000000009c8947 */ /* 0x000fea0003800000 */
[----:B------:R-:W-:Y:S01]  /*4110*/  IADD3 R18, P0, PT, R5, R2, RZ ;  /* 0x0000000205127210 */ /* 0x000fe20007f1e0ff */
[----:B------:R-:W-:Y:S01]  /*4120*/  IMAD.MOV.U32 R15, RZ, RZ, R5 ;  /* 0x000000ffff0f7224 */ /* 0x000fe200078e0005 */
[----:B------:R-:W-:Y:S02]  /*4130*/  LEA.HI R6, R16, 0x1, RZ, 0x18 ;  /* 0x0000000110067811 */ /* 0x000fe400078fc0ff */
[C---:B------:R-:W-:Y:S01]  /*4140*/  LEA R17, P1, R18.reuse, R10, 0x2 ;  /* 0x0000000a12117211 */ /* 0x040fe200078210ff */
[----:B------:R-:W-:Y:S01]  /*4150*/  IMAD.X R7, RZ, RZ, R3, P0 ;  /* 0x000000ffff077224 */ /* 0x000fe200000e0603 */
[----:B------:R-:W-:Y:S02]  /*4160*/  IADD3 R20, P0, PT, R18, R13, RZ ;  /* 0x0000000d12147210 */ /* 0x000fe40007f1e0ff */
[----:B------:R-:W-:Y:S02]  /*4170*/  LOP3.LUT R6, R6, 0x3, RZ, 0xc0, !PT ;  /* 0x0000000306067812 */ /* 0x000fe400078ec0ff */
[----:B------:R-:W-:Y:S01]  /*4180*/  LEA.HI.X R18, R18, R11, R7, 0x2, P1 ;  /* 0x0000000b12127211 */ /* 0x000fe200008f1407 */
[----:B------:R-:W-:-:S02]  /*4190*/  IMAD.X R14, R7, 0x1, R14, P0 ;  /* 0x00000001070e7824 */ /* 0x000fc400000e060e */
[----:B------:R-:W-:-:S07]  /*41a0*/  IMAD.MOV R10, RZ, RZ, -R6 ;  /* 0x000000ffff0a7224 */ /* 0x000fce00078e0a06 */
.L_x_250:
[----:B------:R-:W-:Y:S02]  /*41b0*/  IMAD.MOV.U32 R6, RZ, RZ, R17 ;  /* 0x000000ffff067224 */ /* 0x000fe400078e0011 */
[----:B------:R-:W-:-:S05]  /*41c0*/  IMAD.MOV.U32 R7, RZ, RZ, R18 ;  /* 0x000000ffff077224 */ /* 0x000fca00078e0012 */
[----:B------:R-:W2:Y:S01]  /*41d0*/  LDG.E R22, desc[UR10][R6.64] ;  /* 0x0000000a06167981 */ /* 0x000ea2000c1e1900 */
[----:B------:R-:W-:Y:S01]  /*41e0*/  VIADD R10, R10, 0x1 ;  /* 0x000000010a0a7836 */ /* 0x000fe20000000000 */
[----:B------:R-:W-:Y:S01]  /*41f0*/  BSSY.RECONVERGENT B3, `(.L_x_248) ;  /* 0x0000013000037945 */ /* 0x000fe20003800200 */
[----:B------:R-:W-:-:S03]  /*4200*/  IADD3 R17, P3, PT, R17, 0x400, RZ ;  /* 0x0000040011117810 */ /* 0x000fc60007f7e0ff */
[----:B------:R-:W-:Y:S02]  /*4210*/  ISETP.NE.AND P2, PT, R10, RZ, PT ;  /* 0x000000ff0a00720c */ /* 0x000fe40003f45270 */
[----:B--2---:R-:W-:-:S13]  /*4220*/  FSETP.GEU.AND P0, PT, R9, R22, PT ;  /* 0x000000160900720b */ /* 0x004fda0003f0e000 */
        /* <DEDUP_REMOVED lines=15> */
.L_x_249:
[----:B------:R-:W-:Y:S05]  /*4320*/  BSYNC.RECONVERGENT B3 ;  /* 0x0000000000037941 */ /* 0x000fea0003800200 */
.L_x_248:
[----:B------:R-:W-:Y:S01]  /*4330*/  IADD3 R20, P0, PT, R20, 0x100, RZ ;  /* 0x0000010014147810 */ /* 0x000fe20007f1e0ff */
[----:B------:R-:W-:Y:S02]  /*4340*/  VIADD R15, R15, 0x100 ;  /* 0x000001000f0f7836 */ /* 0x000fe40000000000 */
[----:B------:R-:W-:Y:S02]  /*4350*/  IMAD.X R18, RZ, RZ, R18, P3 ;  /* 0x000000ffff127224 */ /* 0x000fe400018e0612 */
[----:B------:R-:W-:Y:S01]  /*4360*/  IMAD.X R14, RZ, RZ, R14, P0 ;  /* 0x000000ffff0e7224 */ /* 0x000fe200000e060e */
[----:B------:R-:W-:Y:S07]  /*4370*/  @P2 BRA `(.L_x_250) ;  /* 0xfffffffc008c2947 */ /* 0x000fee000383ffff */
.L_x_247:
[----:B------:R-:W-:Y:S05]  /*4380*/  BSYNC.RECONVERGENT B2 ;  /* 0x0000000000027941 */ /* 0x000fea0003800200 */
.L_x_246:
[----:B------:R-:W-:-:S13]  /*4390*/  ISETP.GE.U32.AND P0, PT, R16, 0x300, PT ;  /* 0x000003001000780c */ /* 0x000fda0003f06070 */
[----:B------:R-:W-:Y:S05]  /*43a0*/  @!P0 BRA `(.L_x_245) ;  /* 0x0000000400888947 */ /* 0x000fea0003800000 */
[----:B------:R-:W0:Y:S01]  /*43b0*/  LDC.64 R10, c[0x0][0x380] ;  /* 0x0000e000ff0a7b82 */ /* 0x000e220000000a00 */
[----:B------:R-:W-:-:S07]  /*43c0*/  VIADD R13, R15, 0x200 ;  /* 0x000002000f0d7836 */ /* 0x000fce0000000000 */
[----:B------:R-:W1:Y:S02]  /*43d0*/  LDC.64 R6, c[0x0][0x388] ;  /* 0x0000e200ff067b82 */ /* 0x000e640000000a00 */
.L_x_259:
[----:B------:R-:W-:-:S05]  /*43e0*/  VIADD R15, R13, 0xfffffe00 ;  /* 0xfffffe000d0f7836 */ /* 0x000fca0000000000 */
[----:B------:R-:W-:-:S05]  /*43f0*/  IADD3 R21, P0, PT, R15, R2, RZ ;  /* 0x000000020f157210 */ /* 0x000fca0007f1e0ff */
[----:B------:R-:W-:Y:S01]  /*4400*/  IMAD.X R22, RZ, RZ, R3, P0 ;  /* 0x000000ffff167224 */ /* 0x000fe200000e0603 */
[----:B0-----:R-:W-:-:S04]  /*4410*/  LEA R16, P0, R21, R10, 0x2 ;  /* 0x0000000a15107211 */ /* 0x001fc800078010ff */
[----:B------:R-:W-:-:S05]  /*4420*/  LEA.HI.X R17, R21, R11, R22, 0x2, P0 ;  /* 0x0000000b15117211 */ /* 0x000fca00000f1416 */
[----:B------:R-:W2:Y:S04]  /*4430*/  LDG.E R24, desc[UR10][R16.64] ;  /* 0x0000000a10187981 */ /* 0x000ea8000c1e1900 */
[----:B------:R0:W5:Y:S04]  /*4440*/  LDG.E R18, desc[UR10][R16.64+0x400] ;  /* 0x0004000a10127981 */ /* 0x000168000c1e1900 */
        /* <DEDUP_REMOVED lines=22> */
.L_x_252:
[----:B------:R-:W-:Y:S05]  /*45b0*/  BSYNC.RECONVERGENT B2 ;  /* 0x0000000000027941 */ /* 0x000fea0003800200 */
.L_x_251:
[----:B-----5:R-:W-:Y:S01]  /*45c0*/  FSETP.GEU.AND P0, PT, R19, R18, PT ;  /* 0x000000121300720b */ /* 0x020fe20003f0e000 */
[----:B------:R-:W-:Y:S01]  /*45d0*/  BSSY.RECONVERGENT B2, `(.L_x_253) ;  /* 0x0000013000027945 */ /* 0x000fe20003800200 */
[----:B------:R-:W-:Y:S01]  /*45e0*/  IADD3 R16, P1, P2, R2, R6, R23 ;  /* 0x0000000602107210 */ /* 0x000fe20007a3e017 */
[----:B------:R-:W-:Y:S02]  /*45f0*/  VIADD R17, R13, 0x100 ;  /* 0x000001000d117836 */ /* 0x000fe40000000000 */
[----:B------:R-:W-:Y:S01]  /*4600*/  IMAD.MOV.U32 R9, RZ, RZ, R19 ;  /* 0x000000ffff097224 */ /* 0x000fe200078e0013 */
[----:B------:R-:W-:Y:S01]  /*4610*/  IADD3.X R23, PT, PT, R3, R7, RZ, P1, P2 ;  /* 0x0000000703177210 */ /* 0x000fe20000fe44ff */
[----:B------:R-:W-:Y:S02]  /*4620*/  IMAD.MOV.U32 R4, RZ, RZ, R21 ;  /* 0x000000ffff047224 */ /* 0x000fe400078e0015 */
        /* <DEDUP_REMOVED lines=13> */
.L_x_254:
[----:B------:R-:W-:Y:S05]  /*4700*/  BSYNC.RECONVERGENT B2 ;  /* 0x0000000000027941 */ /* 0x000fea0003800200 */
.L_x_253:
[----:B------:R-:W-:Y:S01]  /*4710*/  FSETP.GEU.AND P0, PT, R9, R14, PT ;  /* 0x0000000e0900720b */ /* 0x000fe20003f0e000 */
[----:B------:R-:W-:Y:S01]  /*4720*/  BSSY.RECONVERGENT B2, `(.L_x_255) ;  /* 0x0000013000027945 */ /* 0x000fe20003800200 */
[CC--:B------:R-:W-:Y:S01]  /*4730*/  IADD3 R19, P1, P4, R2.reuse, R6.reuse, R13 ;  /* 0x0000000602137210 */ /* 0x0c0fe20007c3e00d */
[----:B------:R-:W-:Y:S01]  /*4740*/  IMAD.MOV.U32 R16, RZ, RZ, R9 ;  /* 0x000000ffff107224 */ /* 0x000fe200078e0009 */
[----:B------:R-:W-:Y:S01]  /*4750*/  IADD3 R20, P2, P3, R2, R6, R17 ;  /* 0x0000000602147210 */ /* 0x000fe20007b5e011 */
        /* <DEDUP_REMOVED lines=15> */
.L_x_256:
[----:B------:R-:W-:Y:S05]  /*4850*/  BSYNC.RECONVERGENT B2 ;  /* 0x0000000000027941 */ /* 0x000fea0003800200 */
.L_x_255:
[----:B------:R-:W-:Y:S01]  /*4860*/  FSETP.GEU.AND P0, PT, R16, R15, PT ;  /* 0x0000000f1000720b */ /* 0x000fe20003f0e000 */
[----:B------:R-:W-:Y:S01]  /*4870*/  BSSY.RECONVERGENT B2, `(.L_x_257) ;  /* 0x0000011000027945 */ /* 0x000fe20003800200 */
[----:B------:R-:W-:Y:S01]  /*4880*/  IADD3.X R19, PT, PT, R3, R7, RZ, P2, P3 ;  /* 0x0000000703137210 */ /* 0x000fe200017e64ff */
        /* <DEDUP_REMOVED lines=15> */
.L_x_258:
[----:B------:R-:W-:Y:S05]  /*4980*/  BSYNC.RECONVERGENT B2 ;  /* 0x0000000000027941 */ /* 0x000fea0003800200 */
.L_x_257:
[C---:B------:R-:W-:Y:S02]  /*4990*/  VIADD R15, R13.reuse, 0x200 ;  /* 0x000002000d0f7836 */ /* 0x040fe40000000000 */
[----:B------:R-:W-:-:S03]  /*49a0*/  VIADD R13, R13, 0x400 ;  /* 0x000004000d0d7836 */ /* 0x000fc60000000000 */
[----:B------:R-:W-:-:S13]  /*49b0*/  ISETP.GE.AND P0, PT, R15, R12, PT ;  /* 0x0000000c0f00720c */ /* 0x000fda0003f06270 */
[----:B------:R-:W-:Y:S05]  /*49c0*/  @!P0 BRA `(.L_x_259) ;  /* 0xfffffff800848947 */ /* 0x000fea000383ffff */
.L_x_245:
[----:B------:R-:W-:Y:S05]  /*49d0*/  BSYNC.RECONVERGENT B1 ;  /* 0x0000000000017941 */ /* 0x000fea0003800200 */
.L_x_228:
        /* <DEDUP_REMOVED lines=22> */
.L_x_261:
[----:B------:R-:W-:Y:S05]  /*4b40*/  BSYNC.RECONVERGENT B1 ;  /* 0x0000000000017941 */ /* 0x000fea0003800200 */
.L_x_260:
        /* <DEDUP_REMOVED lines=21> */
.L_x_263:
[----:B------:R-:W-:Y:S05]  /*4ca0*/  BSYNC.RECONVERGENT B1 ;  /* 0x0000000000017941 */ /* 0x000fea0003800200 */
.L_x_262:
        /* <DEDUP_REMOVED lines=21> */
.L_x_265:
[----:B------:R-:W-:Y:S05]  /*4e00*/  BSYNC.RECONVERGENT B1 ;  /* 0x0000000000017941 */ /* 0x000fea0003800200 */
.L_x_264:
        /* <DEDUP_REMOVED lines=21> */
.L_x_267:
[----:B------:R-:W-:Y:S05]  /*4f60*/  BSYNC.RECONVERGENT B1 ;  /* 0x0000000000017941 */ /* 0x000fea0003800200 */
.L_x_266:
        /* <DEDUP_REMOVED lines=22> */
.L_x_269:
[----:B------:R-:W-:Y:S05]  /*50d0*/  BSYNC.RECONVERGENT B1 ;  /* 0x0000000000017941 */ /* 0x000fea0003800200 */
.L_x_268:
[----:B------:R-:W-:Y:S04]  /*50e0*/  BSSY.RECONVERGENT B1, `(.L_x_270) ;  /* 0x000000c000017945 */ /* 0x000fe80003800200 */
[----:B------:R-:W-:Y:S05]  /*50f0*/  @P3 BRA `(.L_x_271) ;  /* 0x0000000000283947 */ /* 0x000fea0003800000 */
[----:B------:R-:W0:Y:S01]  /*5100*/  S2R R8, SR_CgaCtaId ;  /* 0x0000000000087919 */ /* 0x000e220000008800 */
[----:B------:R-:W-:Y:S02]  /*5110*/  MOV R7, 0x400 ;  /* 0x0000040000077802 */ /* 0x000fe40000000f00 */
[----:B------:R-:W-:-:S04]  /*5120*/  SHF.R.U32.HI R6, RZ, 0x1, R5 ;  /* 0x00000001ff067819 */ /* 0x000fc80000011605 */
[----:B------:R-:W-:Y:S02]  /*5130*/  LOP3.LUT R6, R6, 0x1f0, RZ, 0xc0, !PT ;  /* 0x000001f006067812 */ /* 0x000fe400078ec0ff */
[----:B0-----:R-:W-:-:S05]  /*5140*/  LEA R7, R8, R7, 0x18 ;  /* 0x0000000708077211 */ /* 0x001fca00078ec0ff */
[----:B------:R-:W-:Y:S02]  /*5150*/  IMAD.IADD R9, R6, 0x1, R7 ;  /* 0x0000000106097824 */ /* 0x000fe400078e0207 */
[----:B------:R-:W-:Y:S02]  /*5160*/  IMAD.MOV.U32 R6, RZ, RZ, R3 ;  /* 0x000000ffff067224 */ /* 0x000fe400078e0003 */
[----:B------:R-:W-:Y:S01]  /*5170*/  IMAD.MOV.U32 R7, RZ, RZ, R2 ;  /* 0x000000ffff077224 */ /* 0x000fe200078e0002 */
[----:B------:R0:W-:Y:S04]  /*5180*/  STS [R9+0x8], R4 ;  /* 0x0000080409007388 */ /* 0x0001e80000000800 */
[----:B------:R0:W-:Y:S02]  /*5190*/  STS.64 [R9+0x10], R6 ;  /* 0x0000100609007388 */ /* 0x0001e40000000a00 */
.L_x_271:
[----:B------:R-:W-:Y:S05]  /*51a0*/  BSYNC.RECONVERGENT B1 ;  /* 0x0000000000017941 */ /* 0x000fea0003800200 */
.L_x_270:
        /* <DEDUP_REMOVED lines=24> */
[CC--:B------:R-:W-:Y:S02]  /*5330*/  @P3 ISETP.LT.U32.AND P1, PT, R3.reuse, R10.reuse, PT ;  /* 0x0000000a0300320c */ /* 0x0c0fe40003f21070 */
[CC--:B------:R-:W-:Y:S02]  /*5340*/  @P3 ISETP.GE.AND.EX P0, PT, R2.reuse, R11.reuse, PT, P0 ;  /* 0x0000000b0200320c */ /* 0x0c0fe40003f06300 */
[----:B------:R-:W-:Y:S02]  /*5350*/  @P3 ISETP.LT.AND.EX P1, PT, R2, R11, PT, P1 ;  /* 0x0000000b0200320c */ /* 0x000fe40003f21310 */
[----:B------:R-:W-:Y:S02]  /*5360*/  @P3 FSEL R12, R4, R13, !P0 ;  /* 0x0000000d040c3208 */ /* 0x000fe40004000000 */
[----:B------:R-:W-:-:S02]  /*5370*/  @P3 SEL R10, R3, R10, P1 ;  /* 0x0000000a030a3207 */ /* 0x000fc40000800000 */
[----:B------:R-:W-:-:S07]  /*5380*/  @P3 SEL R14, R2, R11, P1 ;  /* 0x0000000b020e3207 */ /* 0x000fce0000800000 */
.L_x_273:
[----:B------:R-:W-:Y:S05]  /*5390*/  BSYNC.RECONVERGENT B1 ;  /* 0x0000000000017941 */ /* 0x000fea0003800200 */
.L_x_272:
        /* <DEDUP_REMOVED lines=11> */
[-C--:B------:R-:W-:Y:S02]  /*5450*/  @P3 ISETP.LT.U32.AND P1, PT, R10, R2.reuse, PT ;  /* 0x000000020a00320c */ /* 0x080fe40003f21070 */
[CC--:B------:R-:W-:Y:S02]  /*5460*/  @P3 ISETP.GE.AND.EX P0, PT, R14.reuse, R3.reuse, PT, P0 ;  /* 0x000000030e00320c */ /* 0x0c0fe40003f06300 */
[----:B------:R-:W-:Y:S02]  /*5470*/  @P3 ISETP.LT.AND.EX P1, PT, R14, R3, PT, P1 ;  /* 0x000000030e00320c */ /* 0x000fe40003f21310 */
[----:B------:R-:W-:Y:S02]  /*5480*/  @P3 FSEL R4, R12, R15, !P0 ;  /* 0x0000000f0c043208 */ /* 0x000fe40004000000 */
[----:B------:R-:W-:-:S02]  /*5490*/  @P3 SEL R11, R10, R2, P1 ;  /* 0x000000020a0b3207 */ /* 0x000fc40000800000 */
[----:B------:R-:W-:-:S07]  /*54a0*/  @P3 SEL R3, R14, R3, P1 ;  /* 0x000000030e033207 */ /* 0x000fce0000800000 */
.L_x_275:
[----:B------:R-:W-:Y:S05]  /*54b0*/  BSYNC.RECONVERGENT B1 ;  /* 0x0000000000017941 */ /* 0x000fea0003800200 */
.L_x_274:
        /* <DEDUP_REMOVED lines=18> */
.L_x_277:
[----:B------:R-:W-:Y:S05]  /*55e0*/  BSYNC.RECONVERGENT B1 ;  /* 0x0000000000017941 */ /* 0x000fea0003800200 */
.L_x_276:
        /* <DEDUP_REMOVED lines=18> */
.L_x_279:
[----:B------:R-:W-:Y:S05]  /*5710*/  BSYNC.RECONVERGENT B1 ;  /* 0x0000000000017941 */ /* 0x000fea0003800200 */
.L_x_278:
        /* <DEDUP_REMOVED lines=18> */
.L_x_281:
[----:B------:R-:W-:Y:S05]  /*5840*/  BSYNC.RECONVERGENT B1 ;  /* 0x0000000000017941 */ /* 0x000fea0003800200 */
.L_x_280:
        /* <DEDUP_REMOVED lines=18> */
.L_x_283:
[----:B------:R-:W-:Y:S05]  /*5970*/  BSYNC.RECONVERGENT B1 ;  /* 0x0000000000017941 */ /* 0x000fea0003800200 */
.L_x_282:
        /* <DEDUP_REMOVED lines=17> */
.L_x_187:
[----:B------:R-:W-:Y:S05]  /*5a90*/  BSYNC.RECONVERGENT B0 ;  /* 0x0000000000007941 */ /* 0x000fea0003800200 */
.L_x_154:
[----:B------:R-:W-:Y:S05]  /*5aa0*/  @P2 EXIT ;  /* 0x000000000000294d */ /* 0x000fea0003800000 */
[----:B0-----:R-:W0:Y:S01]  /*5ab0*/  LDC.64 R6, c[0x0][0x390] ;  /* 0x0000e400ff067b82 */ /* 0x001e220000000a00 */
[----:B------:R-:W-:-:S04]  /*5ac0*/  LOP3.LUT R3, R3, R2, RZ, 0x3c, !PT ;  /* 0x0000000203037212 */ /* 0x000fc800078e3cff */
[----:B------:R-:W-:-:S04]  /*5ad0*/  LOP3.LUT R2, R3, R2, RZ, 0x3c, !PT ;  /* 0x0000000203027212 */ /* 0x000fc800078e3cff */
[----:B------:R-:W-:Y:S01]  /*5ae0*/  LOP3.LUT R3, R3, R2, RZ, 0x3c, !PT ;  /* 0x0000000203037212 */ /* 0x000fe200078e3cff */
[----:B0-----:R-:W-:-:S05]  /*5af0*/  IMAD.WIDE.U32 R6, R0, 0x10, R6 ;  /* 0x0000001000067825 */ /* 0x001fca00078e0006 */
[----:B------:R-:W-:Y:S04]  /*5b00*/  STG.E.64 desc[UR10][R6.64+0x8], R2 ;  /* 0x0000080206007986 */ /* 0x000fe8000c101b0a */
[----:B------:R-:W-:Y:S01]  /*5b10*/  STG.E desc[UR10][R6.64], R4 ;  /* 0x0000000406007986 */ /* 0x000fe2000c10190a */
[----:B------:R-:W-:Y:S05]  /*5b20*/  EXIT ;  /* 0x000000000000794d */ /* 0x000fea0003800000 */
.L_x_284:
        /* <DEDUP_REMOVED lines=13> */
.L_x_842:


//--------------------- .text._ZN6thrust24THRUST_300001_SM_1000_NS8cuda_cub4core6detail13_kernel_agentINS1_8__reduce11ReduceAgentINS0_12zip_iteratorIN4cuda3std3__45tupleIJPfNS0_17counting_iteratorIlNS0_11use_defaultESE_SE_EEEEEEEPNSB_IJflEEESI_lNS1_9__extrema9arg_min_fIflNSA_4lessIfEEEEEEJSH_SJ_lSO_EEEvDpT0_ --------------------------
	.section	.text._ZN6thrust24THRUST_300001_SM_1000_NS8cuda_cub4core6detail13_kernel_agentINS1_8__reduce11ReduceAgentINS0_12zip_iteratorIN4cuda3std3__45tupleIJPfNS0_17counting_iteratorIlNS0_11use_defaultESE_SE_EEEEEEEPNSB_IJflEEESI_lNS1_9__extrema9arg_min_fIflNSA_4lessIfEEEEEEJSH_SJ_lSO_EEEvDpT0_,"ax",@progbits
	.align	128
        .global         _ZN6thrust24THRUST_300001_SM_1000_NS8cuda_cub4core6detail13_kernel_agentINS1_8__reduce11ReduceAgentINS0_12zip_iteratorIN4cuda3std3__45tupleIJPfNS0_17counting_iteratorIlNS0_11use_defaultESE_SE_EEEEEEEPNSB_IJflEEESI_lNS1_9__extrema9arg_min_fIflNSA_4lessIfEEEEEEJSH_SJ_lSO_EEEvDpT0_
        .type           _ZN6thrust24THRUST_300001_SM_1000_NS8cuda_cub4core6detail13_kernel_agentINS1_8__reduce11ReduceAgentINS0_12zip_iteratorIN4cuda3std3__45tupleIJPfNS0_17counting_iteratorIlNS0_11use_defaultESE_SE_EEEEEEEPNSB_IJflEEESI_lNS1_9__extrema9arg_min_fIflNSA_4lessIfEEEEEEJSH_SJ_lSO_EEEvDpT0_,@function
        .size           _ZN6thrust24THRUST_300001_SM_1000_NS8cuda_cub4core6detail13_kernel_agentINS1_8__reduce11ReduceAgentINS0_12zip_iteratorIN4cuda3std3__45tupleIJPfNS0_17counting_iteratorIlNS0_11use_defaultESE_SE_EEEEEEEPNSB_IJflEEESI_lNS1_9__extrema9arg_min_fIflNSA_4lessIfEEEEEEJSH_SJ_lSO_EEEvDpT0_,(.L_x_843 - _ZN6thrust24THRUST_300001_SM_1000_NS8cuda_cub4core6detail13_kernel_agentINS1_8__reduce11ReduceAgentINS0_12zip_iteratorIN4cuda3std3__45tupleIJPfNS0_17counting_iteratorIlNS0_11use_defaultESE_SE_EEEEEEEPNSB_IJflEEESI_lNS1_9__extrema9arg_min_fIflNSA_4lessIfEEEEEEJSH_SJ_lSO_EEEvDpT0_)
        .other          _ZN6thrust24THRUST_300001_SM_1000_NS8cuda_cub4core6detail13_kernel_agentINS1_8__reduce11ReduceAgentINS0_12zip_iteratorIN4cuda3std3__45tupleIJPfNS0_17counting_iteratorIlNS0_11use_defaultESE_SE_EEEEEEEPNSB_IJflEEESI_lNS1_9__extrema9arg_min_fIflNSA_4lessIfEEEEEEJSH_SJ_lSO_EEEvDpT0_,@"STO_CUDA_ENTRY STV_DEFAULT"
_ZN6thrust24THRUST_300001_SM_1000_NS8cuda_cub4core6detail13_kernel_agentINS1_8__reduce11ReduceAgentINS0_12zip_iteratorIN4cuda3std3__45tupleIJPfNS0_17counting_iteratorIlNS0_11use_defaultESE_SE_EEEEEEEPNSB_IJflEEESI_lNS1_9__extrema9arg_min_fIflNSA_4lessIfEEEEEEJSH_SJ_lSO_EEEvDpT0_:
.text._ZN6thrust24THRUST_300001_SM_1000_NS8cuda_cub4core6detail13_kernel_agentINS1_8__reduce11ReduceAgentINS0_12zip_iteratorIN4cuda3std3__45tupleIJPfNS0_17counting_iteratorIlNS0_11use_defaultESE_SE_EEEEEEEPNSB_IJflEEESI_lNS1_9__extrema9arg_min_fIflNSA_4lessIfEEEEEEJSH_SJ_lSO_EEEvDpT0_:
[----:B------:R-:W-:Y:S01]  /*0000*/  LDC R1, c[0x0][0x37c] ;  /* 0x0000df00ff017b82 */ /* 0x000fe20000000800 */
[----:B------:R-:W0:Y:S02]  /*0010*/  LDCU.64 UR4, c[0x0][0x398] ;  /* 0x00007300ff0477ac */ /* 0x000e240008000a00 */
[----:B0-----:R-:W-:-:S04]  /*0020*/  ISETP.NE.U32.AND P0, PT, RZ, UR4, PT ;  /* 0x00000004ff007c0c */ /* 0x001fc8000bf05070 */
[----:B------:R-:W-:-:S13]  /*0030*/  ISETP.NE.AND.EX P0, PT, RZ, UR5, PT, P0 ;  /* 0x00000005ff007c0c */ /* 0x000fda000bf05300 */
[----:B------:R-:W-:Y:S05]  /*0040*/  @!P0 EXIT ;  /* 0x000000000000894d */ /* 0x000fea0003800000 */
[----:B------:R-:W-:Y:S01]  /*0050*/  UISETP.GT.U32.AND UP0, UPT, UR4, 0x4ff, UPT ;  /* 0x000004ff0400788c */ /* 0x000fe2000bf04070 */
[----:B------:R-:W-:Y:S01]  /*0060*/  BSSY.RECONVERGENT B0, `(.L_x_285) ;  /* 0x0000558000007945 */ /* 0x000fe20003800200 */
[----:B------:R-:W0:Y:S02]  /*0070*/  LDCU.64 UR8, c[0x0][0x358] ;  /* 0x00006b00ff0877ac */ /* 0x000e240008000a00 */
[----:B------:R-:W-:-:S09]  /*0080*/  UISETP.GT.AND.EX UP0, UPT, UR5, URZ, UPT, UP0 ;  /* 0x000000ff0500728c */ /* 0x000fd2000bf04300 */
        /* <DEDUP_REMOVED lines=9> */
[----:B------:R-:W1:Y:S01]  /*0120*/  LDC.64 R4, c[0x0][0x380] ;  /* 0x0000e000ff047b82 */ /* 0x000e620000000a00 */
[----:B------:R-:W2:Y:S01]  /*0130*/  LDCU.64 UR6, c[0x0][0x388] ;  /* 0x00007100ff0677ac */ /* 0x000ea20008000a00 */
[----:B-1----:R-:W-:-:S06]  /*0140*/  IMAD.WIDE.U32 R4, R0, 0x4, R4 ;  /* 0x0000000400047825 */ /* 0x002fcc00078e0004 */
[----:B0-----:R1:W5:Y:S01]  /*0150*/  LDG.E R4, desc[UR8][R4.64] ;  /* 0x0000000804047981 */ /* 0x001362000c1e1900 */
[C---:B--2---:R-:W-:Y:S01]  /*0160*/  IADD3 R3, P0, PT, R0.reuse, UR6, RZ ;  /* 0x0000000600037c10 */ /* 0x044fe2000ff1e0ff */
[----:B------:R-:W-:-:S04]  /*0170*/  VIADD R11, R0, 0x100 ;  /* 0x00000100000b7836 */ /* 0x000fc80000000000 */
[----:B------:R-:W-:-:S08]  /*0180*/  IMAD.X R2, RZ, RZ, UR7, P0 ;  /* 0x00000007ff027e24 */ /* 0x000fd000080e06ff */
.L_x_288:
[----:B0-----:R-:W-:Y:S05]  /*0190*/  BSYNC.RECONVERGENT B1 ;  /* 0x0000000000017941 */ /* 0x001fea0003800200 */
.L_x_287:
        /* <DEDUP_REMOVED lines=10> */
[----:B------:R-:W1:Y:S01]  /*0240*/  LDCU.64 UR6, c[0x0][0x388] ;  /* 0x00007100ff0677ac */ /* 0x000e620008000a00 */
[----:B------:R-:W-:-:S04]  /*0250*/  LEA.HI R5, R14, 0x1, RZ, 0x18 ;  /* 0x000000010e057811 */ /* 0x000fc800078fc0ff */
[----:B------:R-:W-:-:S05]  /*0260*/  LOP3.LUT R5, R5, 0x3, RZ, 0xc0, !PT ;  /* 0x0000000305057812 */ /* 0x000fca00078ec0ff */
[----:B------:R-:W-:Y:S01]  /*0270*/  IMAD.MOV R5, RZ, RZ, -R5 ;  /* 0x000000ffff057224 */ /* 0x000fe200078e0a05 */
[C---:B-1----:R-:W-:Y:S01]  /*0280*/  IADD3 R12, P0, PT, R11.reuse, UR6, RZ ;  /* 0x000000060b0c7c10 */ /* 0x042fe2000ff1e0ff */
[----:B0-----:R-:W-:-:S04]  /*0290*/  IMAD.WIDE.U32 R6, R11, 0x4, R6 ;  /* 0x000000040b067825 */ /* 0x001fc800078e0006 */
[----:B------:R-:W-:Y:S02]  /*02a0*/  IMAD.MOV.U32 R9, RZ, RZ, R6 ;  /* 0x000000ffff097224 */ /* 0x000fe400078e0006 */
[----:B------:R-:W-:Y:S02]  /*02b0*/  IMAD.MOV.U32 R10, RZ, RZ, R7 ;  /* 0x000000ffff0a7224 */ /* 0x000fe400078e0007 */
[----:B------:R-:W-:-:S07]  /*02c0*/  IMAD.X R13, RZ, RZ, UR7, P0 ;  /* 0x00000007ff0d7e24 */ /* 0x000fce00080e06ff */
.L_x_295:
        /* <DEDUP_REMOVED lines=17> */
[CC--:B------:R-:W-:Y:S02]  /*03e0*/  @P4 ISETP.LT.U32.AND P0, PT, R7.reuse, R12.reuse, PT ;  /* 0x0000000c0700420c */ /* 0x0c0fe40003f01070 */
[CC--:B------:R-:W-:Y:S02]  /*03f0*/  @P4 ISETP.GE.AND.EX P1, PT, R8.reuse, R13.reuse, PT, P1 ;  /* 0x0000000d0800420c */ /* 0x0c0fe40003f26310 */
[----:B------:R-:W-:Y:S02]  /*0400*/  @P4 ISETP.LT.AND.EX P0, PT, R8, R13, PT, P0 ;  /* 0x0000000d0800420c */ /* 0x000fe40003f01300 */
[----:B------:R-:W-:Y:S02]  /*0410*/  @P4 FSEL R4, R6, R15, !P1 ;  /* 0x0000000f06044208 */ /* 0x000fe40004800000 */
[----:B------:R-:W-:-:S02]  /*0420*/  @P4 SEL R3, R7, R12, P0 ;  /* 0x0000000c07034207 */ /* 0x000fc40000000000 */
[----:B------:R-:W-:-:S07]  /*0430*/  @P4 SEL R2, R8, R13, P0 ;  /* 0x0000000d08024207 */ /* 0x000fce0000000000 */
.L_x_294:
[----:B------:R-:W-:Y:S05]  /*0440*/  BSYNC.RECONVERGENT B3 ;  /* 0x0000000000037941 */ /* 0x000fea0003800200 */
.L_x_293:
[----:B------:R-:W-:Y:S01]  /*0450*/  IADD3 R12, P0, PT, R12, 0x100, RZ ;  /* 0x000001000c0c7810 */ /* 0x000fe20007f1e0ff */
[----:B------:R-:W-:Y:S02]  /*0460*/  VIADD R11, R11, 0x100 ;  /* 0x000001000b0b7836 */ /* 0x000fe40000000000 */
[----:B------:R-:W-:Y:S02]  /*0470*/  IMAD.X R10, RZ, RZ, R10, P3 ;  /* 0x000000ffff0a7224 */ /* 0x000fe400018e060a */
[----:B------:R-:W-:Y:S01]  /*0480*/  IMAD.X R13, RZ, RZ, R13, P0 ;  /* 0x000000ffff0d7224 */ /* 0x000fe200000e060d */
[----:B------:R-:W-:Y:S07]  /*0490*/  @P2 BRA `(.L_x_295) ;  /* 0xfffffffc008c2947 */ /* 0x000fee000383ffff */
.L_x_292:
[----:B------:R-:W-:Y:S05]  /*04a0*/  BSYNC.RECONVERGENT B2 ;  /* 0x0000000000027941 */ /* 0x000fea0003800200 */
.L_x_291:
[----:B------:R-:W-:-:S13]  /*04b0*/  ISETP.GE.U32.AND P0, PT, R14, 0x300, PT ;  /* 0x000003000e00780c */ /* 0x000fda0003f06070 */
[----:B------:R-:W-:Y:S05]  /*04c0*/  @!P0 BRA `(.L_x_290) ;  /* 0x00000004007c8947 */ /* 0x000fea0003800000 */
[----:B------:R-:W0:Y:S01]  /*04d0*/  LDC.64 R8, c[0x0][0x380] ;  /* 0x0000e000ff087b82 */ /* 0x000e220000000a00 */
[----:B------:R-:W-:-:S07]  /*04e0*/  VIADD R10, R11, 0x200 ;  /* 0x000002000b0a7836 */ /* 0x000fce0000000000 */
[----:B------:R-:W1:Y:S02]  /*04f0*/  LDC.64 R6, c[0x0][0x388] ;  /* 0x0000e200ff067b82 */ /* 0x000e640000000a00 */
.L_x_304:
[----:B------:R-:W-:-:S04]  /*0500*/  VIADD R15, R10, 0xfffffe00 ;  /* 0xfffffe000a0f7836 */ /* 0x000fc80000000000 */
[----:B0-----:R-:W-:-:S05]  /*0510*/  IMAD.WIDE R12, R15, 0x4, R8 ;  /* 0x000000040f0c7825 */ /* 0x001fca00078e0208 */
[----:B------:R-:W2:Y:S04]  /*0520*/  LDG.E R19, desc[UR8][R12.64] ;  /* 0x000000080c137981 */ /* 0x000ea8000c1e1900 */
[----:B-----5:R0:W5:Y:S04]  /*0530*/  LDG.E R21, desc[UR8][R12.64+0x400] ;  /* 0x000400080c157981 */ /* 0x020168000c1e1900 */
[----:B------:R0:W5:Y:S04]  /*0540*/  LDG.E R5, desc[UR8][R12.64+0x800] ;  /* 0x000800080c057981 */ /* 0x000168000c1e1900 */
[----:B------:R0:W5:Y:S01]  /*0550*/  LDG.E R11, desc[UR8][R12.64+0xc00] ;  /* 0x000c00080c0b7981 */ /* 0x000162000c1e1900 */
[----:B-1----:R-:W-:Y:S01]  /*0560*/  IADD3 R20, P1, PT, R15, R6, RZ ;  /* 0x000000060f147210 */ /* 0x002fe20007f3e0ff */
[----:B------:R-:W-:Y:S01]  /*0570*/  BSSY.RECONVERGENT B2, `(.L_x_296) ;  /* 0x0000013000027945 */ /* 0x000fe20003800200 */
[----:B------:R-:W-:-:S02]  /*0580*/  IMAD.MOV.U32 R17, RZ, RZ, R3 ;  /* 0x000000ffff117224 */ /* 0x000fc400078e0003 */
[----:B------:R-:W-:Y:S01]  /*0590*/  IMAD.MOV.U32 R18, RZ, RZ, R2 ;  /* 0x000000ffff127224 */ /* 0x000fe200078e0002 */
[----:B------:R-:W-:Y:S01]  /*05a0*/  LEA.HI.X.SX32 R15, R15, R7, 0x1, P1 ;  /* 0x000000070f0f7211 */ /* 0x000fe200008f0eff */
[----:B------:R-:W-:Y:S02]  /*05b0*/  IMAD.MOV.U32 R14, RZ, RZ, R4 ;  /* 0x000000ffff0e7224 */ /* 0x000fe400078e0004 */
[----:B------:R-:W-:Y:S01]  /*05c0*/  VIADD R16, R10, 0xffffff00 ;  /* 0xffffff000a107836 */ /* 0x000fe20000000000 */
[----:B--2---:R-:W-:-:S13]  /*05d0*/  FSETP.GEU.AND P0, PT, R4, R19, PT ;  /* 0x000000130400720b */ /* 0x004fda0003f0e000 */
[----:B0-----:R-:W-:Y:S05]  /*05e0*/  @!P0 BRA `(.L_x_297) ;  /* 0x00000000002c8947 */ /* 0x001fea0003800000 */
        /* <DEDUP_REMOVED lines=11> */
.L_x_297:
[----:B------:R-:W-:Y:S05]  /*06a0*/  BSYNC.RECONVERGENT B2 ;  /* 0x0000000000027941 */ /* 0x000fea0003800200 */
.L_x_296:
[----:B-----5:R-:W-:Y:S01]  /*06b0*/  FSETP.GEU.AND P0, PT, R14, R21, PT ;  /* 0x000000150e00720b */ /* 0x020fe20003f0e000 */
[----:B------:R-:W-:Y:S01]  /*06c0*/  BSSY.RECONVERGENT B2, `(.L_x_298) ;  /* 0x0000013000027945 */ /* 0x000fe20003800200 */
[----:B------:R-:W-:Y:S01]  /*06d0*/  IADD3 R12, P1, PT, R16, R6, RZ ;  /* 0x00000006100c7210 */ /* 0x000fe20007f3e0ff */
[----:B------:R-:W-:Y:S02]  /*06e0*/  VIADD R3, R10, 0x100 ;  /* 0x000001000a037836 */ /* 0x000fe40000000000 */
[----:B------:R-:W-:Y:S01]  /*06f0*/  IMAD.MOV.U32 R4, RZ, RZ, R17 ;  /* 0x000000ffff047224 */ /* 0x000fe200078e0011 */
[----:B------:R-:W-:Y:S01]  /*0700*/  LEA.HI.X.SX32 R13, R16, R7, 0x1, P1 ;  /* 0x00000007100d7211 */ /* 0x000fe200008f0eff */
        /* <DEDUP_REMOVED lines=14> */
.L_x_299:
[----:B------:R-:W-:Y:S05]  /*07f0*/  BSYNC.RECONVERGENT B2 ;  /* 0x0000000000027941 */ /* 0x000fea0003800200 */
.L_x_298:
[----:B------:R-:W-:Y:S01]  /*0800*/  FSETP.GEU.AND P0, PT, R2, R5, PT ;  /* 0x000000050200720b */ /* 0x000fe20003f0e000 */
[----:B------:R-:W-:Y:S01]  /*0810*/  BSSY.RECONVERGENT B2, `(.L_x_300) ;  /* 0x0000013000027945 */ /* 0x000fe20003800200 */
[CC--:B------:R-:W-:Y:S01]  /*0820*/  IADD3 R17, P1, PT, R10.reuse, R6.reuse, RZ ;  /* 0x000000060a117210 */ /* 0x0c0fe20007f3e0ff */
[----:B------:R-:W-:Y:S01]  /*0830*/  IMAD.MOV.U32 R13, RZ, RZ, R4 ;  /* 0x000000ffff0d7224 */ /* 0x000fe200078e0004 */
[----:B------:R-:W-:Y:S01]  /*0840*/  IADD3 R18, P2, PT, R3, R6, RZ ;  /* 0x0000000603127210 */ /* 0x000fe20007f5e0ff */
[----:B------:R-:W-:Y:S01]  /*0850*/  IMAD.MOV.U32 R14, RZ, RZ, R15 ;  /* 0x000000ffff0e7224 */ /* 0x000fe200078e000f */
[----:B------:R-:W-:Y:S01]  /*0860*/  LEA.HI.X.SX32 R16, R10, R7, 0x1, P1 ;  /* 0x000000070a107211 */ /* 0x000fe200008f0eff */
        /* <DEDUP_REMOVED lines=13> */
.L_x_301:
[----:B------:R-:W-:Y:S05]  /*0940*/  BSYNC.RECONVERGENT B2 ;  /* 0x0000000000027941 */ /* 0x000fea0003800200 */
.L_x_300:
[----:B------:R-:W-:Y:S01]  /*0950*/  FSETP.GEU.AND P0, PT, R12, R11, PT ;  /* 0x0000000b0c00720b */ /* 0x000fe20003f0e000 */
[----:B------:R-:W-:Y:S01]  /*0960*/  BSSY.RECONVERGENT B2, `(.L_x_302) ;  /* 0x0000011000027945 */ /* 0x000fe20003800200 */
[----:B------:R-:W-:Y:S01]  /*0970*/  LEA.HI.X.SX32 R5, R3, R7, 0x1, P2 ;  /* 0x0000000703057211 */ /* 0x000fe200010f0eff */
        /* <DEDUP_REMOVED lines=15> */
.L_x_303:
[----:B------:R-:W-:Y:S05]  /*0a70*/  BSYNC.RECONVERGENT B2 ;  /* 0x0000000000027941 */ /* 0x000fea0003800200 */
.L_x_302:
[C---:B------:R-:W-:Y:S02]  /*0a80*/  VIADD R5, R10.reuse, 0x200 ;  /* 0x000002000a057836 */ /* 0x040fe40000000000 */
[----:B------:R-:W-:-:S03]  /*0a90*/  VIADD R10, R10, 0x400 ;  /* 0x000004000a0a7836 */ /* 0x000fc60000000000 */
[----:B------:R-:W-:-:S13]  /*0aa0*/  ISETP.GE.AND P0, PT, R5, UR5, PT ;  /* 0x0000000505007c0c */ /* 0x000fda000bf06270 */
[----:B------:R-:W-:Y:S05]  /*0ab0*/  @!P0 BRA `(.L_x_304) ;  /* 0xfffffff800908947 */ /* 0x000fea000383ffff */
.L_x_290:
[----:B------:R-:W-:Y:S05]  /*0ac0*/  BSYNC.RECONVERGENT B1 ;  /* 0x0000000000017941 */ /* 0x000fea0003800200 */
.L_x_289:
[----:B------:R-:W0:Y:S02]  /*0ad0*/  LDCU UR4, c[0x0][0x398] ;  /* 0x00007300ff0477ac */ /* 0x000e240008000800 */
[----:B0-----:R-:W-:-:S09]  /*0ae0*/  UISETP.GE.AND UP0, UPT, UR4, 0x100, UPT ;  /* 0x000001000400788c */ /* 0x001fd2000bf06270 */
[----:B------:R-:W-:Y:S05]  /*0af0*/  BRA.U !UP0, `(.L_x_305) ;  /* 0x00000011083c7547 */ /* 0x000fea000b800000 */
[----:B------:R-:W0:Y:S01]  /*0b00*/  S2R R12, SR_LANEID ;  /* 0x00000000000c7919 */ /* 0x000e220000000000 */
[----:B------:R-:W-:Y:S01]  /*0b10*/  BSSY.RECONVERGENT B1, `(.L_x_306) ;  /* 0x0000015000017945 */ /* 0x000fe20003800200 */
[----:B------:R-:W-:Y:S01]  /*0b20*/  IMAD.MOV.U32 R8, RZ, RZ, R3 ;  /* 0x000000ffff087224 */ /* 0x000fe200078e0003 */
[----:B-----5:R-:W2:Y:S01]  /*0b30*/  SHFL.DOWN PT, R7, R4, 0x1, 0x1f ;  /* 0x08201f0004077f89 */ /* 0x020ea200000e0000 */
[----:B------:R-:W-:Y:S02]  /*0b40*/  IMAD.MOV.U32 R9, RZ, RZ, R2 ;  /* 0x000000ffff097224 */ /* 0x000fe400078e0002 */
[----:B-1----:R-:W-:Y:S01]  /*0b50*/  IMAD.MOV.U32 R5, RZ, RZ, R4 ;  /* 0x000000ffff057224 */ /* 0x002fe200078e0004 */
[----:B------:R1:W3:Y:S04]  /*0b60*/  SHFL.DOWN PT, R6, R3, 0x1, 0x1f ;  /* 0x08201f0003067f89 */ /* 0x0002e800000e0000 */
[----:B------:R1:W4:Y:S01]  /*0b70*/  SHFL.DOWN PT, R11, R2, 0x1, 0x1f ;  /* 0x08201f00020b7f89 */ /* 0x00032200000e0000 */
[----:B--2---:R-:W-:-:S04]  /*0b80*/  FSETP.GEU.AND P0, PT, R4, R7, PT ;  /* 0x000000070400720b */ /* 0x004fc80003f0e000 */
[----:B0-----:R-:W-:-:S13]  /*0b90*/  ISETP.GT.OR P0, PT, R12, 0x1e, !P0 ;  /* 0x0000001e0c00780c */ /* 0x001fda0004704670 */
[----:B-1-34-:R-:W-:Y:S05]  /*0ba0*/  @P0 BRA `(.L_x_307) ;  /* 0x00000000002c0947 */ /* 0x01afea0003800000 */
        /* <DEDUP_REMOVED lines=11> */
.L_x_307:
[----:B------:R-:W-:Y:S05]  /*0c60*/  BSYNC.RECONVERGENT B1 ;  /* 0x0000000000017941 */ /* 0x000fea0003800200 */
.L_x_306:
        /* <DEDUP_REMOVED lines=21> */
.L_x_309:
[----:B------:R-:W-:Y:S05]  /*0dc0*/  BSYNC.RECONVERGENT B1 ;  /* 0x0000000000017941 */ /* 0x000fea0003800200 */
.L_x_308:
        /* <DEDUP_REMOVED lines=21> */
.L_x_311:
[----:B------:R-:W-:Y:S05]  /*0f20*/  BSYNC.RECONVERGENT B1 ;  /* 0x0000000000017941 */ /* 0x000fea0003800200 */
.L_x_310:
        /* <DEDUP_REMOVED lines=21> */
.L_x_313:
[----:B------:R-:W-:Y:S05]  /*1080*/  BSYNC.RECONVERGENT B1 ;  /* 0x0000000000017941 */ /* 0x000fea0003800200 */
.L_x_312:
        /* <DEDUP_REMOVED lines=22> */
.L_x_315:
[----:B------:R-:W-:Y:S05]  /*11f0*/  BSYNC.RECONVERGENT B1 ;  /* 0x0000000000017941 */ /* 0x000fea0003800200 */
.L_x_314:
        /* <DEDUP_REMOVED lines=12> */
.L_x_317:
[----:B------:R-:W-:Y:S05]  /*12c0*/  BSYNC.RECONVERGENT B1 ;  /* 0x0000000000017941 */ /* 0x000fea0003800200 */
.L_x_316:
        /* <DEDUP_REMOVED lines=31> */
.L_x_320:
[----:B------:R-:W-:Y:S05]  /*14c0*/  BSYNC.RECONVERGENT B1 ;  /* 0x0000000000017941 */ /* 0x000fea0003800200 */
.L_x_319:
        /* <DEDUP_REMOVED lines=18> */
.L_x_322:
[----:B------:R-:W-:Y:S05]  /*15f0*/  BSYNC.RECONVERGENT B1 ;  /* 0x0000000000017941 */ /* 0x000fea0003800200 */
.L_x_321:
        /* <DEDUP_REMOVED lines=18> */
.L_x_324:
[----:B------:R-:W-:Y:S05]  /*1720*/  BSYNC.RECONVERGENT B1 ;  /* 0x0000000000017941 */ /* 0x000fea0003800200 */
.L_x_323:
        /* <DEDUP_REMOVED lines=18> */
.L_x_326:
[----:B------:R-:W-:Y:S05]  /*1850*/  BSYNC.RECONVERGENT B1 ;  /* 0x0000000000017941 */ /* 0x000fea0003800200 */
.L_x_325:
        /* <DEDUP_REMOVED lines=18> */
.L_x_328:
[----:B------:R-:W-:Y:S05]  /*1980*/  BSYNC.RECONVERGENT B1 ;  /* 0x0000000000017941 */ /* 0x000fea0003800200 */
.L_x_327:
        /* <DEDUP_REMOVED lines=18> */
.L_x_330:
[----:B------:R-:W-:Y:S05]  /*1ab0*/  BSYNC.RECONVERGENT B1 ;  /* 0x0000000000017941 */ /* 0x000fea0003800200 */
.L_x_329:
        /* <DEDUP_REMOVED lines=19> */
.L_x_305:
[----:B-1----:R-:W-:Y:S01]  /*1bf0*/  LOP3.LUT R5, R0, 0x3e0, RZ, 0xc0, !PT ;  /* 0x000003e000057812 */ /* 0x002fe200078ec0ff */
[----:B------:R-:W-:Y:S01]  /*1c00*/  BSSY.RECONVERGENT B1, `(.L_x_331) ;  /* 0x000001b000017945 */ /* 0x000fe20003800200 */
[----:B------:R-:W-:Y:S02]  /*1c10*/  IMAD.MOV.U32 R13, RZ, RZ, R3 ;  /* 0x000000ffff0d7224 */ /* 0x000fe400078e0003 */
[----:B------:R-:W-:Y:S02]  /*1c20*/  IMAD.MOV.U32 R15, RZ, RZ, R2 ;  /* 0x000000ffff0f7224 */ /* 0x000fe400078e0002 */
[----:B------:R-:W-:Y:S01]  /*1c30*/  VIADD R6, R5, 0x20 ;  /* 0x0000002005067836 */ /* 0x000fe20000000000 */
[----:B------:R-:W-:Y:S01]  /*1c40*/  LOP3.LUT R5, RZ, R5, RZ, 0x33, !PT ;  /* 0x00000005ff057212 */ /* 0x000fe200078e33ff */
[----:B-----5:R-:W-:-:S03]  /*1c50*/  IMAD.MOV.U32 R7, RZ, RZ, R4 ;  /* 0x000000ffff077224 */ /* 0x020fc600078e0004 */
[----:B------:R-:W-:Y:S01]  /*1c60*/  ISETP.GT.AND P0, PT, R6, UR4, PT ;  /* 0x0000000406007c0c */ /* 0x000fe2000bf04270 */
[----:B------:R-:W-:-:S05]  /*1c70*/  VIADD R5, R5, UR4 ;  /* 0x0000000405057c36 */ /* 0x000fca0008000000 */
        /* <DEDUP_REMOVED lines=19> */
.L_x_332:
[----:B------:R-:W-:Y:S05]  /*1db0*/  BSYNC.RECONVERGENT B1 ;  /* 0x0000000000017941 */ /* 0x000fea0003800200 */
.L_x_331:
        /* <DEDUP_REMOVED lines=22> */
.L_x_334:
[----:B------:R-:W-:Y:S05]  /*1f20*/  BSYNC.RECONVERGENT B1 ;  /* 0x0000000000017941 */ /* 0x000fea0003800200 */
.L_x_333:
        /* <DEDUP_REMOVED lines=22> */
.L_x_336:
[----:B------:R-:W-:Y:S05]  /*2090*/  BSYNC.RECONVERGENT B1 ;  /* 0x0000000000017941 */ /* 0x000fea0003800200 */
.L_x_335:
        /* <DEDUP_REMOVED lines=22> */
.L_x_338:
[----:B------:R-:W-:Y:S05]  /*2200*/  BSYNC.RECONVERGENT B1 ;  /* 0x0000000000017941 */ /* 0x000fea0003800200 */
.L_x_337:
        /* <DEDUP_REMOVED lines=23> */
.L_x_340:
[----:B------:R-:W-:Y:S05]  /*2380*/  BSYNC.RECONVERGENT B1 ;  /* 0x0000000000017941 */ /* 0x000fea0003800200 */
.L_x_339:
        /* <DEDUP_REMOVED lines=12> */
.L_x_342:
[----:B------:R-:W-:Y:S05]  /*2450*/  BSYNC.RECONVERGENT B1 ;  /* 0x0000000000017941 */ /* 0x000fea0003800200 */
.L_x_341:
        /* <DEDUP_REMOVED lines=30> */
.L_x_344:
[----:B------:R-:W-:Y:S05]  /*2640*/  BSYNC.RECONVERGENT B1 ;  /* 0x0000000000017941 */ /* 0x000fea0003800200 */
.L_x_343:
        /* <DEDUP_REMOVED lines=27> */
.L_x_346:
[----:B------:R-:W-:Y:S05]  /*2800*/  BSYNC.RECONVERGENT B1 ;  /* 0x0000000000017941 */ /* 0x000fea0003800200 */
.L_x_345:
        /* <DEDUP_REMOVED lines=27> */
.L_x_348:
[----:B------:R-:W-:Y:S05]  /*29c0*/  BSYNC.RECONVERGENT B1 ;  /* 0x0000000000017941 */ /* 0x000fea0003800200 */
.L_x_347:
        /* <DEDUP_REMOVED lines=27> */
.L_x_350:
[----:B------:R-:W-:Y:S05]  /*2b80*/  BSYNC.RECONVERGENT B1 ;  /* 0x0000000000017941 */ /* 0x000fea0003800200 */
.L_x_349:
        /* <DEDUP_REMOVED lines=27> */
.L_x_352:
[----:B------:R-:W-:Y:S05]  /*2d40*/  BSYNC.RECONVERGENT B1 ;  /* 0x0000000000017941 */ /* 0x000fea0003800200 */
.L_x_351:
        /* <DEDUP_REMOVED lines=27> */
.L_x_354:
[----:B------:R-:W-:Y:S05]  /*2f00*/  BSYNC.RECONVERGENT B1 ;  /* 0x0000000000017941 */ /* 0x000fea0003800200 */
.L_x_353:
        /* <DEDUP_REMOVED lines=28> */
.L_x_286:
[----:B------:R-:W1:Y:S01]  /*30d0*/  S2R R0, SR_TID.X ;  /* 0x0000000000007919 */ /* 0x000e620000002100 */
[----:B------:R-:W1:Y:S01]  /*30e0*/  LDC.64 R2, c[0x0][0x380] ;  /* 0x0000e000ff027b82 */ /* 0x000e620000000a00 */
[----:B------:R-:W2:Y:S01]  /*30f0*/  LDCU.64 UR6, c[0x0][0x388] ;  /* 0x00007100ff0677ac */ /* 0x000ea20008000a00 */
[----:B-1----:R-:W-:-:S05]  /*3100*/  IMAD.WIDE.U32 R2, R0, 0x4, R2 ;  /* 0x0000000400027825 */ /* 0x002fca00078e0002 */
[----:B0-----:R-:W3:Y:S04]  /*3110*/  LDG.E R4, desc[UR8][R2.64] ;  /* 0x0000000802047981 */ /* 0x001ee8000c1e1900 */
[----:B------:R-:W3:Y:S04]  /*3120*/  LDG.E R5, desc[UR8][R2.64+0x400] ;  /* 0x0004000802057981 */ /* 0x000ee8000c1e1900 */
[----:B------:R-:W4:Y:S04]  /*3130*/  LDG.E R6, desc[UR8][R2.64+0x800] ;  /* 0x0008000802067981 */ /* 0x000f28000c1e1900 */
[----:B------:R-:W2:Y:S04]  /*3140*/  LDG.E R7, desc[UR8][R2.64+0xc00] ;  /* 0x000c000802077981 */ /* 0x000ea8000c1e1900 */
[----:B------:R0:W5:Y:S01]  /*3150*/  LDG.E R9, desc[UR8][R2.64+0x1000] ;  /* 0x0010000802097981 */ /* 0x000162000c1e1900 */
[----:B------:R-:W-:Y:S01]  /*3160*/  BSSY.RECONVERGENT B1, `(.L_x_355) ;  /* 0x0000011000017945 */ /* 0x000fe20003800200 */
[----:B---3--:R-:W-:-:S04]  /*3170*/  FSETP.GEU.AND P0, PT, R5, R4, PT ;  /* 0x000000040500720b */ /* 0x008fc80003f0e000 */
[----:B------:R-:W-:Y:S01]  /*3180*/  FSEL R5, R5, R4, !P0 ;  /* 0x0000000405057208 */ /* 0x000fe20004000000 */
[----:B------:R-:W-:-:S03]  /*3190*/  VIADD R4, R0, 0x200 ;  /* 0x0000020000047836 */ /* 0x000fc60000000000 */
[----:B----4-:R-:W-:-:S04]  /*31a0*/  FSETP.GEU.AND P1, PT, R6, R5, PT ;  /* 0x000000050600720b */ /* 0x010fc80003f2e000 */
[----:B------:R-:W-:Y:S01]  /*31b0*/  FSEL R6, R6, R5, !P1 ;  /* 0x0000000506067208 */ /* 0x000fe20004800000 */
[----:B------:R-:W-:-:S03]  /*31c0*/  VIADD R5, R0, 0x100 ;  /* 0x0000010000057836 */ /* 0x000fc60000000000 */
[----:B--2---:R-:W-:Y:S01]  /*31d0*/  FSETP.GEU.AND P2, PT, R6, R7, PT ;  /* 0x000000070600720b */ /* 0x004fe20003f4e000 */
        /* <DEDUP_REMOVED lines=9> */
.L_x_356:
[----:B------:R-:W-:Y:S05]  /*3270*/  BSYNC.RECONVERGENT B1 ;  /* 0x0000000000017941 */ /* 0x000fea0003800200 */
.L_x_355:
[----:B-----5:R-:W-:Y:S01]  /*3280*/  FSETP.GEU.AND P0, PT, R10, R9, PT ;  /* 0x000000090a00720b */ /* 0x020fe20003f0e000 */
[----:B------:R-:W-:Y:S01]  /*3290*/  IMAD.MOV.U32 R15, RZ, RZ, RZ ;  /* 0x000000ffff0f7224 */ /* 0x000fe200078e00ff */
[----:B------:R-:W-:Y:S01]  /*32a0*/  LOP3.LUT R4, R0, 0x400, RZ, 0xfc, !PT ;  /* 0x0000040000047812 */ /* 0x000fe200078efcff */
[----:B------:R-:W-:Y:S01]  /*32b0*/  BSSY.RECONVERGENT B1, `(.L_x_357) ;  /* 0x0000012000017945 */ /* 0x000fe20003800200 */
[----:B------:R-:W-:Y:S01]  /*32c0*/  IADD3 R14, P2, PT, R5, UR6, RZ ;  /* 0x00000006050e7c10 */ /* 0x000fe2000ff5e0ff */
[----:B------:R-:W-:Y:S01]  /*32d0*/  IMAD.MOV.U32 R6, RZ, RZ, R10 ;  /* 0x000000ffff067224 */ /* 0x000fe200078e000a */
[----:B------:R-:W-:Y:S02]  /*32e0*/  IADD3 R11, P1, PT, R4, UR6, RZ ;  /* 0x00000006040b7c10 */ /* 0x000fe4000ff3e0ff */
[----:B------:R-:W-:Y:S01]  /*32f0*/  IADD3.X R13, PT, PT, R15, UR7, RZ, P2, !PT ;  /* 0x000000070f0d7c10 */ /* 0x000fe200097fe4ff */
[----:B------:R-:W-:Y:S02]  /*3300*/  IMAD.MOV.U32 R7, RZ, RZ, R14 ;  /* 0x000000ffff077224 */ /* 0x000fe400078e000e */
[----:B------:R-:W-:-:S02]  /*3310*/  IMAD.X R12, RZ, RZ, UR7, P1 ;  /* 0x00000007ff0c7e24 */ /* 0x000fc400088e06ff */
[----:B------:R-:W-:Y:S01]  /*3320*/  IMAD.MOV.U32 R8, RZ, RZ, R13 ;  /* 0x000000ffff087224 */ /* 0x000fe200078e000d */
[----:B------:R-:W-:Y:S06]  /*3330*/  @!P0 BRA `(.L_x_358) ;  /* 0x0000000000248947 */ /* 0x000fec0003800000 */
[----:B------:R-:W-:Y:S01]  /*3340*/  FSETP.GEU.AND P1, PT, R9, R10, PT ;  /* 0x0000000a0900720b */ /* 0x000fe20003f2e000 */
[----:B------:R-:W-:Y:S02]  /*3350*/  IMAD.MOV.U32 R6, RZ, RZ, R9 ;  /* 0x000000ffff067224 */ /* 0x000fe400078e0009 */
[----:B------:R-:W-:Y:S02]  /*3360*/  IMAD.MOV.U32 R7, RZ, RZ, R11 ;  /* 0x000000ffff077224 */ /* 0x000fe400078e000b */
[----:B------:R-:W-:-:S08]  /*3370*/  IMAD.MOV.U32 R8, RZ, RZ, R12 ;  /* 0x000000ffff087224 */ /* 0x000fd000078e000c */
[----:B------:R-:W-:-:S04]  /*3380*/  @P1 ISETP.GE.U32.AND P0, PT, R5, R4, PT ;  /* 0x000000040500120c */ /* 0x000fc80003f06070 */
[----:B------:R-:W-:-:S04]  /*3390*/  @P1 ISETP.GE.AND.EX P0, PT, R15, RZ, PT, P0 ;  /* 0x000000ff0f00120c */ /* 0x000fc80003f06300 */
[----:B------:R-:W-:Y:S02]  /*33a0*/  @P1 FSEL R6, R10, R9, !P0 ;  /* 0x000000090a061208 */ /* 0x000fe40004000000 */
[----:B------:R-:W-:Y:S02]  /*33b0*/  @P1 SEL R7, R14, R11, !P0 ;  /* 0x0000000b0e071207 */ /* 0x000fe40004000000 */
[----:B------:R-:W-:-:S07]  /*33c0*/  @P1 SEL R8, R13, R12, !P0 ;  /* 0x0000000c0d081207 */ /* 0x000fce0004000000 */
.L_x_358:
[----:B------:R-:W-:Y:S05]  /*33d0*/  BSYNC.RECONVERGENT B1 ;  /* 0x0000000000017941 */ /* 0x000fea0003800200 */
.L_x_357:
[----:B------:R-:W-:Y:S01]  /*33e0*/  UISETP.GE.U32.AND UP0, UPT, UR4, 0xa00, UPT ;  /* 0x00000a000400788c */ /* 0x000fe2000bf06070 */
[----:B------:R-:W-:Y:S02]  /*33f0*/  IMAD.MOV.U32 R9, RZ, RZ, 0x500 ;  /* 0x00000500ff097424 */ /* 0x000fe400078e00ff */
[----:B------:R-:W-:Y:S01]  /*3400*/  IMAD.MOV.U32 R10, RZ, RZ, RZ ;  /* 0x000000ffff0a7224 */ /* 0x000fe200078e00ff */
[----:B------:R-:W-:-:S09]  /*3410*/  UISETP.GE.U32.AND.EX UP0, UPT, UR5, URZ, UPT, UP0 ;  /* 0x000000ff0500728c */ /* 0x000fd2000bf06100 */
[----:B------:R-:W-:Y:S05]  /*3420*/  BRA.U !UP0, `(.L_x_359) ;  /* 0x0000000508c87547 */ /* 0x000fea000b800000 */
[----:B------:R-:W-:Y:S01]  /*3430*/  IMAD.MOV.U32 R9, RZ, RZ, 0x500 ;  /* 0x00000500ff097424 */ /* 0x000fe200078e00ff */
[----:B------:R-:W0:Y:S01]  /*3440*/  LDCU.64 UR6, c[0x0][0x388] ;  /* 0x00007100ff0677ac */ /* 0x000e220008000a00 */
[----:B------:R-:W-:Y:S01]  /*3450*/  IMAD.MOV.U32 R10, RZ, RZ, RZ ;  /* 0x000000ffff0a7224 */ /* 0x000fe200078e00ff */
[----:B------:R-:W1:Y:S06]  /*3460*/  LDCU.64 UR4, c[0x0][0x398] ;  /* 0x00007300ff0477ac */ /* 0x000e6c0008000a00 */
.L_x_370:
[----:B------:R-:W-:-:S04]  /*3470*/  LEA R14, P0, R9, R2, 0x2 ;  /* 0x00000002090e7211 */ /* 0x000fc800078010ff */
[----:B------:R-:W-:-:S05]  /*3480*/  LEA.HI.X R15, R9, R3, R10, 0x2, P0 ;  /* 0x00000003090f7211 */ /* 0x000fca00000f140a */
[----:B------:R-:W2:Y:S04]  /*3490*/  LDG.E R21, desc[UR8][R14.64] ;  /* 0x000000080e157981 */ /* 0x000ea8000c1e1900 */
[----:B------:R3:W5:Y:S04]  /*34a0*/  LDG.E R18, desc[UR8][R14.64+0x400] ;  /* 0x000400080e127981 */ /* 0x000768000c1e1900 */
[----:B------:R3:W5:Y:S04]  /*34b0*/  LDG.E R23, desc[UR8][R14.64+0x800] ;  /* 0x000800080e177981 */ /* 0x000768000c1e1900 */
[----:B------:R3:W5:Y:S04]  /*34c0*/  LDG.E R4, desc[UR8][R14.64+0xc00] ;  /* 0x000c00080e047981 */ /* 0x000768000c1e1900 */
[----:B------:R3:W5:Y:S01]  /*34d0*/  LDG.E R11, desc[UR8][R14.64+0x1000] ;  /* 0x001000080e0b7981 */ /* 0x000762000c1e1900 */
[----:B0-----:R-:W-:Y:S01]  /*34e0*/  IADD3 R12, P1, P2, R9, UR6, R0 ;  /* 0x00000006090c7c10 */ /* 0x001fe2000fa3e000 */
[----:B------:R-:W-:Y:S01]  /*34f0*/  BSSY.RECONVERGENT B1, `(.L_x_360) ;  /* 0x0000012000017945 */ /* 0x000fe20003800200 */
[----:B------:R-:W-:-:S02]  /*3500*/  IMAD.MOV.U32 R13, RZ, RZ, R6 ;  /* 0x000000ffff0d7224 */ /* 0x000fc400078e0006 */
[----:B------:R-:W-:Y:S01]  /*3510*/  IMAD.MOV.U32 R17, RZ, RZ, R7 ;  /* 0x000000ffff117224 */ /* 0x000fe200078e0007 */
[----:B------:R-:W-:Y:S01]  /*3520*/  IADD3.X R5, PT, PT, R10, UR7, RZ, P1, P2 ;  /* 0x000000070a057c10 */ /* 0x000fe20008fe44ff */
[----:B------:R-:W-:Y:S01]  /*3530*/  IMAD.MOV.U32 R19, RZ, RZ, R8 ;  /* 0x000000ffff137224 */ /* 0x000fe200078e0008 */
[----:B--2---:R-:W-:-:S13]  /*3540*/  FSETP.GEU.AND P0, PT, R6, R21, PT ;  /* 0x000000150600720b */ /* 0x004fda0003f0e000 */
[----:B---3--:R-:W-:Y:S05]  /*3550*/  @!P0 BRA `(.L_x_361) ;  /* 0x00000000002c8947 */ /* 0x008fea0003800000 */
        /* <DEDUP_REMOVED lines=11> */
.L_x_361:
[----:B-1----:R-:W-:Y:S05]  /*3610*/  BSYNC.RECONVERGENT B1 ;  /* 0x0000000000017941 */ /* 0x002fea0003800200 */
.L_x_360:
[----:B-----5:R-:W-:Y:S01]  /*3620*/  FSETP.GEU.AND P0, PT, R13, R18, PT ;  /* 0x000000120d00720b */ /* 0x020fe20003f0e000 */
[----:B------:R-:W-:Y:S01]  /*3630*/  BSSY.RECONVERGENT B1, `(.L_x_362) ;  /* 0x0000010000017945 */ /* 0x000fe20003800200 */
[----:B------:R-:W-:Y:S02]  /*3640*/  IMAD.MOV.U32 R6, RZ, RZ, R13 ;  /* 0x000000ffff067224 */ /* 0x000fe400078e000d */
[----:B------:R-:W-:Y:S02]  /*3650*/  IMAD.MOV.U32 R14, RZ, RZ, R17 ;  /* 0x000000ffff0e7224 */ /* 0x000fe400078e0011 */
[----:B------:R-:W-:-:S07]  /*3660*/  IMAD.MOV.U32 R16, RZ, RZ, R19 ;  /* 0x000000ffff107224 */ /* 0x000fce00078e0013 */
[----:B------:R-:W-:Y:S05]  /*3670*/  @!P0 BRA `(.L_x_363) ;  /* 0x00000000002c8947 */ /* 0x000fea0003800000 */
[----:B------:R-:W-:Y:S01]  /*3680*/  FSETP.GEU.AND P2, PT, R18, R13, PT ;  /* 0x0000000d1200720b */ /* 0x000fe20003f4e000 */
[----:B------:R-:W-:Y:S01]  /*3690*/  IMAD.MOV.U32 R6, RZ, RZ, R18 ;  /* 0x000000ffff067224 */ /* 0x000fe200078e0012 */
[----:B------:R-:W-:-:S05]  /*36a0*/  IADD3 R14, P1, PT, R12, 0x100, RZ ;  /* 0x000001000c0e7810 */ /* 0x000fca0007f3e0ff */
[----:B------:R-:W-:-:S06]  /*36b0*/  IMAD.X R16, RZ, RZ, R5, P1 ;  /* 0x000000ffff107224 */ /* 0x000fcc00008e0605 */
[CC--:B------:R-:W-:Y:S02]  /*36c0*/  @P2 ISETP.GE.U32.AND P0, PT, R17.reuse, R14.reuse, PT ;  /* 0x0000000e1100220c */ /* 0x0c0fe40003f06070 */
[----:B------:R-:W-:Y:S02]  /*36d0*/  @P2 ISETP.LT.U32.AND P1, PT, R17, R14, PT ;  /* 0x0000000e1100220c */ /* 0x000fe40003f21070 */
[CC--:B------:R-:W-:Y:S02]  /*36e0*/  @P2 ISETP.GE.AND.EX P0, PT, R19.reuse, R16.reuse, PT, P0 ;  /* 0x000000101300220c */ /* 0x0c0fe40003f06300 */
[----:B------:R-:W-:Y:S02]  /*36f0*/  @P2 ISETP.LT.AND.EX P1, PT, R19, R16, PT, P1 ;  /* 0x000000101300220c */ /* 0x000fe40003f21310 */
[----:B------:R-:W-:Y:S02]  /*3700*/  @P2 FSEL R6, R13, R18, !P0 ;  /* 0x000000120d062208 */ /* 0x000fe40004000000 */
[----:B------:R-:W-:-:S02]  /*3710*/  @P2 SEL R14, R17, R14, P1 ;  /* 0x0000000e110e2207 */ /* 0x000fc40000800000 */
[----:B------:R-:W-:-:S07]  /*3720*/  @P2 SEL R16, R19, R16, P1 ;  /* 0x0000001013102207 */ /* 0x000fce0000800000 */
.L_x_363:
[----:B------:R-:W-:Y:S05]  /*3730*/  BSYNC.RECONVERGENT B1 ;  /* 0x0000000000017941 */ /* 0x000fea0003800200 */
.L_x_362:
        /* <DEDUP_REMOVED lines=19> */
.L_x_365:
[----:B------:R-:W-:Y:S05]  /*3870*/  BSYNC.RECONVERGENT B1 ;  /* 0x0000000000017941 */ /* 0x000fea0003800200 */
.L_x_364:
        /* <DEDUP_REMOVED lines=19> */
.L_x_367:
[----:B------:R-:W-:Y:S05]  /*39b0*/  BSYNC.RECONVERGENT B1 ;  /* 0x0000000000017941 */ /* 0x000fea0003800200 */
.L_x_366:
[----:B------:R-:W-:Y:S01]  /*39c0*/  FSETP.GEU.AND P0, PT, R14, R11, PT ;  /* 0x0000000b0e00720b */ /* 0x000fe20003f0e000 */
        /* <DEDUP_REMOVED lines=16> */
.L_x_369:
[----:B------:R-:W-:Y:S05]  /*3ad0*/  BSYNC.RECONVERGENT B1 ;  /* 0x0000000000017941 */ /* 0x000fea0003800200 */
.L_x_368:
[----:B------:R-:W-:-:S04]  /*3ae0*/  IADD3 R4, P1, PT, R9, 0xa00, RZ ;  /* 0x00000a0009047810 */ /* 0x000fc80007f3e0ff */
[----:B------:R-:W-:Y:S01]  /*3af0*/  ISETP.GT.U32.AND P0, PT, R4, UR4, PT ;  /* 0x0000000404007c0c */ /* 0x000fe2000bf04070 */
[----:B------:R-:W-:Y:S01]  /*3b00*/  IMAD.X R4, RZ, RZ, R10, P1 ;  /* 0x000000ffff047224 */ /* 0x000fe200008e060a */
[----:B------:R-:W-:-:S04]  /*3b10*/  IADD3 R9, P1, PT, R9, 0x500, RZ ;  /* 0x0000050009097810 */ /* 0x000fc80007f3e0ff */
[----:B------:R-:W-:Y:S01]  /*3b20*/  ISETP.GT.AND.EX P0, PT, R4, UR5, PT, P0 ;  /* 0x0000000504007c0c */ /* 0x000fe2000bf04300 */
[----:B------:R-:W-:-:S12]  /*3b30*/  IMAD.X R10, RZ, RZ, R10, P1 ;  /* 0x000000ffff0a7224 */ /* 0x000fd800008e060a */
[----:B------:R-:W-:Y:S05]  /*3b40*/  @!P0 BRA `(.L_x_370) ;  /* 0xfffffff800488947 */ /* 0x000fea000383ffff */
.L_x_359:
        /* <DEDUP_REMOVED lines=8> */
[----:B------:R-:W-:Y:S01]  /*3bd0*/  BSSY.RECONVERGENT B2, `(.L_x_373) ;  /* 0x000002e000027945 */ /* 0x000fe20003800200 */
[----:B------:R-:W-:Y:S02]  /*3be0*/  IMAD.MOV.U32 R12, RZ, RZ, R0 ;  /* 0x000000ffff0c7224 */ /* 0x000fe400078e0000 */
[----:B------:R-:W-:-:S04]  /*3bf0*/  IADD3 R15, PT, PT, -R9, UR4, R2 ;  /* 0x00000004090f7c10 */ /* 0x000fc8000fffe102 */
[----:B------:R-:W-:-:S04]  /*3c00*/  LOP3.LUT R2, R15, 0x300, RZ, 0xc0, !PT ;  /* 0x000003000f027812 */ /* 0x000fc800078ec0ff */
[----:B------:R-:W-:-:S13]  /*3c10*/  ISETP.NE.AND P0, PT, R2, 0x300, PT ;  /* 0x000003000200780c */ /* 0x000fda0003f05270 */
[----:B------:R-:W-:Y:S05]  /*3c20*/  @!P0 BRA `(.L_x_374) ;  /* 0x0000000000a08947 */ /* 0x000fea0003800000 */
[----:B------:R-:W0:Y:S01]  /*3c30*/  LDCU.64 UR10, c[0x0][0x380] ;  /* 0x00007000ff0a77ac */ /* 0x000e220008000a00 */
[----:B------:R-:W-:Y:S01]  /*3c40*/  IADD3 R14, P0, PT, R0, R9, RZ ;  /* 0x00000009000e7210 */ /* 0x000fe20007f1e0ff */
[----:B------:R-:W-:Y:S01]  /*3c50*/  IMAD.MOV.U32 R12, RZ, RZ, R0 ;  /* 0x000000ffff0c7224 */ /* 0x000fe200078e0000 */
[----:B------:R-:W-:-:S03]  /*3c60*/  LEA.HI R2, R15, 0x1, RZ, 0x18 ;  /* 0x000000010f027811 */ /* 0x000fc600078fc0ff */
[----:B------:R-:W-:Y:S01]  /*3c70*/  IMAD.X R3, RZ, RZ, R10, P0 ;  /* 0x000000ffff037224 */ /* 0x000fe200000e060a */
[----:B------:R-:W-:Y:S02]  /*3c80*/  LOP3.LUT R2, R2, 0x3, RZ, 0xc0, !PT ;  /* 0x0000000302027812 */ /* 0x000fe400078ec0ff */
[----:B------:R-:W-:-:S03]  /*3c90*/  IADD3 R16, P0, PT, R14, UR6, RZ ;  /* 0x000000060e107c10 */ /* 0x000fc6000ff1e0ff */
[----:B------:R-:W-:Y:S01]  /*3ca0*/  IMAD.MOV R4, RZ, RZ, -R2 ;  /* 0x000000ffff047224 */ /* 0x000fe200078e0a02 */
[----:B------:R-:W-:Y:S02]  /*3cb0*/  IADD3.X R18, PT, PT, R3, UR7, RZ, P0, !PT ;  /* 0x0000000703127c10 */ /* 0x000fe400087fe4ff */
[----:B0-----:R-:W-:-:S04]  /*3cc0*/  LEA R13, P1, R14, UR10, 0x2 ;  /* 0x0000000a0e0d7c11 */ /* 0x001fc8000f8210ff */
[----:B------:R-:W-:-:S09]  /*3cd0*/  LEA.HI.X R14, R14, UR11, R3, 0x2, P1 ;  /* 0x0000000b0e0e7c11 */ /* 0x000fd200088f1403 */
.L_x_377:
        /* <DEDUP_REMOVED lines=23> */
.L_x_376:
[----:B------:R-:W-:Y:S05]  /*3e50*/  BSYNC.RECONVERGENT B3 ;  /* 0x0000000000037941 */ /* 0x000fea0003800200 */
.L_x_375:
[----:B------:R-:W-:Y:S01]  /*3e60*/  IADD3 R16, P0, PT, R16, 0x100, RZ ;  /* 0x0000010010107810 */ /* 0x000fe20007f1e0ff */
[----:B------:R-:W-:Y:S02]  /*3e70*/  VIADD R12, R12, 0x100 ;  /* 0x000001000c0c7836 */ /* 0x000fe40000000000 */
[----:B------:R-:W-:Y:S02]  /*3e80*/  IMAD.X R14, RZ, RZ, R14, P3 ;  /* 0x000000ffff0e7224 */ /* 0x000fe400018e060e */
[----:B------:R-:W-:Y:S01]  /*3e90*/  IMAD.X R18, RZ, RZ, R18, P0 ;  /* 0x000000ffff127224 */ /* 0x000fe200000e0612 */
[----:B------:R-:W-:Y:S07]  /*3ea0*/  @P2 BRA `(.L_x_377) ;  /* 0xfffffffc008c2947 */ /* 0x000fee000383ffff */
.L_x_374:
[----:B------:R-:W-:Y:S05]  /*3eb0*/  BSYNC.RECONVERGENT B2 ;  /* 0x0000000000027941 */ /* 0x000fea0003800200 */
.L_x_373:
[----:B------:R-:W-:-:S13]  /*3ec0*/  ISETP.GE.U32.AND P0, PT, R15, 0x300, PT ;  /* 0x000003000f00780c */ /* 0x000fda0003f06070 */
[----:B------:R-:W-:Y:S05]  /*3ed0*/  @!P0 BRA `(.L_x_372) ;  /* 0x0000000400888947 */ /* 0x000fea0003800000 */
[----:B------:R-:W0:Y:S01]  /*3ee0*/  LDC.64 R4, c[0x0][0x380] ;  /* 0x0000e000ff047b82 */ /* 0x000e220000000a00 */
[----:B------:R-:W-:-:S07]  /*3ef0*/  VIADD R12, R12, 0x200 ;  /* 0x000002000c0c7836 */ /* 0x000fce0000000000 */
[----:B------:R-:W1:Y:S02]  /*3f00*/  LDC.64 R2, c[0x0][0x388] ;  /* 0x0000e200ff027b82 */ /* 0x000e640000000a00 */
.L_x_386:
        /* <DEDUP_REMOVED lines=29> */
.L_x_379:
[----:B------:R-:W-:Y:S05]  /*40e0*/  BSYNC.RECONVERGENT B2 ;  /* 0x0000000000027941 */ /* 0x000fea0003800200 */
.L_x_378:
        /* <DEDUP_REMOVED lines=20> */
.L_x_381:
[----:B------:R-:W-:Y:S05]  /*4230*/  BSYNC.RECONVERGENT B2 ;  /* 0x0000000000027941 */ /* 0x000fea0003800200 */
.L_x_380:
        /* <DEDUP_REMOVED lines=20> */
.L_x_383:
[----:B------:R-:W-:Y:S05]  /*4380*/  BSYNC.RECONVERGENT B2 ;  /* 0x0000000000027941 */ /* 0x000fea0003800200 */
.L_x_382:
        /* <DEDUP_REMOVED lines=18> */
.L_x_385:
[----:B------:R-:W-:Y:S05]  /*44b0*/  BSYNC.RECONVERGENT B2 ;  /* 0x0000000000027941 */ /* 0x000fea0003800200 */
.L_x_384:
[C---:B------:R-:W-:Y:S02]  /*44c0*/  VIADD R14, R12.reuse, 0x200 ;  /* 0x000002000c0e7836 */ /* 0x040fe40000000000 */
[----:B------:R-:W-:-:S03]  /*44d0*/  VIADD R12, R12, 0x400 ;  /* 0x000004000c0c7836 */ /* 0x000fc60000000000 */
[----:B------:R-:W-:-:S13]  /*44e0*/  ISETP.GE.AND P0, PT, R14, R11, PT ;  /* 0x0000000b0e00720c */ /* 0x000fda0003f06270 */
[----:B------:R-:W-:Y:S05]  /*44f0*/  @!P0 BRA `(.L_x_386) ;  /* 0xfffffff800848947 */ /* 0x000fea000383ffff */
.L_x_372:
[----:B------:R-:W-:Y:S05]  /*4500*/  BSYNC.RECONVERGENT B1 ;  /* 0x0000000000017941 */ /* 0x000fea0003800200 */
.L_x_371:
        /* <DEDUP_REMOVED lines=22> */
.L_x_388:
[----:B------:R-:W-:Y:S05]  /*4670*/  BSYNC.RECONVERGENT B1 ;  /* 0x0000000000017941 */ /* 0x000fea0003800200 */
.L_x_387:
        /* <DEDUP_REMOVED lines=21> */
.L_x_390:
[----:B------:R-:W-:Y:S05]  /*47d0*/  BSYNC.RECONVERGENT B1 ;  /* 0x0000000000017941 */ /* 0x000fea0003800200 */
.L_x_389:
        /* <DEDUP_REMOVED lines=21> */
.L_x_392:
[----:B------:R-:W-:Y:S05]  /*4930*/  BSYNC.RECONVERGENT B1 ;  /* 0x0000000000017941 */ /* 0x000fea0003800200 */
.L_x_391:
        /* <DEDUP_REMOVED lines=21> */
.L_x_394:
[----:B------:R-:W-:Y:S05]  /*4a90*/  BSYNC.RECONVERGENT B1 ;  /* 0x0000000000017941 */ /* 0x000fea0003800200 */
.L_x_393:
        /* <DEDUP_REMOVED lines=22> */
.L_x_396:
[----:B------:R-:W-:Y:S05]  /*4c00*/  BSYNC.RECONVERGENT B1 ;  /* 0x0000000000017941 */ /* 0x000fea0003800200 */
.L_x_395:
        /* <DEDUP_REMOVED lines=12> */
.L_x_398:
[----:B------:R-:W-:Y:S05]  /*4cd0*/  BSYNC.RECONVERGENT B1 ;  /* 0x0000000000017941 */ /* 0x000fea0003800200 */
.L_x_397:
        /* <DEDUP_REMOVED lines=31> */
.L_x_400:
[----:B------:R-:W-:Y:S05]  /*4ed0*/  BSYNC.RECONVERGENT B1 ;  /* 0x0000000000017941 */ /* 0x000fea0003800200 */
.L_x_399:
        /* <DEDUP_REMOVED lines=18> */
.L_x_402:
[----:B------:R-:W-:Y:S05]  /*5000*/  BSYNC.RECONVERGENT B1 ;  /* 0x0000000000017941 */ /* 0x000fea0003800200 */
.L_x_401:
        /* <DEDUP_REMOVED lines=18> */
.L_x_404:
[----:B------:R-:W-:Y:S05]  /*5130*/  BSYNC.RECONVERGENT B1 ;  /* 0x0000000000017941 */ /* 0x000fea0003800200 */
.L_x_403:
        /* <DEDUP_REMOVED lines=18> */
.L_x_406:
[----:B------:R-:W-:Y:S05]  /*5260*/  BSYNC.RECONVERGENT B1 ;  /* 0x0000000000017941 */ /* 0x000fea0003800200 */
.L_x_405:
        /* <DEDUP_REMOVED lines=18> */
.L_x_408:
[----:B------:R-:W-:Y:S05]  /*5390*/  BSYNC.RECONVERGENT B1 ;  /* 0x0000000000017941 */ /* 0x000fea0003800200 */
.L_x_407:
        /* <DEDUP_REMOVED lines=18> */
.L_x_410:
[----:B------:R-:W-:Y:S05]  /*54c0*/  BSYNC.RECONVERGENT B1 ;  /* 0x0000000000017941 */ /* 0x000fea0003800200 */
.L_x_409:
        /* <DEDUP_REMOVED lines=17> */
.L_x_318:
[----:B------:R-:W-:Y:S05]  /*55e0*/  BSYNC.RECONVERGENT B0 ;  /* 0x0000000000007941 */ /* 0x000fea0003800200 */
.L_x_285:
[----:B------:R-:W-:Y:S05]  /*55f0*/  @P1 EXIT ;  /* 0x000000000000194d */ /* 0x000fea0003800000 */
[----:B0-----:R-:W0:Y:S01]  /*5600*/  LDC.64 R6, c[0x0][0x390] ;  /* 0x0000e400ff067b82 */ /* 0x001e220000000a00 */
[----:B------:R-:W-:Y:S02]  /*5610*/  IMAD.MOV.U32 R5, RZ, RZ, R4 ;  /* 0x000000ffff057224 */ /* 0x000fe400078e0004 */
[----:B------:R-:W-:-:S05]  /*5620*/  IMAD.MOV.U32 R4, RZ, RZ, R3 ;  /* 0x000000ffff047224 */ /* 0x000fca00078e0003 */
[----:B0-----:R-:W-:Y:S04]  /*5630*/  STG.E.64 desc[UR8][R6.64+0x8], R4 ;  /* 0x0000080406007986 */ /* 0x001fe8000c101b08 */
[----:B------:R-:W-:Y:S01]  /*5640*/  STG.E desc[UR8][R6.64], R2 ;  /* 0x0000000206007986 */ /* 0x000fe2000c101908 */
[----:B------:R-:W-:Y:S05]  /*5650*/  EXIT ;  /* 0x000000000000794d */ /* 0x000fea0003800000 */
.L_x_411:
        /* <DEDUP_REMOVED lines=10> */
.L_x_843:


//--------------------- .text._ZN6thrust24THRUST_300001_SM_1000_NS8cuda_cub4core6detail13_kernel_agentINS1_8__reduce11ReduceAgentIPN4cuda3std3__45tupleIJflEEESC_SB_iNS1_9__extrema9arg_min_fIflNS9_4lessIfEEEEEEJSC_SC_iSH_EEEvDpT0_ --------------------------
	.section	.text._ZN6thrust24THRUST_300001_SM_1000_NS8cuda_cub4core6detail13_kernel_agentINS1_8__reduce11ReduceAgentIPN4cuda3std3__45tupleIJflEEESC_SB_iNS1_9__extrema9arg_min_fIflNS9_4lessIfEEEEEEJSC_SC_iSH_EEEvDpT0_,"ax",@progbits
	.align	128
        .global         _ZN6thrust24THRUST_300001_SM_1000_NS8cuda_cub4core6detail13_kernel_agentINS1_8__reduce11ReduceAgentIPN4cuda3std3__45tupleIJflEEESC_SB_iNS1_9__extrema9arg_min_fIflNS9_4lessIfEEEEEEJSC_SC_iSH_EEEvDpT0_
        .type           _ZN6thrust24THRUST_300001_SM_1000_NS8cuda_cub4core6detail13_kernel_agentINS1_8__reduce11ReduceAgentIPN4cuda3std3__45tupleIJflEEESC_SB_iNS1_9__extrema9arg_min_fIflNS9_4lessIfEEEEEEJSC_SC_iSH_EEEvDpT0_,@function
        .size           _ZN6thrust24THRUST_300001_SM_1000_NS8cuda_cub4core6detail13_kernel_agentINS1_8__reduce11ReduceAgentIPN4cuda3std3__45tupleIJflEEESC_SB_iNS1_9__extrema9arg_min_fIflNS9_4lessIfEEEEEEJSC_SC_iSH_EEEvDpT0_,(.L_x_844 - _ZN6thrust24THRUST_300001_SM_1000_NS8cuda_cub4core6detail13_kernel_agentINS1_8__reduce11ReduceAgentIPN4cuda3std3__45tupleIJflEEESC_SB_iNS1_9__extrema9arg_min_fIflNS9_4lessIfEEEEEEJSC_SC_iSH_EEEvDpT0_)
        .other          _ZN6thrust24THRUST_300001_SM_1000_NS8cuda_cub4core6detail13_kernel_agentINS1_8__reduce11ReduceAgentIPN4cuda3std3__45tupleIJflEEESC_SB_iNS1_9__extrema9arg_min_fIflNS9_4lessIfEEEEEEJSC_SC_iSH_EEEvDpT0_,@"STO_CUDA_ENTRY STV_DEFAULT"
_ZN6thrust24THRUST_300001_SM_1000_NS8cuda_cub4core6detail13_kernel_agentINS1_8__reduce11ReduceAgentIPN4cuda3std3__45tupleIJflEEESC_SB_iNS1_9__extrema9arg_min_fIflNS9_4lessIfEEEEEEJSC_SC_iSH_EEEvDpT0_:
.text._ZN6thrust24THRUST_300001_SM_1000_NS8cuda_cub4core6detail13_kernel_agentINS1_8__reduce11ReduceAgentIPN4cuda3std3__45tupleIJflEEESC_SB_iNS1_9__extrema9arg_min_fIflNS9_4lessIfEEEEEEJSC_SC_iSH_EEEvDpT0_:
        /* <DEDUP_REMOVED lines=21> */
.L_x_415:
[----:B0-----:R-:W-:Y:S05]  /*0150*/  BSYNC.RECONVERGENT B1 ;  /* 0x0000000000017941 */ /* 0x001fea0003800200 */
.L_x_414:
        /* <DEDUP_REMOVED lines=15> */
.L_x_422:
        /* <DEDUP_REMOVED lines=24> */
.L_x_421:
[----:B------:R-:W-:Y:S05]  /*03d0*/  BSYNC.RECONVERGENT B3 ;  /* 0x0000000000037941 */ /* 0x000fea0003800200 */
.L_x_420:
[----:B------:R-:W-:Y:S02]  /*03e0*/  IMAD.X R7, RZ, RZ, R7, P3 ;  /* 0x000000ffff077224 */ /* 0x000fe400018e0607 */
[----:B------:R-:W-:Y:S01]  /*03f0*/  VIADD R4, R4, 0x100 ;  /* 0x0000010004047836 */ /* 0x000fe20000000000 */
[----:B------:R-:W-:Y:S06]  /*0400*/  @P2 BRA `(.L_x_422) ;  /* 0xfffffffc00902947 */ /* 0x000fec000383ffff */
.L_x_419:
[----:B------:R-:W-:Y:S05]  /*0410*/  BSYNC.RECONVERGENT B2 ;  /* 0x0000000000027941 */ /* 0x000fea0003800200 */
.L_x_418:
[----:B------:R-:W0:Y:S01]  /*0420*/  LDC.64 R6, c[0x0][0x380] ;  /* 0x0000e000ff067b82 */ /* 0x000e220000000a00 */
[----:B------:R-:W-:-:S13]  /*0430*/  ISETP.GE.U32.AND P0, PT, R14, 0x300, PT ;  /* 0x000003000e00780c */ /* 0x000fda0003f06070 */
[----:B------:R-:W-:Y:S05]  /*0440*/  @!P0 BRA `(.L_x_417) ;  /* 0x0000000400508947 */ /* 0x000fea0003800000 */
.L_x_431:
        /* <DEDUP_REMOVED lines=23> */
.L_x_424:
[----:B------:R-:W-:Y:S05]  /*05c0*/  BSYNC.RECONVERGENT B2 ;  /* 0x0000000000027941 */ /* 0x000fea0003800200 */
.L_x_423:
        /* <DEDUP_REMOVED lines=18> */
.L_x_426:
[----:B------:R-:W-:Y:S05]  /*06f0*/  BSYNC.RECONVERGENT B2 ;  /* 0x0000000000027941 */ /* 0x000fea0003800200 */
.L_x_425:
        /* <DEDUP_REMOVED lines=18> */
.L_x_428:
[----:B------:R-:W-:Y:S05]  /*0820*/  BSYNC.RECONVERGENT B2 ;  /* 0x0000000000027941 */ /* 0x000fea0003800200 */
.L_x_427:
        /* <DEDUP_REMOVED lines=18> */
.L_x_430:
[----:B------:R-:W-:Y:S05]  /*0950*/  BSYNC.RECONVERGENT B2 ;  /* 0x0000000000027941 */ /* 0x000fea0003800200 */
.L_x_429:
[----:B------:R-:W-:-:S05]  /*0960*/  VIADD R4, R4, 0x400 ;  /* 0x0000040004047836 */ /* 0x000fca0000000000 */
[----:B------:R-:W-:-:S13]  /*0970*/  ISETP.GE.AND P0, PT, R4, UR5, PT ;  /* 0x0000000504007c0c */ /* 0x000fda000bf06270 */
[----:B------:R-:W-:Y:S05]  /*0980*/  @!P0 BRA `(.L_x_431) ;  /* 0xfffffff800b08947 */ /* 0x000fea000383ffff */
.L_x_417:
[----:B------:R-:W-:Y:S05]  /*0990*/  BSYNC.RECONVERGENT B1 ;  /* 0x0000000000017941 */ /* 0x000fea0003800200 */
.L_x_416:
        /* <DEDUP_REMOVED lines=25> */
.L_x_434:
[----:B------:R-:W-:Y:S05]  /*0b30*/  BSYNC.RECONVERGENT B1 ;  /* 0x0000000000017941 */ /* 0x000fea0003800200 */
.L_x_433:
        /* <DEDUP_REMOVED lines=21> */
.L_x_436:
[----:B------:R-:W-:Y:S05]  /*0c90*/  BSYNC.RECONVERGENT B1 ;  /* 0x0000000000017941 */ /* 0x000fea0003800200 */
.L_x_435:
        /* <DEDUP_REMOVED lines=21> */
.L_x_438:
[----:B------:R-:W-:Y:S05]  /*0df0*/  BSYNC.RECONVERGENT B1 ;  /* 0x0000000000017941 */ /* 0x000fea0003800200 */
.L_x_437:
        /* <DEDUP_REMOVED lines=21> */
.L_x_440:
[----:B------:R-:W-:Y:S05]  /*0f50*/  BSYNC.RECONVERGENT B1 ;  /* 0x0000000000017941 */ /* 0x000fea0003800200 */
.L_x_439:
        /* <DEDUP_REMOVED lines=22> */
.L_x_442:
[----:B------:R-:W-:Y:S05]  /*10c0*/  BSYNC.RECONVERGENT B1 ;  /* 0x0000000000017941 */ /* 0x000fea0003800200 */
.L_x_441:
        /* <DEDUP_REMOVED lines=12> */
.L_x_444:
[----:B------:R-:W-:Y:S05]  /*1190*/  BSYNC.RECONVERGENT B1 ;  /* 0x0000000000017941 */ /* 0x000fea0003800200 */
.L_x_443:
        /* <DEDUP_REMOVED lines=31> */
.L_x_447:
[----:B------:R-:W-:Y:S05]  /*1390*/  BSYNC.RECONVERGENT B1 ;  /* 0x0000000000017941 */ /* 0x000fea0003800200 */
.L_x_446:
        /* <DEDUP_REMOVED lines=18> */
.L_x_449:
[----:B------:R-:W-:Y:S05]  /*14c0*/  BSYNC.RECONVERGENT B1 ;  /* 0x0000000000017941 */ /* 0x000fea0003800200 */
.L_x_448:
        /* <DEDUP_REMOVED lines=18> */
.L_x_451:
[----:B------:R-:W-:Y:S05]  /*15f0*/  BSYNC.RECONVERGENT B1 ;  /* 0x0000000000017941 */ /* 0x000fea0003800200 */
.L_x_450:
        /* <DEDUP_REMOVED lines=18> */
.L_x_453:
[----:B------:R-:W-:Y:S05]  /*1720*/  BSYNC.RECONVERGENT B1 ;  /* 0x0000000000017941 */ /* 0x000fea0003800200 */
.L_x_452:
        /* <DEDUP_REMOVED lines=18> */
.L_x_455:
[----:B------:R-:W-:Y:S05]  /*1850*/  BSYNC.RECONVERGENT B1 ;  /* 0x0000000000017941 */ /* 0x000fea0003800200 */
.L_x_454:
        /* <DEDUP_REMOVED lines=18> */
.L_x_457:
[----:B------:R-:W-:Y:S05]  /*1980*/  BSYNC.RECONVERGENT B1 ;  /* 0x0000000000017941 */ /* 0x000fea0003800200 */
.L_x_456:
        /* <DEDUP_REMOVED lines=19> */
.L_x_432:
        /* <DEDUP_REMOVED lines=28> */
.L_x_459:
[----:B------:R-:W-:Y:S05]  /*1c80*/  BSYNC.RECONVERGENT B1 ;  /* 0x0000000000017941 */ /* 0x000fea0003800200 */
.L_x_458:
        /* <DEDUP_REMOVED lines=22> */
.L_x_461:
[----:B------:R-:W-:Y:S05]  /*1df0*/  BSYNC.RECONVERGENT B1 ;  /* 0x0000000000017941 */ /* 0x000fea0003800200 */
.L_x_460:
        /* <DEDUP_REMOVED lines=22> */
.L_x_463:
[----:B------:R-:W-:Y:S05]  /*1f60*/  BSYNC.RECONVERGENT B1 ;  /* 0x0000000000017941 */ /* 0x000fea0003800200 */
.L_x_462:
        /* <DEDUP_REMOVED lines=22> */
.L_x_465:
[----:B------:R-:W-:Y:S05]  /*20d0*/  BSYNC.RECONVERGENT B1 ;  /* 0x0000000000017941 */ /* 0x000fea0003800200 */
.L_x_464:
        /* <DEDUP_REMOVED lines=23> */
.L_x_467:
[----:B------:R-:W-:Y:S05]  /*2250*/  BSYNC.RECONVERGENT B1 ;  /* 0x0000000000017941 */ /* 0x000fea0003800200 */
.L_x_466:
        /* <DEDUP_REMOVED lines=12> */
.L_x_469:
[----:B------:R-:W-:Y:S05]  /*2320*/  BSYNC.RECONVERGENT B1 ;  /* 0x0000000000017941 */ /* 0x000fea0003800200 */
.L_x_468:
        /* <DEDUP_REMOVED lines=30> */
.L_x_471:
[----:B------:R-:W-:Y:S05]  /*2510*/  BSYNC.RECONVERGENT B1 ;  /* 0x0000000000017941 */ /* 0x000fea0003800200 */
.L_x_470:
        /* <DEDUP_REMOVED lines=27> */
.L_x_473:
[----:B------:R-:W-:Y:S05]  /*26d0*/  BSYNC.RECONVERGENT B1 ;  /* 0x0000000000017941 */ /* 0x000fea0003800200 */
.L_x_472:
        /* <DEDUP_REMOVED lines=27> */
.L_x_475:
[----:B------:R-:W-:Y:S05]  /*2890*/  BSYNC.RECONVERGENT B1 ;  /* 0x0000000000017941 */ /* 0x000fea0003800200 */
.L_x_474:
        /* <DEDUP_REMOVED lines=27> */
.L_x_477:
[----:B------:R-:W-:Y:S05]  /*2a50*/  BSYNC.RECONVERGENT B1 ;  /* 0x0000000000017941 */ /* 0x000fea0003800200 */
.L_x_476:
        /* <DEDUP_REMOVED lines=27> */
.L_x_479:
[----:B------:R-:W-:Y:S05]  /*2c10*/  BSYNC.RECONVERGENT B1 ;  /* 0x0000000000017941 */ /* 0x000fea0003800200 */
.L_x_478:
        /* <DEDUP_REMOVED lines=27> */
.L_x_481:
[----:B------:R-:W-:Y:S05]  /*2dd0*/  BSYNC.RECONVERGENT B1 ;  /* 0x0000000000017941 */ /* 0x000fea0003800200 */
.L_x_480:
        /* <DEDUP_REMOVED lines=28> */
.L_x_413:
        /* <DEDUP_REMOVED lines=22> */
[-C--:B------:R-:W-:Y:S02]  /*3100*/  @P2 ISETP.LT.U32.AND P1, PT, R14, R8.reuse, PT ;  /* 0x000000080e00220c */ /* 0x080fe40003f21070 */
[CC--:B------:R-:W-:Y:S02]  /*3110*/  @P2 ISETP.GE.AND.EX P0, PT, R15.reuse, R9.reuse, PT, P0 ;  /* 0x000000090f00220c */ /* 0x0c0fe40003f06300 */
[----:B------:R-:W-:Y:S02]  /*3120*/  @P2 ISETP.LT.AND.EX P1, PT, R15, R9, PT, P1 ;  /* 0x000000090f00220c */ /* 0x000fe40003f21310 */
[----:B------:R-:W-:Y:S02]  /*3130*/  @P2 FSEL R19, R18, R11, !P0 ;  /* 0x0000000b12132208 */ /* 0x000fe40004000000 */
[----:B------:R-:W-:-:S02]  /*3140*/  @P2 SEL R11, R14, R8, P1 ;  /* 0x000000080e0b2207 */ /* 0x000fc40000800000 */
[----:B------:R-:W-:-:S03]  /*3150*/  @P2 SEL R14, R15, R9, P1 ;  /* 0x000000090f0e2207 */ /* 0x000fc60000800000 */
[----:B------:R-:W-:Y:S02]  /*3160*/  @P2 IMAD.MOV.U32 R8, RZ, RZ, R11 ;  /* 0x000000ffff082224 */ /* 0x000fe400078e000b */
[----:B------:R-:W-:-:S07]  /*3170*/  @P2 IMAD.MOV.U32 R9, RZ, RZ, R14 ;  /* 0x000000ffff092224 */ /* 0x000fce00078e000e */
.L_x_483:
[----:B------:R-:W-:Y:S05]  /*3180*/  BSYNC.RECONVERGENT B1 ;  /* 0x0000000000017941 */ /* 0x000fea0003800200 */
.L_x_482:
        /* <DEDUP_REMOVED lines=17> */
.L_x_485:
[----:B------:R-:W-:Y:S05]  /*32a0*/  BSYNC.RECONVERGENT B1 ;  /* 0x0000000000017941 */ /* 0x000fea0003800200 */
.L_x_484:
        /* <DEDUP_REMOVED lines=17> */
.L_x_487:
[----:B------:R-:W-:Y:S05]  /*33c0*/  BSYNC.RECONVERGENT B1 ;  /* 0x0000000000017941 */ /* 0x000fea0003800200 */
.L_x_486:
        /* <DEDUP_REMOVED lines=17> */
.L_x_489:
[----:B------:R-:W-:Y:S05]  /*34e0*/  BSYNC.RECONVERGENT B1 ;  /* 0x0000000000017941 */ /* 0x000fea0003800200 */
.L_x_488:
[----:B------:R-:W-:Y:S01]  /*34f0*/  UISETP.GE.U32.AND UP0, UPT, UR4, 0xa00, UPT ;  /* 0x00000a000400788c */ /* 0x000fe2000bf06070 */
[----:B------:R-:W-:-:S08]  /*3500*/  IMAD.MOV.U32 R5, RZ, RZ, 0x500 ;  /* 0x00000500ff057424 */ /* 0x000fd000078e00ff */
[----:B------:R-:W-:Y:S05]  /*3510*/  BRA.U !UP0, `(.L_x_490) ;  /* 0x0000000508b47547 */ /* 0x000fea000b800000 */
[----:B------:R-:W0:Y:S01]  /*3520*/  LDC.64 R6, c[0x0][0x380] ;  /* 0x0000e000ff067b82 */ /* 0x000e220000000a00 */
[----:B------:R-:W-:Y:S01]  /*3530*/  IMAD.MOV.U32 R5, RZ, RZ, 0x500 ;  /* 0x00000500ff057424 */ /* 0x000fe200078e00ff */
[----:B------:R-:W1:Y:S06]  /*3540*/  LDCU UR4, c[0x0][0x390] ;  /* 0x00007200ff0477ac */ /* 0x000e6c0008000800 */
.L_x_501:
[----:B------:R-:W-:-:S04]  /*3550*/  IMAD.IADD R17, R0, 0x1, R5 ;  /* 0x0000000100117824 */ /* 0x000fc800078e0205 */
[----:B0-----:R-:W-:-:S05]  /*3560*/  IMAD.WIDE.U32 R16, R17, 0x10, R6 ;  /* 0x0000001011107825 */ /* 0x001fca00078e0006 */
        /* <DEDUP_REMOVED lines=27> */
.L_x_492:
[----:B-1----:R-:W-:Y:S05]  /*3720*/  BSYNC.RECONVERGENT B1 ;  /* 0x0000000000017941 */ /* 0x002fea0003800200 */
.L_x_491:
        /* <DEDUP_REMOVED lines=17> */
.L_x_494:
[----:B------:R-:W-:Y:S05]  /*3840*/  BSYNC.RECONVERGENT B1 ;  /* 0x0000000000017941 */ /* 0x000fea0003800200 */
.L_x_493:
        /* <DEDUP_REMOVED lines=17> */
.L_x_496:
[----:B------:R-:W-:Y:S05]  /*3960*/  BSYNC.RECONVERGENT B1 ;  /* 0x0000000000017941 */ /* 0x000fea0003800200 */
.L_x_495:
        /* <DEDUP_REMOVED lines=17> */
.L_x_498:
[----:B------:R-:W-:Y:S05]  /*3a80*/  BSYNC.RECONVERGENT B1 ;  /* 0x0000000000017941 */ /* 0x000fea0003800200 */
.L_x_497:
        /* <DEDUP_REMOVED lines=17> */
.L_x_500:
[----:B------:R-:W-:Y:S05]  /*3ba0*/  BSYNC.RECONVERGENT B1 ;  /* 0x0000000000017941 */ /* 0x000fea0003800200 */
.L_x_499:
[C---:B------:R-:W-:Y:S02]  /*3bb0*/  VIADD R8, R5.reuse, 0xa00 ;  /* 0x00000a0005087836 */ /* 0x040fe40000000000 */
[----:B------:R-:W-:-:S03]  /*3bc0*/  VIADD R5, R5, 0x500 ;  /* 0x0000050005057836 */ /* 0x000fc60000000000 */
[----:B------:R-:W-:-:S13]  /*3bd0*/  ISETP.GT.AND P0, PT, R8, UR4, PT ;  /* 0x0000000408007c0c */ /* 0x000fda000bf04270 */
[----:B------:R-:W-:Y:S05]  /*3be0*/  @!P0 BRA `(.L_x_501) ;  /* 0xfffffff800588947 */ /* 0x000fea000383ffff */
.L_x_490:
[----:B------:R-:W-:-:S13]  /*3bf0*/  ISETP.GE.AND P0, PT, R5, UR4, PT ;  /* 0x0000000405007c0c */ /* 0x000fda000bf06270 */
        /* <DEDUP_REMOVED lines=12> */
[----:B------:R-:W0:Y:S01]  /*3cc0*/  LDC.64 R6, c[0x0][0x380] ;  /* 0x0000e000ff067b82 */ /* 0x000e220000000a00 */
[----:B------:R-:W-:Y:S01]  /*3cd0*/  LEA.HI R8, R16, 0x1, RZ, 0x18 ;  /* 0x0000000110087811 */ /* 0x000fe200078fc0ff */
[----:B------:R-:W-:Y:S02]  /*3ce0*/  IMAD.IADD R13, R0, 0x1, R5 ;  /* 0x00000001000d7824 */ /* 0x000fe400078e0205 */
[----:B------:R-:W-:Y:S01]  /*3cf0*/  IMAD.MOV.U32 R10, RZ, RZ, R0 ;  /* 0x000000ffff0a7224 */ /* 0x000fe200078e0000 */
[----:B------:R-:W-:-:S05]  /*3d00*/  LOP3.LUT R8, R8, 0x3, RZ, 0xc0, !PT ;  /* 0x0000000308087812 */ /* 0x000fca00078ec0ff */
[----:B------:R-:W-:-:S07]  /*3d10*/  IMAD.MOV R12, RZ, RZ, -R8 ;  /* 0x000000ffff0c7224 */ /* 0x000fce00078e0a08 */
.L_x_508:
[----:B0-----:R-:W-:-:S05]  /*3d20*/  IMAD.WIDE.U32 R8, R13, 0x10, R6 ;  /* 0x000000100d087825 */ /* 0x001fca00078e0006 */
[----:B------:R-:W2:Y:S01]  /*3d30*/  LDG.E.CONSTANT R19, desc[UR6][R8.64] ;  /* 0x0000000608137981 */ /* 0x000ea2000c1e9900 */
[----:B------:R-:W-:Y:S01]  /*3d40*/  VIADD R12, R12, 0x1 ;  /* 0x000000010c0c7836 */ /* 0x000fe20000000000 */
[----:B------:R-:W-:Y:S04]  /*3d50*/  BSSY.RECONVERGENT B3, `(.L_x_506) ;  /* 0x0000013000037945 */ /* 0x000fe80003800200 */
        /* <DEDUP_REMOVED lines=18> */
.L_x_507:
[----:B------:R-:W-:Y:S05]  /*3e80*/  BSYNC.RECONVERGENT B3 ;  /* 0x0000000000037941 */ /* 0x000fea0003800200 */
.L_x_506:
[----:B------:R-:W-:Y:S02]  /*3e90*/  VIADD R10, R10, 0x100 ;  /* 0x000001000a0a7836 */ /* 0x000fe40000000000 */
[----:B------:R-:W-:Y:S01]  /*3ea0*/  VIADD R13, R13, 0x100 ;  /* 0x000001000d0d7836 */ /* 0x000fe20000000000 */
[----:B------:R-:W-:Y:S06]  /*3eb0*/  @P2 BRA `(.L_x_508) ;  /* 0xfffffffc00982947 */ /* 0x000fec000383ffff */
.L_x_505:
[----:B------:R-:W-:Y:S05]  /*3ec0*/  BSYNC.RECONVERGENT B2 ;  /* 0x0000000000027941 */ /* 0x000fea0003800200 */
.L_x_504:
[----:B------:R-:W-:-:S13]  /*3ed0*/  ISETP.GE.U32.AND P0, PT, R16, 0x300, PT ;  /* 0x000003001000780c */ /* 0x000fda0003f06070 */
[----:B------:R-:W-:Y:S05]  /*3ee0*/  @!P0 BRA `(.L_x_503) ;  /* 0x0000000400808947 */ /* 0x000fea0003800000 */
[----:B------:R-:W0:Y:S01]  /*3ef0*/  LDCU.64 UR8, c[0x0][0x380] ;  /* 0x00007000ff0877ac */ /* 0x000e220008000a00 */
[----:B------:R-:W1:Y:S01]  /*3f00*/  LDC.64 R6, c[0x0][0x380] ;  /* 0x0000e000ff067b82 */ /* 0x000e620000000a00 */
[C---:B------:R-:W-:Y:S01]  /*3f10*/  IADD3 R9, P0, PT, R10.reuse, R5, RZ ;  /* 0x000000050a097210 */ /* 0x040fe20007f1e0ff */
[----:B------:R-:W-:-:S04]  /*3f20*/  IMAD.IADD R13, R10, 0x1, R5 ;  /* 0x000000010a0d7824 */ /* 0x000fc800078e0205 */
[----:B------:R-:W-:Y:S01]  /*3f30*/  IMAD.X R12, RZ, RZ, RZ, P0 ;  /* 0x000000ffff0c7224 */ /* 0x000fe200000e06ff */
[----:B0-----:R-:W-:-:S04]  /*3f40*/  LEA R8, P1, R9, UR8, 0x4 ;  /* 0x0000000809087c11 */ /* 0x001fc8000f8220ff */
[----:B------:R-:W-:Y:S02]  /*3f50*/  IADD3 R8, P0, PT, R8, 0x3008, RZ ;  /* 0x0000300808087810 */ /* 0x000fe40007f1e0ff */
[----:B------:R-:W-:-:S05]  /*3f60*/  LEA.HI.X R9, R9, UR9, R12, 0x4, P1 ;  /* 0x0000000909097c11 */ /* 0x000fca00088f240c */
[----:B------:R-:W-:-:S07]  /*3f70*/  IMAD.X R9, RZ, RZ, R9, P0 ;  /* 0x000000ffff097224 */ /* 0x000fce00000e0609 */
.L_x_517:
[----:B-1----:R-:W-:Y:S01]  /*3f80*/  IMAD.WIDE.U32 R14, R13, 0x10, R6 ;  /* 0x000000100d0e7825 */ /* 0x002fe200078e0006 */
[----:B------:R0:W5:Y:S04]  /*3f90*/  LDG.E.CONSTANT R25, desc[UR6][R8.64+-0x2008] ;  /* 0xffdff80608197981 */ /* 0x000168000c1e9900 */
[----:B------:R-:W2:Y:S04]  /*3fa0*/  LDG.E.CONSTANT R21, desc[UR6][R14.64] ;  /* 0x000000060e157981 */ /* 0x000ea8000c1e9900 */
        /* <DEDUP_REMOVED lines=20> */
.L_x_510:
[----:B------:R-:W-:Y:S05]  /*40f0*/  BSYNC.RECONVERGENT B2 ;  /* 0x0000000000027941 */ /* 0x000fea0003800200 */
.L_x_509:
        /* <DEDUP_REMOVED lines=18> */
.L_x_512:
[----:B------:R-:W-:Y:S05]  /*4220*/  BSYNC.RECONVERGENT B2 ;  /* 0x0000000000027941 */ /* 0x000fea0003800200 */
.L_x_511:
        /* <DEDUP_REMOVED lines=18> */
.L_x_514:
[----:B------:R-:W-:Y:S05]  /*4350*/  BSYNC.RECONVERGENT B2 ;  /* 0x0000000000027941 */ /* 0x000fea0003800200 */
.L_x_513:
        /* <DEDUP_REMOVED lines=18> */
.L_x_516:
[----:B------:R-:W-:Y:S05]  /*4480*/  BSYNC.RECONVERGENT B2 ;  /* 0x0000000000027941 */ /* 0x000fea0003800200 */
.L_x_515:
[----:B------:R-:W-:Y:S01]  /*4490*/  VIADD R10, R10, 0x400 ;  /* 0x000004000a0a7836 */ /* 0x000fe20000000000 */
[----:B------:R-:W-:Y:S01]  /*44a0*/  IADD3 R8, P1, PT, R8, 0x4000, RZ ;  /* 0x0000400008087810 */ /* 0x000fe20007f3e0ff */
[----:B------:R-:W-:-:S03]  /*44b0*/  VIADD R13, R13, 0x400 ;  /* 0x000004000d0d7836 */ /* 0x000fc60000000000 */
[----:B------:R-:W-:Y:S01]  /*44c0*/  ISETP.GE.AND P0, PT, R10, R11, PT ;  /* 0x0000000b0a00720c */ /* 0x000fe20003f06270 */
[----:B------:R-:W-:-:S12]  /*44d0*/  IMAD.X R9, RZ, RZ, R9, P1 ;  /* 0x000000ffff097224 */ /* 0x000fd800008e0609 */
[----:B------:R-:W-:Y:S05]  /*44e0*/  @!P0 BRA `(.L_x_517) ;  /* 0xfffffff800a48947 */ /* 0x000fea000383ffff */
.L_x_503:
[----:B------:R-:W-:Y:S05]  /*44f0*/  BSYNC.RECONVERGENT B1 ;  /* 0x0000000000017941 */ /* 0x000fea0003800200 */
.L_x_502:
        /* <DEDUP_REMOVED lines=22> */
.L_x_519:
[----:B------:R-:W-:Y:S05]  /*4660*/  BSYNC.RECONVERGENT B1 ;  /* 0x0000000000017941 */ /* 0x000fea0003800200 */
.L_x_518:
        /* <DEDUP_REMOVED lines=21> */
.L_x_521:
[----:B------:R-:W-:Y:S05]  /*47c0*/  BSYNC.RECONVERGENT B1 ;  /* 0x0000000000017941 */ /* 0x000fea0003800200 */
.L_x_520:
        /* <DEDUP_REMOVED lines=21> */
.L_x_523:
[----:B------:R-:W-:Y:S05]  /*4920*/  BSYNC.RECONVERGENT B1 ;  /* 0x0000000000017941 */ /* 0x000fea0003800200 */
.L_x_522:
        /* <DEDUP_REMOVED lines=21> */
.L_x_525:
[----:B------:R-:W-:Y:S05]  /*4a80*/  BSYNC.RECONVERGENT B1 ;  /* 0x0000000000017941 */ /* 0x000fea0003800200 */
.L_x_524:
        /* <DEDUP_REMOVED lines=22> */
.L_x_527:
[----:B------:R-:W-:Y:S05]  /*4bf0*/  BSYNC.RECONVERGENT B1 ;  /* 0x0000000000017941 */ /* 0x000fea0003800200 */
.L_x_526:
        /* <DEDUP_REMOVED lines=12> */
.L_x_529:
[----:B------:R-:W-:Y:S05]  /*4cc0*/  BSYNC.RECONVERGENT B1 ;  /* 0x0000000000017941 */ /* 0x000fea0003800200 */
.L_x_528:
        /* <DEDUP_REMOVED lines=31> */
.L_x_531:
[----:B------:R-:W-:Y:S05]  /*4ec0*/  BSYNC.RECONVERGENT B1 ;  /* 0x0000000000017941 */ /* 0x000fea0003800200 */
.L_x_530:
        /* <DEDUP_REMOVED lines=18> */
.L_x_533:
[----:B------:R-:W-:Y:S05]  /*4ff0*/  BSYNC.RECONVERGENT B1 ;  /* 0x0000000000017941 */ /* 0x000fea0003800200 */
.L_x_532:
        /* <DEDUP_REMOVED lines=18> */
.L_x_535:
[----:B------:R-:W-:Y:S05]  /*5120*/  BSYNC.RECONVERGENT B1 ;  /* 0x0000000000017941 */ /* 0x000fea0003800200 */
.L_x_534:
        /* <DEDUP_REMOVED lines=18> */
.L_x_537:
[----:B------:R-:W-:Y:S05]  /*5250*/  BSYNC.RECONVERGENT B1 ;  /* 0x0000000000017941 */ /* 0x000fea0003800200 */
.L_x_536:
        /* <DEDUP_REMOVED lines=18> */
.L_x_539:
[----:B------:R-:W-:Y:S05]  /*5380*/  BSYNC.RECONVERGENT B1 ;  /* 0x0000000000017941 */ /* 0x000fea0003800200 */
.L_x_538:
        /* <DEDUP_REMOVED lines=18> */
.L_x_541:
[----:B------:R-:W-:Y:S05]  /*54b0*/  BSYNC.RECONVERGENT B1 ;  /* 0x0000000000017941 */ /* 0x000fea0003800200 */
.L_x_540:
        /* <DEDUP_REMOVED lines=17> */
.L_x_445:
[----:B------:R-:W-:Y:S05]  /*55d0*/  BSYNC.RECONVERGENT B0 ;  /* 0x0000000000007941 */ /* 0x000fea0003800200 */
.L_x_412:
[----:B------:R-:W-:Y:S05]  /*55e0*/  @P1 EXIT ;  /* 0x000000000000194d */ /* 0x000fea0003800000 */
[----:B0-----:R-:W0:Y:S01]  /*55f0*/  LDC.64 R6, c[0x0][0x388] ;  /* 0x0000e200ff067b82 */ /* 0x001e220000000a00 */
[----:B------:R-:W-:Y:S02]  /*5600*/  IMAD.MOV.U32 R5, RZ, RZ, R4 ;  /* 0x000000ffff057224 */ /* 0x000fe400078e0004 */
[----:B------:R-:W-:-:S05]  /*5610*/  IMAD.MOV.U32 R4, RZ, RZ, R3 ;  /* 0x000000ffff047224 */ /* 0x000fca00078e0003 */
[----:B0-----:R-:W-:Y:S04]  /*5620*/  STG.E.64 desc[UR6][R6.64+0x8], R4 ;  /* 0x0000080406007986 */ /* 0x001fe8000c101b06 */
[----:B------:R-:W-:Y:S01]  /*5630*/  STG.E desc[UR6][R6.64], R2 ;  /* 0x0000000206007986 */ /* 0x000fe2000c101906 */
[----:B------:R-:W-:Y:S05]  /*5640*/  EXIT ;  /* 0x000000000000794d */ /* 0x000fea0003800000 */
.L_x_542:
        /* <DEDUP_REMOVED lines=11> */
.L_x_844:


//--------------------- .text._ZN6thrust24THRUST_300001_SM_1000_NS8cuda_cub4core6detail13_kernel_agentINS1_8__reduce10DrainAgentIiEEJN3cub18CUB_300001_SM_10009GridQueueIjEEiEEEvDpT0_ --------------------------
	.section	.text._ZN6thrust24THRUST_300001_SM_1000_NS8cuda_cub4core6detail13_kernel_agentINS1_8__reduce10DrainAgentIiEEJN3cub18CUB_300001_SM_10009GridQueueIjEEiEEEvDpT0_,"ax",@progbits
	.align	128
        .global         _ZN6thrust24THRUST_300001_SM_1000_NS8cuda_cub4core6detail13_kernel_agentINS1_8__reduce10DrainAgentIiEEJN3cub18CUB_300001_SM_10009GridQueueIjEEiEEEvDpT0_
        .type           _ZN6thrust24THRUST_300001_SM_1000_NS8cuda_cub4core6detail13_kernel_agentINS1_8__reduce10DrainAgentIiEEJN3cub18CUB_300001_SM_10009GridQueueIjEEiEEEvDpT0_,@function
        .size           _ZN6thrust24THRUST_300001_SM_1000_NS8cuda_cub4core6detail13_kernel_agentINS1_8__reduce10DrainAgentIiEEJN3cub18CUB_300001_SM_10009GridQueueIjEEiEEEvDpT0_,(.L_x_845 - _ZN6thrust24THRUST_300001_SM_1000_NS8cuda_cub4core6detail13_kernel_agentINS1_8__reduce10DrainAgentIiEEJN3cub18CUB_300001_SM_10009GridQueueIjEEiEEEvDpT0_)
        .other          _ZN6thrust24THRUST_300001_SM_1000_NS8cuda_cub4core6detail13_kernel_agentINS1_8__reduce10DrainAgentIiEEJN3cub18CUB_300001_SM_10009GridQueueIjEEiEEEvDpT0_,@"STO_CUDA_ENTRY STV_DEFAULT"
_ZN6thrust24THRUST_300001_SM_1000_NS8cuda_cub4core6detail13_kernel_agentINS1_8__reduce10DrainAgentIiEEJN3cub18CUB_300001_SM_10009GridQueueIjEEiEEEvDpT0_:
.text._ZN6thrust24THRUST_300001_SM_1000_NS8cuda_cub4core6detail13_kernel_agentINS1_8__reduce10DrainAgentIiEEJN3cub18CUB_300001_SM_10009GridQueueIjEEiEEEvDpT0_:
[----:B------:R-:W-:Y:S08]  /*0000*/  LDC R1, c[0x0][0x37c] ;  /* 0x0000df00ff017b82 */ /* 0x000ff00000000800 */
[----:B------:R-:W0:Y:S01]  /*0010*/  LDC.64 R2, c[0x0][0x380] ;  /* 0x0000e000ff027b82 */ /* 0x000e220000000a00 */
[----:B------:R-:W0:Y:S07]  /*0020*/  LDCU.64 UR4, c[0x0][0x358] ;  /* 0x00006b00ff0477ac */ /* 0x000e2e0008000a00 */
[----:B------:R-:W1:Y:S01]  /*0030*/  LDC R5, c[0x0][0x388] ;  /* 0x0000e200ff057b82 */ /* 0x000e620000000800 */
[----:B0-----:R-:W-:Y:S04]  /*0040*/  STG.E desc[UR4][R2.64+0x4], RZ ;  /* 0x000004ff02007986 */ /* 0x001fe8000c101904 */
[----:B-1----:R-:W-:Y:S01]  /*0050*/  STG.E desc[UR4][R2.64], R5 ;  /* 0x0000000502007986 */ /* 0x002fe2000c101904 */
[----:B------:R-:W-:Y:S05]  /*0060*/  EXIT ;  /* 0x000000000000794d */ /* 0x000fea0003800000 */
.L_x_543:
        /* <DEDUP_REMOVED lines=9> */
.L_x_845:


//--------------------- .text._ZN6thrust24THRUST_300001_SM_1000_NS8cuda_cub4core6detail13_kernel_agentINS1_8__reduce11ReduceAgentINS0_12zip_iteratorIN4cuda3std3__45tupleIJPfNS0_17counting_iteratorIlNS0_11use_defaultESE_SE_EEEEEEEPNSB_IJflEEESI_iNS1_9__extrema9arg_min_fIflNSA_4lessIfEEEEEEJSH_SJ_iN3cub18CUB_300001_SM_100013GridEvenShareIiEENSR_9GridQueueIjEESO_EEEvDpT0_ --------------------------
	.section	.text._ZN6thrust24THRUST_300001_SM_1000_NS8cuda_cub4core6detail13_kernel_agentINS1_8__reduce11ReduceAgentINS0_12zip_iteratorIN4cuda3std3__45tupleIJPfNS0_17counting_iteratorIlNS0_11use_defaultESE_SE_EEEEEEEPNSB_IJflEEESI_iNS1_9__extrema9arg_min_fIflNSA_4lessIfEEEEEEJSH_SJ_iN3cub18CUB_300001_SM_100013GridEvenShareIiEENSR_9GridQueueIjEESO_EEEvDpT0_,"ax",@progbits
	.align	128
        .global         _ZN6thrust24THRUST_300001_SM_1000_NS8cuda_cub4core6detail13_kernel_agentINS1_8__reduce11ReduceAgentINS0_12zip_iteratorIN4cuda3std3__45tupleIJPfNS0_17counting_iteratorIlNS0_11use_defaultESE_SE_EEEEEEEPNSB_IJflEEESI_iNS1_9__extrema9arg_min_fIflNSA_4lessIfEEEEEEJSH_SJ_iN3cub18CUB_300001_SM_100013GridEvenShareIiEENSR_9GridQueueIjEESO_EEEvDpT0_
        .type           _ZN6thrust24THRUST_300001_SM_1000_NS8cuda_cub4core6detail13_kernel_agentINS1_8__reduce11ReduceAgentINS0_12zip_iteratorIN4cuda3std3__45tupleIJPfNS0_17counting_iteratorIlNS0_11use_defaultESE_SE_EEEEEEEPNSB_IJflEEESI_iNS1_9__extrema9arg_min_fIflNSA_4lessIfEEEEEEJSH_SJ_iN3cub18CUB_300001_SM_100013GridEvenShareIiEENSR_9GridQueueIjEESO_EEEvDpT0_,@function
        .size           _ZN6thrust24THRUST_300001_SM_1000_NS8cuda_cub4core6detail13_kernel_agentINS1_8__reduce11ReduceAgentINS0_12zip_iteratorIN4cuda3std3__45tupleIJPfNS0_17counting_iteratorIlNS0_11use_defaultESE_SE_EEEEEEEPNSB_IJflEEESI_iNS1_9__extrema9arg_min_fIflNSA_4lessIfEEEEEEJSH_SJ_iN3cub18CUB_300001_SM_100013GridEvenShareIiEENSR_9GridQueueIjEESO_EEEvDpT0_,(.L_x_846 - _ZN6thrust24THRUST_300001_SM_1000_NS8cuda_cub4core6detail13_kernel_agentINS1_8__reduce11ReduceAgentINS0_12zip_iteratorIN4cuda3std3__45tupleIJPfNS0_17counting_iteratorIlNS0_11use_defaultESE_SE_EEEEEEEPNSB_IJflEEESI_iNS1_9__extrema9arg_min_fIflNSA_4lessIfEEEEEEJSH_SJ_iN3cub18CUB_300001_SM_100013GridEvenShareIiEENSR_9GridQueueIjEESO_EEEvDpT0_)
        .other          _ZN6thrust24THRUST_300001_SM_1000_NS8cuda_cub4core6detail13_kernel_agentINS1_8__reduce11ReduceAgentINS0_12zip_iteratorIN4cuda3std3__45tupleIJPfNS0_17counting_iteratorIlNS0_11use_defaultESE_SE_EEEEEEEPNSB_IJflEEESI_iNS1_9__extrema9arg_min_fIflNSA_4lessIfEEEEEEJSH_SJ_iN3cub18CUB_300001_SM_100013GridEvenShareIiEENSR_9GridQueueIjEESO_EEEvDpT0_,@"STO_CUDA_ENTRY STV_DEFAULT"
_ZN6thrust24THRUST_300001_SM_1000_NS8cuda_cub4core6detail13_kernel_agentINS1_8__reduce11ReduceAgentINS0_12zip_iteratorIN4cuda3std3__45tupleIJPfNS0_17counting_iteratorIlNS0_11use_defaultESE_SE_EEEEEEEPNSB_IJflEEESI_iNS1_9__extrema9arg_min_fIflNSA_4lessIfEEEEEEJSH_SJ_iN3cub18CUB_300001_SM_100013GridEvenShareIiEENSR_9GridQueueIjEESO_EEEvDpT0_:
.text._ZN6thrust24THRUST_300001_SM_1000_NS8cuda_cub4core6detail13_kernel_agentINS1_8__reduce11ReduceAgentINS0_12zip_iteratorIN4cuda3std3__45tupleIJPfNS0_17counting_iteratorIlNS0_11use_defaultESE_SE_EEEEEEEPNSB_IJflEEESI_iNS1_9__extrema9arg_min_fIflNSA_4lessIfEEEEEEJSH_SJ_iN3cub18CUB_300001_SM_100013GridEvenShareIiEENSR_9GridQueueIjEESO_EEEvDpT0_:
[----:B------:R-:W-:Y:S01]  /*0000*/  LDC R1, c[0x0][0x37c] ;  /* 0x0000df00ff017b82 */ /* 0x000fe20000000800 */
[----:B------:R-:W0:Y:S01]  /*0010*/  S2R R0, SR_CTAID.X ;  /* 0x0000000000007919 */ /* 0x000e220000002500 */
[----:B------:R-:W1:Y:S01]  /*0020*/  LDCU UR4, c[0x0][0x398] ;  /* 0x00007300ff0477ac */ /* 0x000e620008000800 */
[----:B------:R-:W-:Y:S01]  /*0030*/  BSSY.RECONVERGENT B0, `(.L_x_544) ;  /* 0x0000586000007945 */ /* 0x000fe20003800200 */
[----:B------:R-:W2:Y:S01]  /*0040*/  LDCU UR6, c[0x0][0x370] ;  /* 0x00006e00ff0677ac */ /* 0x000ea20008000800 */
[----:B------:R-:W3:Y:S01]  /*0050*/  LDCU.64 UR10, c[0x0][0x358] ;  /* 0x00006b00ff0a77ac */ /* 0x000ee20008000a00 */
[----:B-1----:R-:W-:Y:S01]  /*0060*/  IMAD.U32 R10, RZ, RZ, UR4 ;  /* 0x00000004ff0a7e24 */ /* 0x002fe2000f8e00ff */
[----:B--2---:R-:W-:Y:S01]  /*0070*/  UIMAD UR6, UR6, 0x500, URZ ;  /* 0x00000500060678a4 */ /* 0x004fe2000f8e02ff */
[----:B0-----:R-:W-:-:S04]  /*0080*/  IMAD R11, R0, 0x500, RZ ;  /* 0x00000500000b7824 */ /* 0x001fc800078e02ff */
[----:B------:R-:W-:-:S05]  /*0090*/  VIADD R3, R11, 0x500 ;  /* 0x000005000b037836 */ /* 0x000fca0000000000 */
[----:B------:R-:W-:-:S13]  /*00a0*/  ISETP.GT.AND P0, PT, R3, R10, PT ;  /* 0x0000000a0300720c */ /* 0x000fda0003f04270 */
[----:B---3--:R-:W-:Y:S05]  /*00b0*/  @!P0 BRA `(.L_x_545) ;  /* 0x0000003000088947 */ /* 0x008fea0003800000 */
[----:B------:R-:W0:Y:S01]  /*00c0*/  S2R R2, SR_TID.X ;  /* 0x0000000000027919 */ /* 0x000e220000002100 */
[----:B------:R-:W-:Y:S01]  /*00d0*/  IMAD.IADD R3, R10, 0x1, -R11 ;  /* 0x000000010a037824 */ /* 0x000fe200078e0a0b */
[----:B------:R-:W1:Y:S01]  /*00e0*/  LDCU.64 UR6, c[0x0][0x388] ;  /* 0x00007100ff0677ac */ /* 0x000e620008000a00 */
[----:B------:R-:W-:Y:S01]  /*00f0*/  BSSY.RECONVERGENT B1, `(.L_x_546) ;  /* 0x000000f000017945 */ /* 0x000fe20003800200 */
[----:B------:R-:W-:Y:S01]  /*0100*/  CS2R R6, SRZ ;  /* 0x0000000000067805 */ /* 0x000fe2000001ff00 */
[----:B------:R-:W-:Y:S01]  /*0110*/  IMAD.MOV.U32 R9, RZ, RZ, RZ ;  /* 0x000000ffff097224 */ /* 0x000fe200078e00ff */
[----:B------:R-:W2:Y:S01]  /*0120*/  LDCU.64 UR8, c[0x0][0x388] ;  /* 0x00007100ff0877ac */ /* 0x000ea20008000a00 */
[----:B0-----:R-:W-:Y:S01]  /*0130*/  ISETP.GE.AND P0, PT, R2, R3, PT ;  /* 0x000000030200720c */ /* 0x001fe20003f06270 */
[----:B------:R-:W-:-:S12]  /*0140*/  IMAD.MOV.U32 R8, RZ, RZ, R2 ;  /* 0x000000ffff087224 */ /* 0x000fd800078e0002 */
[----:B-12---:R-:W-:Y:S05]  /*0150*/  @P0 BRA `(.L_x_547) ;  /* 0x0000000000200947 */ /* 0x006fea0003800000 */
[----:B------:R-:W0:Y:S01]  /*0160*/  LDC.64 R4, c[0x0][0x380] ;  /* 0x0000e000ff047b82 */ /* 0x000e220000000a00 */
[----:B------:R-:W-:Y:S01]  /*0170*/  IMAD.IADD R9, R11, 0x1, R2 ;  /* 0x000000010b097824 */ /* 0x000fe200078e0202 */
[----:B------:R-:W1:Y:S03]  /*0180*/  LDCU.64 UR4, c[0x0][0x388] ;  /* 0x00007100ff0477ac */ /* 0x000e660008000a00 */
[----:B0-----:R-:W-:-:S05]  /*0190*/  IMAD.WIDE R4, R9, 0x4, R4 ;  /* 0x0000000409047825 */ /* 0x001fca00078e0204 */
[----:B------:R0:W5:Y:S01]  /*01a0*/  LDG.E R7, desc[UR10][R4.64] ;  /* 0x0000000a04077981 */ /* 0x000162000c1e1900 */
[----:B-1----:R-:W-:Y:S01]  /*01b0*/  IADD3 R6, P0, PT, R9, UR4, RZ ;  /* 0x0000000409067c10 */ /* 0x002fe2000ff1e0ff */
[----:B------:R-:W-:-:S03]  /*01c0*/  VIADD R8, R2, 0x100 ;  /* 0x0000010002087836 */ /* 0x000fc60000000000 */
[----:B------:R-:W-:-:S09]  /*01d0*/  LEA.HI.X.SX32 R9, R9, UR5, 0x1, P0 ;  /* 0x0000000509097c11 */ /* 0x000fd200080f0eff */
.L_x_547:
[----:B------:R-:W-:Y:S05]  /*01e0*/  BSYNC.RECONVERGENT B1 ;  /* 0x0000000000017941 */ /* 0x000fea0003800200 */
.L_x_546:
        /* <DEDUP_REMOVED lines=9> */
[----:B------:R-:W0:Y:S01]  /*0280*/  LDC.64 R4, c[0x0][0x380] ;  /* 0x0000e000ff047b82 */ /* 0x000e220000000a00 */
[----:B------:R-:W-:Y:S01]  /*0290*/  LEA.HI R10, R16, 0x1, RZ, 0x18 ;  /* 0x00000001100a7811 */ /* 0x000fe200078fc0ff */
[----:B------:R-:W-:-:S03]  /*02a0*/  IMAD.IADD R15, R11, 0x1, R8 ;  /* 0x000000010b0f7824 */ /* 0x000fc600078e0208 */
[----:B------:R-:W-:-:S05]  /*02b0*/  LOP3.LUT R10, R10, 0x3, RZ, 0xc0, !PT ;  /* 0x000000030a0a7812 */ /* 0x000fca00078ec0ff */
[----:B------:R-:W-:-:S07]  /*02c0*/  IMAD.MOV R10, RZ, RZ, -R10 ;  /* 0x000000ffff0a7224 */ /* 0x000fce00078e0a0a */
.L_x_554:
[----:B0-----:R-:W-:-:S05]  /*02d0*/  IMAD.WIDE R12, R15, 0x4, R4 ;  /* 0x000000040f0c7825 */ /* 0x001fca00078e0204 */
[----:B------:R-:W2:Y:S01]  /*02e0*/  LDG.E R20, desc[UR10][R12.64] ;  /* 0x0000000a0c147981 */ /* 0x000ea2000c1e1900 */
[----:B------:R-:W-:Y:S01]  /*02f0*/  VIADD R10, R10, 0x1 ;  /* 0x000000010a0a7836 */ /* 0x000fe20000000000 */
[C---:B------:R-:W-:Y:S01]  /*0300*/  IADD3 R18, P1, PT, R15.reuse, UR6, RZ ;  /* 0x000000060f127c10 */ /* 0x040fe2000ff3e0ff */
[----:B------:R-:W-:Y:S03]  /*0310*/  BSSY.RECONVERGENT B3, `(.L_x_552) ;  /* 0x0000013000037945 */ /* 0x000fe60003800200 */
[----:B------:R-:W-:Y:S02]  /*0320*/  ISETP.NE.AND P2, PT, R10, RZ, PT ;  /* 0x000000ff0a00720c */ /* 0x000fe40003f45270 */
[----:B------:R-:W-:Y:S02]  /*0330*/  LEA.HI.X.SX32 R17, R15, UR7, 0x1, P1 ;  /* 0x000000070f117c11 */ /* 0x000fe400088f0eff */
        /* <DEDUP_REMOVED lines=10> */
[C---:B------:R-:W-:Y:S02]  /*03e0*/  @P3 ISETP.LT.U32.AND P1, PT, R13.reuse, R18, PT ;  /* 0x000000120d00320c */ /* 0x040fe40003f21070 */
[CC--:B------:R-:W-:Y:S02]  /*03f0*/  @P3 ISETP.GE.AND.EX P0, PT, R14.reuse, R17.reuse, PT, P0 ;  /* 0x000000110e00320c */ /* 0x0c0fe40003f06300 */
[----:B------:R-:W-:Y:S02]  /*0400*/  @P3 ISETP.LT.AND.EX P1, PT, R14, R17, PT, P1 ;  /* 0x000000110e00320c */ /* 0x000fe40003f21310 */
[----:B------:R-:W-:Y:S02]  /*0410*/  @P3 FSEL R7, R12, R20, !P0 ;  /* 0x000000140c073208 */ /* 0x000fe40004000000 */
[----:B------:R-:W-:-:S02]  /*0420*/  @P3 SEL R6, R13, R18, P1 ;  /* 0x000000120d063207 */ /* 0x000fc40000800000 */
[----:B------:R-:W-:-:S07]  /*0430*/  @P3 SEL R9, R14, R17, P1 ;  /* 0x000000110e093207 */ /* 0x000fce0000800000 */
.L_x_553:
[----:B------:R-:W-:Y:S05]  /*0440*/  BSYNC.RECONVERGENT B3 ;  /* 0x0000000000037941 */ /* 0x000fea0003800200 */
.L_x_552:
[----:B------:R-:W-:Y:S02]  /*0450*/  VIADD R8, R8, 0x100 ;  /* 0x0000010008087836 */ /* 0x000fe40000000000 */
[----:B------:R-:W-:Y:S01]  /*0460*/  VIADD R15, R15, 0x100 ;  /* 0x000001000f0f7836 */ /* 0x000fe20000000000 */
[----:B------:R-:W-:Y:S06]  /*0470*/  @P2 BRA `(.L_x_554) ;  /* 0xfffffffc00942947 */ /* 0x000fec000383ffff */
.L_x_551:
[----:B------:R-:W-:Y:S05]  /*0480*/  BSYNC.RECONVERGENT B2 ;  /* 0x0000000000027941 */ /* 0x000fea0003800200 */
.L_x_550:
[----:B------:R-:W-:-:S13]  /*0490*/  ISETP.GE.U32.AND P0, PT, R16, 0x300, PT ;  /* 0x000003001000780c */ /* 0x000fda0003f06070 */
[----:B------:R-:W-:Y:S05]  /*04a0*/  @!P0 BRA `(.L_x_549) ;  /* 0x00000004008c8947 */ /* 0x000fea0003800000 */
[----:B------:R-:W0:Y:S01]  /*04b0*/  LDC.64 R4, c[0x0][0x380] ;  /* 0x0000e000ff047b82 */ /* 0x000e220000000a00 */
[----:B------:R-:W-:-:S04]  /*04c0*/  IMAD.IADD R11, R11, 0x1, R8 ;  /* 0x000000010b0b7824 */ /* 0x000fc800078e0208 */
[C---:B------:R-:W-:Y:S02]  /*04d0*/  VIADD R19, R11.reuse, 0x100 ;  /* 0x000001000b137836 */ /* 0x040fe40000000000 */
[C---:B------:R-:W-:Y:S02]  /*04e0*/  VIADD R18, R11.reuse, 0x200 ;  /* 0x000002000b127836 */ /* 0x040fe40000000000 */
[----:B------:R-:W-:Y:S01]  /*04f0*/  VIADD R20, R11, 0x300 ;  /* 0x000003000b147836 */ /* 0x000fe20000000000 */
[----:B0-----:R-:W-:-:S05]  /*0500*/  IADD3 R4, P0, PT, R4, 0x800, RZ ;  /* 0x0000080004047810 */ /* 0x001fca0007f1e0ff */
[----:B------:R-:W-:-:S08]  /*0510*/  IMAD.X R5, RZ, RZ, R5, P0 ;  /* 0x000000ffff057224 */ /* 0x000fd000000e0605 */
.L_x_563:
[----:B------:R-:W-:-:S05]  /*0520*/  IMAD.WIDE R14, R11, 0x4, R4 ;  /* 0x000000040b0e7825 */ /* 0x000fca00078e0204 */
[----:B------:R-:W2:Y:S04]  /*0530*/  LDG.E R24, desc[UR10][R14.64+-0x800] ;  /* 0xfff8000a0e187981 */ /* 0x000ea8000c1e1900 */
[----:B-----5:R0:W5:Y:S04]  /*0540*/  LDG.E R26, desc[UR10][R14.64+-0x400] ;  /* 0xfffc000a0e1a7981 */ /* 0x020168000c1e1900 */
[----:B------:R0:W5:Y:S04]  /*0550*/  LDG.E R10, desc[UR10][R14.64] ;  /* 0x0000000a0e0a7981 */ /* 0x000168000c1e1900 */
[----:B------:R0:W5:Y:S01]  /*0560*/  LDG.E R12, desc[UR10][R14.64+0x400] ;  /* 0x0004000a0e0c7981 */ /* 0x000162000c1e1900 */
[----:B------:R-:W-:Y:S01]  /*0570*/  IADD3 R21, P1, PT, R11, UR8, RZ ;  /* 0x000000080b157c10 */ /* 0x000fe2000ff3e0ff */
[----:B------:R-:W-:Y:S01]  /*0580*/  BSSY.RECONVERGENT B2, `(.L_x_555) ;  /* 0x0000012000027945 */ /* 0x000fe20003800200 */
[----:B------:R-:W-:-:S02]  /*0590*/  IMAD.MOV.U32 R16, RZ, RZ, R6 ;  /* 0x000000ffff107224 */ /* 0x000fc400078e0006 */
[----:B------:R-:W-:Y:S01]  /*05a0*/  IMAD.MOV.U32 R17, RZ, RZ, R9 ;  /* 0x000000ffff117224 */ /* 0x000fe200078e0009 */
[----:B------:R-:W-:Y:S01]  /*05b0*/  LEA.HI.X.SX32 R22, R11, UR9, 0x1, P1 ;  /* 0x000000090b167c11 */ /* 0x000fe200088f0eff */
[----:B------:R-:W-:Y:S01]  /*05c0*/  IMAD.MOV.U32 R13, RZ, RZ, R7 ;  /* 0x000000ffff0d7224 */ /* 0x000fe200078e0007 */
        /* <DEDUP_REMOVED lines=13> */
.L_x_556:
[----:B------:R-:W-:Y:S05]  /*06a0*/  BSYNC.RECONVERGENT B2 ;  /* 0x0000000000027941 */ /* 0x000fea0003800200 */
.L_x_555:
[----:B-----5:R-:W-:Y:S01]  /*06b0*/  FSETP.GEU.AND P0, PT, R13, R26, PT ;  /* 0x0000001a0d00720b */ /* 0x020fe20003f0e000 */
[----:B------:R-:W-:Y:S01]  /*06c0*/  BSSY.RECONVERGENT B2, `(.L_x_557) ;  /* 0x0000012000027945 */ /* 0x000fe20003800200 */
[C---:B------:R-:W-:Y:S01]  /*06d0*/  IADD3 R15, P1, PT, R19.reuse, UR8, RZ ;  /* 0x00000008130f7c10 */ /* 0x040fe2000ff3e0ff */
[----:B------:R-:W-:Y:S02]  /*06e0*/  IMAD.MOV.U32 R6, RZ, RZ, R16 ;  /* 0x000000ffff067224 */ /* 0x000fe400078e0010 */
[----:B------:R-:W-:Y:S01]  /*06f0*/  IMAD.MOV.U32 R9, RZ, RZ, R17 ;  /* 0x000000ffff097224 */ /* 0x000fe200078e0011 */
[----:B------:R-:W-:Y:S01]  /*0700*/  LEA.HI.X.SX32 R14, R19, UR9, 0x1, P1 ;  /* 0x00000009130e7c11 */ /* 0x000fe200088f0eff */
        /* <DEDUP_REMOVED lines=13> */
.L_x_558:
[----:B------:R-:W-:Y:S05]  /*07e0*/  BSYNC.RECONVERGENT B2 ;  /* 0x0000000000027941 */ /* 0x000fea0003800200 */
.L_x_557:
[----:B------:R-:W-:Y:S01]  /*07f0*/  FSETP.GEU.AND P0, PT, R7, R10, PT ;  /* 0x0000000a0700720b */ /* 0x000fe20003f0e000 */
[----:B------:R-:W-:Y:S01]  /*0800*/  BSSY.RECONVERGENT B2, `(.L_x_559) ;  /* 0x0000013000027945 */ /* 0x000fe20003800200 */
[----:B------:R-:W-:Y:S01]  /*0810*/  IADD3 R17, P1, PT, R18, UR8, RZ ;  /* 0x0000000812117c10 */ /* 0x000fe2000ff3e0ff */
[----:B------:R-:W-:Y:S01]  /*0820*/  IMAD.MOV.U32 R14, RZ, RZ, R6 ;  /* 0x000000ffff0e7224 */ /* 0x000fe200078e0006 */
[----:B------:R-:W-:Y:S01]  /*0830*/  IADD3 R21, P2, PT, R20, UR8, RZ ;  /* 0x0000000814157c10 */ /* 0x000fe2000ff5e0ff */
        /* <DEDUP_REMOVED lines=15> */
.L_x_560:
[----:B------:R-:W-:Y:S05]  /*0930*/  BSYNC.RECONVERGENT B2 ;  /* 0x0000000000027941 */ /* 0x000fea0003800200 */
.L_x_559:
[----:B------:R-:W-:Y:S01]  /*0940*/  FSETP.GEU.AND P0, PT, R13, R12, PT ;  /* 0x0000000c0d00720b */ /* 0x000fe20003f0e000 */
[----:B------:R-:W-:Y:S01]  /*0950*/  BSSY.RECONVERGENT B2, `(.L_x_561) ;  /* 0x0000011000027945 */ /* 0x000fe20003800200 */
[----:B------:R-:W-:Y:S01]  /*0960*/  LEA.HI.X.SX32 R10, R20, UR9, 0x1, P2 ;  /* 0x00000009140a7c11 */ /* 0x000fe200090f0eff */
        /* <DEDUP_REMOVED lines=15> */
.L_x_562:
[----:B------:R-:W-:Y:S05]  /*0a60*/  BSYNC.RECONVERGENT B2 ;  /* 0x0000000000027941 */ /* 0x000fea0003800200 */
.L_x_561:
[----:B------:R-:W-:Y:S02]  /*0a70*/  VIADD R8, R8, 0x400 ;  /* 0x0000040008087836 */ /* 0x000fe40000000000 */
[----:B------:R-:W-:Y:S02]  /*0a80*/  VIADD R19, R19, 0x400 ;  /* 0x0000040013137836 */ /* 0x000fe40000000000 */
[----:B------:R-:W-:Y:S01]  /*0a90*/  VIADD R18, R18, 0x400 ;  /* 0x0000040012127836 */ /* 0x000fe20000000000 */
[----:B------:R-:W-:Y:S01]  /*0aa0*/  ISETP.GE.AND P0, PT, R8, R3, PT ;  /* 0x000000030800720c */ /* 0x000fe20003f06270 */
[----:B------:R-:W-:Y:S02]  /*0ab0*/  VIADD R20, R20, 0x400 ;  /* 0x0000040014147836 */ /* 0x000fe40000000000 */
[----:B------:R-:W-:-:S10]  /*0ac0*/  VIADD R11, R11, 0x400 ;  /* 0x000004000b0b7836 */ /* 0x000fd40000000000 */
[----:B------:R-:W-:Y:S05]  /*0ad0*/  @!P0 BRA `(.L_x_563) ;  /* 0xfffffff800908947 */ /* 0x000fea000383ffff */
.L_x_549:
[----:B------:R-:W-:Y:S05]  /*0ae0*/  BSYNC.RECONVERGENT B1 ;  /* 0x0000000000017941 */ /* 0x000fea0003800200 */
.L_x_548:
[----:B------:R-:W-:-:S13]  /*0af0*/  ISETP.GE.AND P0, PT, R3, 0x100, PT ;  /* 0x000001000300780c */ /* 0x000fda0003f06270 */
[----:B------:R-:W-:Y:S05]  /*0b00*/  @!P0 BRA `(.L_x_564) ;  /* 0x00000010003c8947 */ /* 0x000fea0003800000 */
[----:B------:R-:W1:Y:S01]  /*0b10*/  S2R R13, SR_LANEID ;  /* 0x00000000000d7919 */ /* 0x000e620000000000 */
[----:B------:R-:W-:Y:S01]  /*0b20*/  BSSY.RECONVERGENT B1, `(.L_x_565) ;  /* 0x0000015000017945 */ /* 0x000fe20003800200 */
[----:B0-----:R-:W-:Y:S01]  /*0b30*/  IMAD.MOV.U32 R5, RZ, RZ, R6 ;  /* 0x000000ffff057224 */ /* 0x001fe200078e0006 */
[----:B-----5:R-:W0:Y:S01]  /*0b40*/  SHFL.DOWN PT, R4, R7, 0x1, 0x1f ;  /* 0x08201f0007047f89 */ /* 0x020e2200000e0000 */
        /* <DEDUP_REMOVED lines=18> */
.L_x_566:
[----:B------:R-:W-:Y:S05]  /*0c70*/  BSYNC.RECONVERGENT B1 ;  /* 0x0000000000017941 */ /* 0x000fea0003800200 */
.L_x_565:
        /* <DEDUP_REMOVED lines=21> */
.L_x_568:
[----:B------:R-:W-:Y:S05]  /*0dd0*/  BSYNC.RECONVERGENT B1 ;  /* 0x0000000000017941 */ /* 0x000fea0003800200 */
.L_x_567:
        /* <DEDUP_REMOVED lines=21> */
.L_x_570:
[----:B------:R-:W-:Y:S05]  /*0f30*/  BSYNC.RECONVERGENT B1 ;  /* 0x0000000000017941 */ /* 0x000fea0003800200 */
.L_x_569:
        /* <DEDUP_REMOVED lines=21> */
.L_x_572:
[----:B------:R-:W-:Y:S05]  /*1090*/  BSYNC.RECONVERGENT B1 ;  /* 0x0000000000017941 */ /* 0x000fea0003800200 */
.L_x_571:
        /* <DEDUP_REMOVED lines=22> */
.L_x_574:
[----:B------:R-:W-:Y:S05]  /*1200*/  BSYNC.RECONVERGENT B1 ;  /* 0x0000000000017941 */ /* 0x000fea0003800200 */
.L_x_573:
        /* <DEDUP_REMOVED lines=12> */
.L_x_576:
[----:B------:R-:W-:Y:S05]  /*12d0*/  BSYNC.RECONVERGENT B1 ;  /* 0x0000000000017941 */ /* 0x000fea0003800200 */
.L_x_575:
        /* <DEDUP_REMOVED lines=31> */
.L_x_579:
[----:B------:R-:W-:Y:S05]  /*14d0*/  BSYNC.RECONVERGENT B1 ;  /* 0x0000000000017941 */ /* 0x000fea0003800200 */
.L_x_578:
        /* <DEDUP_REMOVED lines=18> */
.L_x_581:
[----:B------:R-:W-:Y:S05]  /*1600*/  BSYNC.RECONVERGENT B1 ;  /* 0x0000000000017941 */ /* 0x000fea0003800200 */
.L_x_580:
        /* <DEDUP_REMOVED lines=18> */
.L_x_583:
[----:B------:R-:W-:Y:S05]  /*1730*/  BSYNC.RECONVERGENT B1 ;  /* 0x0000000000017941 */ /* 0x000fea0003800200 */
.L_x_582:
        /* <DEDUP_REMOVED lines=18> */
.L_x_585:
[----:B------:R-:W-:Y:S05]  /*1860*/  BSYNC.RECONVERGENT B1 ;  /* 0x0000000000017941 */ /* 0x000fea0003800200 */
.L_x_584:
        /* <DEDUP_REMOVED lines=18> */
.L_x_587:
[----:B------:R-:W-:Y:S05]  /*1990*/  BSYNC.RECONVERGENT B1 ;  /* 0x0000000000017941 */ /* 0x000fea0003800200 */
.L_x_586:
        /* <DEDUP_REMOVED lines=18> */
.L_x_589:
[----:B------:R-:W-:Y:S05]  /*1ac0*/  BSYNC.RECONVERGENT B1 ;  /* 0x0000000000017941 */ /* 0x000fea0003800200 */
.L_x_588:
        /* <DEDUP_REMOVED lines=19> */
.L_x_564:
[----:B0-----:R-:W-:Y:S01]  /*1c00*/  LOP3.LUT R4, R2, 0x3e0, RZ, 0xc0, !PT ;  /* 0x000003e002047812 */ /* 0x001fe200078ec0ff */
[----:B------:R-:W-:Y:S01]  /*1c10*/  BSSY.RECONVERGENT B1, `(.L_x_590) ;  /* 0x000001b000017945 */ /* 0x000fe20003800200 */
[----:B-----5:R-:W-:Y:S02]  /*1c20*/  IMAD.MOV.U32 R5, RZ, RZ, R7 ;  /* 0x000000ffff057224 */ /* 0x020fe400078e0007 */
[----:B------:R-:W-:Y:S02]  /*1c30*/  IMAD.MOV.U32 R13, RZ, RZ, R6 ;  /* 0x000000ffff0d7224 */ /* 0x000fe400078e0006 */
[----:B------:R-:W-:Y:S01]  /*1c40*/  VIADD R8, R4, 0x20 ;  /* 0x0000002004087836 */ /* 0x000fe20000000000 */
[----:B------:R-:W-:Y:S01]  /*1c50*/  LOP3.LUT R4, RZ, R4, RZ, 0x33, !PT ;  /* 0x00000004ff047212 */ /* 0x000fe200078e33ff */
[----:B------:R-:W-:-:S03]  /*1c60*/  IMAD.MOV.U32 R15, RZ, RZ, R9 ;  /* 0x000000ffff0f7224 */ /* 0x000fc600078e0009 */
[----:B------:R-:W-:Y:S01]  /*1c70*/  ISETP.GT.AND P0, PT, R8, R3, PT ;  /* 0x000000030800720c */ /* 0x000fe20003f04270 */
[----:B------:R-:W-:-:S05]  /*1c80*/  IMAD.IADD R4, R3, 0x1, R4 ;  /* 0x0000000103047824 */ /* 0x000fca00078e0204 */
        /* <DEDUP_REMOVED lines=19> */
.L_x_591:
[----:B------:R-:W-:Y:S05]  /*1dc0*/  BSYNC.RECONVERGENT B1 ;  /* 0x0000000000017941 */ /* 0x000fea0003800200 */
.L_x_590:
        /* <DEDUP_REMOVED lines=22> */
.L_x_593:
[----:B------:R-:W-:Y:S05]  /*1f30*/  BSYNC.RECONVERGENT B1 ;  /* 0x0000000000017941 */ /* 0x000fea0003800200 */
.L_x_592:
        /* <DEDUP_REMOVED lines=22> */
.L_x_595:
[----:B------:R-:W-:Y:S05]  /*20a0*/  BSYNC.RECONVERGENT B1 ;  /* 0x0000000000017941 */ /* 0x000fea0003800200 */
.L_x_594:
        /* <DEDUP_REMOVED lines=22> */
.L_x_597:
[----:B------:R-:W-:Y:S05]  /*2210*/  BSYNC.RECONVERGENT B1 ;  /* 0x0000000000017941 */ /* 0x000fea0003800200 */
.L_x_596:
        /* <DEDUP_REMOVED lines=23> */
.L_x_599:
[----:B------:R-:W-:Y:S05]  /*2390*/  BSYNC.RECONVERGENT B1 ;  /* 0x0000000000017941 */ /* 0x000fea0003800200 */
.L_x_598:
        /* <DEDUP_REMOVED lines=12> */
.L_x_601:
[----:B------:R-:W-:Y:S05]  /*2460*/  BSYNC.RECONVERGENT B1 ;  /* 0x0000000000017941 */ /* 0x000fea0003800200 */
.L_x_600:
[----:B------:R-:W-:Y:S01]  /*2470*/  BAR.SYNC.DEFER_BLOCKING 0x0 ;  /* 0x0000000000007b1d */ /* 0x000fe20000010000 */
[----:B------:R-:W-:-:S13]  /*2480*/  ISETP.NE.AND P2, PT, R2, RZ, PT ;  /* 0x000000ff0200720c */ /* 0x000fda0003f45270 */
[----:B------:R-:W-:Y:S05]  /*2490*/  @P2 BRA `(.L_x_577) ;  /* 0x0000003000fc2947 */ /* 0x000fea0003800000 */
[C---:B------:R-:W-:Y:S01]  /*24a0*/  ISETP.GE.AND P0, PT, R3.reuse, 0x21, PT ;  /* 0x000000210300780c */ /* 0x040fe20003f06270 */
[----:B------:R-:W-:Y:S01]  /*24b0*/  IMAD.MOV.U32 R2, RZ, RZ, R6 ;  /* 0x000000ffff027224 */ /* 0x000fe200078e0006 */
[C---:B------:R-:W-:Y:S01]  /*24c0*/  ISETP.GE.AND P5, PT, R3.reuse, 0x41, PT ;  /* 0x000000410300780c */ /* 0x040fe20003fa6270 */
[----:B0-----:R-:W-:Y:S01]  /*24d0*/  IMAD.MOV.U32 R9, RZ, RZ, R5 ;  /* 0x000000ffff097224 */ /* 0x001fe200078e0005 */
        /* <DEDUP_REMOVED lines=26> */
.L_x_603:
[----:B------:R-:W-:Y:S05]  /*2680*/  BSYNC.RECONVERGENT B1 ;  /* 0x0000000000017941 */ /* 0x000fea0003800200 */
.L_x_602:
        /* <DEDUP_REMOVED lines=26> */
.L_x_605:
[----:B------:R-:W-:Y:S05]  /*2830*/  BSYNC.RECONVERGENT B1 ;  /* 0x0000000000017941 */ /* 0x000fea0003800200 */
.L_x_604:
        /* <DEDUP_REMOVED lines=29> */
.L_x_607:
[----:B------:R-:W-:Y:S05]  /*2a10*/  BSYNC.RECONVERGENT B1 ;  /* 0x0000000000017941 */ /* 0x000fea0003800200 */
.L_x_606:
        /* <DEDUP_REMOVED lines=26> */
.L_x_609:
[----:B------:R-:W-:Y:S05]  /*2bc0*/  BSYNC.RECONVERGENT B1 ;  /* 0x0000000000017941 */ /* 0x000fea0003800200 */
.L_x_608:
        /* <DEDUP_REMOVED lines=26> */
.L_x_611:
[----:B------:R-:W-:Y:S05]  /*2d70*/  BSYNC.RECONVERGENT B1 ;  /* 0x0000000000017941 */ /* 0x000fea0003800200 */
.L_x_610:
        /* <DEDUP_REMOVED lines=26> */
.L_x_613:
[----:B------:R-:W-:Y:S05]  /*2f20*/  BSYNC.RECONVERGENT B1 ;  /* 0x0000000000017941 */ /* 0x000fea0003800200 */
.L_x_612:
[----:B------:R-:W-:Y:S02]  /*2f30*/  IMAD.MOV.U32 R6, RZ, RZ, R3 ;  /* 0x000000ffff067224 */ /* 0x000fe400078e0003 */
[----:B------:R-:W-:Y:S02]  /*2f40*/  IMAD.MOV.U32 R5, RZ, RZ, R7 ;  /* 0x000000ffff057224 */ /* 0x000fe400078e0007 */
[----:B------:R-:W-:Y:S01]  /*2f50*/  IMAD.MOV.U32 R4, RZ, RZ, R8 ;  /* 0x000000ffff047224 */ /* 0x000fe200078e0008 */
[----:B------:R-:W-:Y:S06]  /*2f60*/  @!P6 BRA `(.L_x_577) ;  /* 0x000000280048e947 */ /* 0x000fec0003800000 */
        /* <DEDUP_REMOVED lines=23> */
.L_x_545:
[----:B------:R-:W0:Y:S01]  /*30e0*/  S2R R2, SR_TID.X ;  /* 0x0000000000027919 */ /* 0x000e220000002100 */
[----:B------:R-:W1:Y:S01]  /*30f0*/  LDCU.128 UR12, c[0x0][0x380] ;  /* 0x00007000ff0c77ac */ /* 0x000e620008000c00 */
[----:B------:R-:W-:Y:S02]  /*3100*/  SHF.R.S32.HI R12, RZ, 0x1f, R11 ;  /* 0x0000001fff0c7819 */ /* 0x000fe4000001140b */
[----:B0-----:R-:W-:-:S04]  /*3110*/  IADD3 R3, P0, PT, R11, R2, RZ ;  /* 0x000000020b037210 */ /* 0x001fc80007f1e0ff */
[----:B-1----:R-:W-:Y:S01]  /*3120*/  LEA R4, P1, R3, UR12, 0x2 ;  /* 0x0000000c03047c11 */ /* 0x002fe2000f8210ff */
[----:B------:R-:W-:-:S05]  /*3130*/  IMAD.X R6, RZ, RZ, R12, P0 ;  /* 0x000000ffff067224 */ /* 0x000fca00000e060c */
[----:B------:R-:W-:-:S05]  /*3140*/  LEA.HI.X R5, R3, UR13, R6, 0x2, P1 ;  /* 0x0000000d03057c11 */ /* 0x000fca00088f1406 */
[----:B------:R-:W2:Y:S04]  /*3150*/  LDG.E R3, desc[UR10][R4.64] ;  /* 0x0000000a04037981 */ /* 0x000ea8000c1e1900 */
[----:B------:R-:W2:Y:S04]  /*3160*/  LDG.E R6, desc[UR10][R4.64+0x400] ;  /* 0x0004000a04067981 */ /* 0x000ea8000c1e1900 */
[----:B------:R-:W3:Y:S04]  /*3170*/  LDG.E R7, desc[UR10][R4.64+0x800] ;  /* 0x0008000a04077981 */ /* 0x000ee8000c1e1900 */
[----:B------:R-:W4:Y:S01]  /*3180*/  LDG.E R8, desc[UR10][R4.64+0xc00] ;  /* 0x000c000a04087981 */ /* 0x000f22000c1e1900 */
[C---:B------:R-:W-:Y:S01]  /*3190*/  VIADD R13, R2.reuse, 0x100 ;  /* 0x00000100020d7836 */ /* 0x040fe20000000000 */
[----:B------:R-:W-:Y:S01]  /*31a0*/  IADD3 R11, P3, PT, R11, UR14, RZ ;  /* 0x0000000e0b0b7c10 */ /* 0x000fe2000ff7e0ff */
[----:B------:R-:W-:Y:S01]  /*31b0*/  UMOV UR4, URZ ;  /* 0x000000ff00047c82 */ /* 0x000fe20008000000 */
[----:B------:R-:W-:Y:S01]  /*31c0*/  BSSY.RECONVERGENT B1, `(.L_x_614) ;  /* 0x0000013000017945 */ /* 0x000fe20003800200 */
[----:B------:R0:W5:Y:S02]  /*31d0*/  LDG.E R9, desc[UR10][R4.64+0x1000] ;  /* 0x0010000a04097981 */ /* 0x000164000c1e1900 */
[----:B0-----:R-:W-:-:S02]  /*31e0*/  LOP3.LUT R4, R2, 0x400, RZ, 0xfc, !PT ;  /* 0x0000040002047812 */ /* 0x001fc400078efcff */
[----:B--2---:R-:W-:-:S04]  /*31f0*/  FSETP.GEU.AND P0, PT, R6, R3, PT ;  /* 0x000000030600720b */ /* 0x004fc80003f0e000 */
[----:B------:R-:W-:Y:S01]  /*3200*/  FSEL R6, R6, R3, !P0 ;  /* 0x0000000306067208 */ /* 0x000fe20004000000 */
[----:B------:R-:W-:-:S03]  /*3210*/  VIADD R3, R2, 0x200 ;  /* 0x0000020002037836 */ /* 0x000fc60000000000 */
[----:B---3--:R-:W-:-:S04]  /*3220*/  FSETP.GEU.AND P1, PT, R7, R6, PT ;  /* 0x000000060700720b */ /* 0x008fc80003f2e000 */
[----:B------:R-:W-:Y:S02]  /*3230*/  FSEL R7, R7, R6, !P1 ;  /* 0x0000000607077208 */ /* 0x000fe40004800000 */
[----:B------:R-:W-:Y:S02]  /*3240*/  IADD3.X R6, PT, PT, R12, UR15, RZ, P3, !PT ;  /* 0x0000000f0c067c10 */ /* 0x000fe40009ffe4ff */
[----:B----4-:R-:W-:Y:S01]  /*3250*/  FSETP.GEU.AND P2, PT, R7, R8, PT ;  /* 0x000000080700720b */ /* 0x010fe20003f4e000 */
[----:B------:R-:W-:-:S04]  /*3260*/  IMAD.MOV.U32 R12, RZ, RZ, R7 ;  /* 0x000000ffff0c7224 */ /* 0x000fc800078e0007 */
[----:B------:R-:W-:-:S05]  /*3270*/  @P1 SEL R3, R13, R2, !P0 ;  /* 0x000000020d031207 */ /* 0x000fca0004000000 */
[----:B------:R-:W-:-:S03]  /*3280*/  IMAD.MOV.U32 R5, RZ, RZ, R3 ;  /* 0x000000ffff057224 */ /* 0x000fc600078e0003 */
[----:B------:R-:W-:Y:S05]  /*3290*/  @!P2 BRA `(.L_x_615) ;  /* 0x000000000014a947 */ /* 0x000fea0003800000 */
[----:B------:R-:W-:Y:S01]  /*32a0*/  FSETP.GEU.AND P0, PT, R8, R7, PT ;  /* 0x000000070800720b */ /* 0x000fe20003f0e000 */
[----:B------:R-:W-:Y:S02]  /*32b0*/  IMAD.MOV.U32 R12, RZ, RZ, R8 ;  /* 0x000000ffff0c7224 */ /* 0x000fe400078e0008 */
[----:B------:R-:W-:-:S10]  /*32c0*/  VIADD R5, R2, 0x300 ;  /* 0x0000030002057836 */ /* 0x000fd40000000000 */
[----:B------:R-:W-:Y:S02]  /*32d0*/  @P0 IMAD.MOV.U32 R12, RZ, RZ, R7 ;  /* 0x000000ffff0c0224 */ /* 0x000fe400078e0007 */
[----:B------:R-:W-:-:S07]  /*32e0*/  @P0 IMAD.MOV.U32 R5, RZ, RZ, R3 ;  /* 0x000000ffff050224 */ /* 0x000fce00078e0003 */
.L_x_615:
[----:B------:R-:W-:Y:S05]  /*32f0*/  BSYNC.RECONVERGENT B1 ;  /* 0x0000000000017941 */ /* 0x000fea0003800200 */
.L_x_614:
[----:B-----5:R-:W-:Y:S01]  /*3300*/  FSETP.GEU.AND P0, PT, R12, R9, PT ;  /* 0x000000090c00720b */ /* 0x020fe20003f0e000 */
[----:B------:R-:W-:Y:S01]  /*3310*/  BSSY.RECONVERGENT B1, `(.L_x_616) ;  /* 0x0000014000017945 */ /* 0x000fe20003800200 */
[-C--:B------:R-:W-:Y:S01]  /*3320*/  IADD3 R13, P3, PT, R5, R11.reuse, RZ ;  /* 0x0000000b050d7210 */ /* 0x080fe20007f7e0ff */
[----:B------:R-:W-:Y:S01]  /*3330*/  IMAD.MOV.U32 R3, RZ, RZ, R12 ;  /* 0x000000ffff037224 */ /* 0x000fe200078e000c */
[----:B------:R-:W-:Y:S02]  /*3340*/  IADD3 R8, P1, PT, R4, R11, RZ ;  /* 0x0000000b04087210 */ /* 0x000fe40007f3e0ff */
[----:B------:R-:W-:Y:S02]  /*3350*/  IADD3.X R14, PT, PT, R6, UR4, RZ, P3, !PT ;  /* 0x00000004060e7c10 */ /* 0x000fe40009ffe4ff */
[----:B------:R-:W-:Y:S01]  /*3360*/  ISETP.LE.AND P2, PT, R10, UR6, PT ;  /* 0x000000060a007c0c */ /* 0x000fe2000bf43270 */
[----:B------:R-:W-:Y:S02]  /*3370*/  IMAD.X R11, RZ, RZ, R6, P1 ;  /* 0x000000ffff0b7224 */ /* 0x000fe400008e0606 */
[----:B------:R-:W-:-:S02]  /*3380*/  IMAD.MOV.U32 R6, RZ, RZ, R13 ;  /* 0x000000ffff067224 */ /* 0x000fc400078e000d */
[----:B------:R-:W-:Y:S01]  /*3390*/  IMAD.MOV.U32 R7, RZ, RZ, R14 ;  /* 0x000000ffff077224 */ /* 0x000fe200078e000e */
[----:B------:R-:W-:Y:S07]  /*33a0*/  @!P0 BRA `(.L_x_617) ;  /* 0x0000000000288947 */ /* 0x000fee0003800000 */
        /* <DEDUP_REMOVED lines=10> */
.L_x_617:
[----:B------:R-:W-:Y:S05]  /*3450*/  BSYNC.RECONVERGENT B1 ;  /* 0x0000000000017941 */ /* 0x000fea0003800200 */
.L_x_616:
        /* <DEDUP_REMOVED lines=12> */
[----:B------:R-:W-:-:S05]  /*3520*/  IMAD.MOV.U32 R9, RZ, RZ, 0x500 ;  /* 0x00000500ff097424 */ /* 0x000fca00078e00ff */
[----:B------:R-:W2:Y:S01]  /*3530*/  ATOMG.E.ADD.STRONG.GPU PT, R8, desc[UR10][R4.64], R9 ;  /* 0x80000009040879a8 */ /* 0x000ea200081ef10a */
[----:B------:R-:W0:Y:S01]  /*3540*/  S2UR UR5, SR_CgaCtaId ;  /* 0x00000000000579c3 */ /* 0x000e220000008800 */
[----:B------:R-:W-:Y:S02]  /*3550*/  UMOV UR4, 0x400 ;  /* 0x0000040000047882 */ /* 0x000fe40000000000 */
[----:B0-----:R-:W-:Y:S01]  /*3560*/  ULEA UR4, UR5, UR4, 0x18 ;  /* 0x0000000405047291 */ /* 0x001fe2000f8ec0ff */
[----:B--2---:R-:W-:-:S08]  /*3570*/  VIADD R8, R8, UR6 ;  /* 0x0000000608087c36 */ /* 0x004fd00008000000 */
[----:B------:R0:W-:Y:S03]  /*3580*/  STS [UR4+0x98], R8 ;  /* 0x00009808ff007988 */ /* 0x0001e60008000804 */
.L_x_620:
[----:B------:R-:W-:Y:S05]  /*3590*/  BSYNC.RECONVERGENT B1 ;  /* 0x0000000000017941 */ /* 0x000fea0003800200 */
.L_x_619:
[----:B------:R-:W1:Y:S08]  /*35a0*/  S2UR UR5, SR_CgaCtaId ;  /* 0x00000000000579c3 */ /* 0x000e700000008800 */
[----:B------:R-:W-:Y:S06]  /*35b0*/  BAR.SYNC.DEFER_BLOCKING 0x0 ;  /* 0x0000000000007b1d */ /* 0x000fec0000010000 */
[----:B------:R-:W-:Y:S01]  /*35c0*/  UMOV UR4, 0x400 ;  /* 0x0000040000047882 */ /* 0x000fe20000000000 */
[----:B------:R-:W2:Y:S01]  /*35d0*/  LDCU UR7, c[0x0][0x398] ;  /* 0x00007300ff0777ac */ /* 0x000ea20008000800 */
[----:B------:R-:W3:Y:S01]  /*35e0*/  LDCU.128 UR12, c[0x0][0x380] ;  /* 0x00007000ff0c77ac */ /* 0x000ee20008000c00 */
[----:B-1----:R-:W-:-:S06]  /*35f0*/  ULEA UR4, UR5, UR4, 0x18 ;  /* 0x0000000405047291 */ /* 0x002fcc000f8ec0ff */
[----:B0-----:R-:W-:-:S05]  /*3600*/  IMAD.U32 R8, RZ, RZ, UR4 ;  /* 0x00000004ff087e24 */ /* 0x001fca000f8e00ff */
[----:B------:R-:W0:Y:S02]  /*3610*/  LDS R11, [R8+0x98] ;  /* 0x00009800080b7984 */ /* 0x000e240000000800 */
[----:B0-----:R-:W-:-:S05]  /*3620*/  VIADD R9, R11, 0x500 ;  /* 0x000005000b097836 */ /* 0x001fca0000000000 */
[----:B------:R-:W-:-:S13]  /*3630*/  ISETP.GT.AND P0, PT, R9, R10, PT ;  /* 0x0000000a0900720c */ /* 0x000fda0003f04270 */
[----:B--23--:R-:W-:Y:S05]  /*3640*/  @P0 BRA `(.L_x_621) ;  /* 0x0000000800080947 */ /* 0x00cfea0003800000 */
[----:B------:R-:W-:Y:S01]  /*3650*/  BSSY.RECONVERGENT B1, `(.L_x_621) ;  /* 0x0000081000017945 */ /* 0x000fe20003800200 */
.L_x_634:
[----:B------:R-:W-:-:S04]  /*3660*/  IADD3 R13, P0, PT, R2, R11, RZ ;  /* 0x0000000b020d7210 */ /* 0x000fc80007f1e0ff */
[----:B------:R-:W-:Y:S02]  /*3670*/  LEA.HI.X.SX32 R12, R11, RZ, 0x1, P0 ;  /* 0x000000ff0b0c7211 */ /* 0x000fe400000f0eff */
[----:B------:R-:W-:-:S04]  /*3680*/  LEA R14, P0, R13, UR12, 0x2 ;  /* 0x0000000c0d0e7c11 */ /* 0x000fc8000f8010ff */
[----:B------:R-:W-:-:S05]  /*3690*/  LEA.HI.X R15, R13, UR13, R12, 0x2, P0 ;  /* 0x0000000d0d0f7c11 */ /* 0x000fca00080f140c */
[----:B------:R-:W2:Y:S04]  /*36a0*/  LDG.E R20, desc[UR10][R14.64] ;  /* 0x0000000a0e147981 */ /* 0x000ea8000c1e1900 */
[----:B------:R0:W5:Y:S04]  /*36b0*/  LDG.E R21, desc[UR10][R14.64+0x400] ;  /* 0x0004000a0e157981 */ /* 0x000168000c1e1900 */
[----:B------:R0:W5:Y:S04]  /*36c0*/  LDG.E R11, desc[UR10][R14.64+0x800] ;  /* 0x0008000a0e0b7981 */ /* 0x000168000c1e1900 */
[----:B------:R0:W5:Y:S04]  /*36d0*/  LDG.E R9, desc[UR10][R14.64+0xc00] ;  /* 0x000c000a0e097981 */ /* 0x000168000c1e1900 */
[----:B------:R0:W5:Y:S01]  /*36e0*/  LDG.E R10, desc[UR10][R14.64+0x1000] ;  /* 0x0010000a0e0a7981 */ /* 0x000162000c1e1900 */
[----:B------:R-:W-:Y:S01]  /*36f0*/  IADD3 R13, P1, PT, R13, UR14, RZ ;  /* 0x0000000e0d0d7c10 */ /* 0x000fe2000ff3e0ff */
[----:B------:R-:W-:Y:S01]  /*3700*/  BSSY.RECONVERGENT B2, `(.L_x_622) ;  /* 0x0000012000027945 */ /* 0x000fe20003800200 */
[----:B------:R-:W-:-:S02]  /*3710*/  IMAD.MOV.U32 R16, RZ, RZ, R3 ;  /* 0x000000ffff107224 */ /* 0x000fc400078e0003 */
[----:B------:R-:W-:Y:S01]  /*3720*/  IMAD.MOV.U32 R18, RZ, RZ, R6 ;  /* 0x000000ffff127224 */ /* 0x000fe200078e0006 */
[----:B------:R-:W-:Y:S01]  /*3730*/  IADD3.X R12, PT, PT, R12, UR15, RZ, P1, !PT ;  /* 0x0000000f0c0c7c10 */ /* 0x000fe20008ffe4ff */
        /* <DEDUP_REMOVED lines=14> */
.L_x_623:
[----:B------:R-:W-:Y:S05]  /*3820*/  BSYNC.RECONVERGENT B2 ;  /* 0x0000000000027941 */ /* 0x000fea0003800200 */
.L_x_622:
        /* <DEDUP_REMOVED lines=19> */
.L_x_625:
[----:B------:R-:W-:Y:S05]  /*3960*/  BSYNC.RECONVERGENT B2 ;  /* 0x0000000000027941 */ /* 0x000fea0003800200 */
.L_x_624:
        /* <DEDUP_REMOVED lines=19> */
.L_x_627:
[----:B------:R-:W-:Y:S05]  /*3aa0*/  BSYNC.RECONVERGENT B2 ;  /* 0x0000000000027941 */ /* 0x000fea0003800200 */
.L_x_626:
        /* <DEDUP_REMOVED lines=19> */
.L_x_629:
[----:B------:R-:W-:Y:S05]  /*3be0*/  BSYNC.RECONVERGENT B2 ;  /* 0x0000000000027941 */ /* 0x000fea0003800200 */
.L_x_628:
        /* <DEDUP_REMOVED lines=19> */
.L_x_631:
[----:B------:R-:W-:Y:S05]  /*3d20*/  BSYNC.RECONVERGENT B2 ;  /* 0x0000000000027941 */ /* 0x000fea0003800200 */
.L_x_630:
[----:B------:R-:W-:Y:S01]  /*3d30*/  BAR.SYNC.DEFER_BLOCKING 0x0 ;  /* 0x0000000000007b1d */ /* 0x000fe20000010000 */
[----:B------:R-:W-:-:S05]  /*3d40*/  ISETP.NE.AND P0, PT, R2, RZ, PT ;  /* 0x000000ff0200720c */ /* 0x000fca0003f05270 */
[----:B------:R-:W-:Y:S08]  /*3d50*/  BSSY.RECONVERGENT B2, `(.L_x_632) ;  /* 0x000000a000027945 */ /* 0x000ff00003800200 */
[----:B------:R-:W-:Y:S05]  /*3d60*/  @P0 BRA `(.L_x_633) ;  /* 0x0000000000200947 */ /* 0x000fea0003800000 */
[----:B------:R-:W-:-:S05]  /*3d70*/  IMAD.MOV.U32 R11, RZ, RZ, 0x500 ;  /* 0x00000500ff0b7424 */ /* 0x000fca00078e00ff */
[----:B------:R-:W2:Y:S01]  /*3d80*/  ATOMG.E.ADD.STRONG.GPU PT, R8, desc[UR10][R4.64], R11 ;  /* 0x8000000b040879a8 */ /* 0x000ea200081ef10a */
[----:B------:R-:W0:Y:S01]  /*3d90*/  S2UR UR5, SR_CgaCtaId ;  /* 0x00000000000579c3 */ /* 0x000e220000008800 */
[----:B------:R-:W-:Y:S02]  /*3da0*/  UMOV UR4, 0x400 ;  /* 0x0000040000047882 */ /* 0x000fe40000000000 */
[----:B0-----:R-:W-:Y:S01]  /*3db0*/  ULEA UR4, UR5, UR4, 0x18 ;  /* 0x0000000405047291 */ /* 0x001fe2000f8ec0ff */
[----:B--2---:R-:W-:-:S05]  /*3dc0*/  VIADD R9, R8, UR6 ;  /* 0x0000000608097c36 */ /* 0x004fca0008000000 */
[----:B------:R-:W-:-:S05]  /*3dd0*/  IMAD.U32 R8, RZ, RZ, UR4 ;  /* 0x00000004ff087e24 */ /* 0x000fca000f8e00ff */
[----:B------:R0:W-:Y:S02]  /*3de0*/  STS [R8+0x98], R9 ;  /* 0x0000980908007388 */ /* 0x0001e40000000800 */
.L_x_633:
[----:B------:R-:W-:Y:S05]  /*3df0*/  BSYNC.RECONVERGENT B2 ;  /* 0x0000000000027941 */ /* 0x000fea0003800200 */
.L_x_632:
[----:B------:R-:W-:Y:S01]  /*3e00*/  BAR.SYNC.DEFER_BLOCKING 0x0 ;  /* 0x0000000000007b1d */ /* 0x000fe20000010000 */
[----:B------:R-:W-:-:S05]  /*3e10*/  IMAD.U32 R10, RZ, RZ, UR7 ;  /* 0x00000007ff0a7e24 */ /* 0x000fca000f8e00ff */
[----:B------:R-:W0:Y:S02]  /*3e20*/  LDS R11, [R8+0x98] ;  /* 0x00009800080b7984 */ /* 0x000e240000000800 */
[----:B0-----:R-:W-:-:S05]  /*3e30*/  VIADD R9, R11, 0x500 ;  /* 0x000005000b097836 */ /* 0x001fca0000000000 */
[----:B------:R-:W-:-:S13]  /*3e40*/  ISETP.GT.AND P0, PT, R9, R10, PT ;  /* 0x0000000a0900720c */ /* 0x000fda0003f04270 */
[----:B------:R-:W-:Y:S05]  /*3e50*/  @!P0 BRA `(.L_x_634) ;  /* 0xfffffff800008947 */ /* 0x000fea000383ffff */
[----:B------:R-:W-:Y:S05]  /*3e60*/  BSYNC.RECONVERGENT B1 ;  /* 0x0000000000017941 */ /* 0x000fea0003800200 */
.L_x_621:
[----:B------:R-:W-:Y:S01]  /*3e70*/  ISETP.GE.AND P0, PT, R11, R10, PT ;  /* 0x0000000a0b00720c */ /* 0x000fe20003f06270 */
[----:B------:R-:W0:Y:S01]  /*3e80*/  LDCU.64 UR6, c[0x0][0x388] ;  /* 0x00007100ff0677ac */ /* 0x000e220008000a00 */
[----:B------:R-:W-:Y:S01]  /*3e90*/  BSSY.RECONVERGENT B1, `(.L_x_618) ;  /* 0x0000094000017945 */ /* 0x000fe20003800200 */
[----:B------:R-:W1:Y:S10]  /*3ea0*/  LDCU.64 UR4, c[0x0][0x388] ;  /* 0x00007100ff0477ac */ /* 0x000e740008000a00 */
[----:B------:R-:W-:Y:S05]  /*3eb0*/  @P0 BRA `(.L_x_635) ;  /* 0x0000000800440947 */ /* 0x000fea0003800000 */
[----:B------:R-:W-:-:S05]  /*3ec0*/  IMAD.IADD R9, R10, 0x1, -R11 ;  /* 0x000000010a097824 */ /* 0x000fca00078e0a0b */
[----:B------:R-:W-:-:S13]  /*3ed0*/  ISETP.GE.AND P0, PT, R2, R9, PT ;  /* 0x000000090200720c */ /* 0x000fda0003f06270 */
[----:B------:R-:W-:Y:S05]  /*3ee0*/  @P0 BRA `(.L_x_635) ;  /* 0x0000000800380947 */ /* 0x000fea0003800000 */
[----:B------:R-:W-:Y:S01]  /*3ef0*/  LOP3.LUT R4, RZ, R2, RZ, 0x33, !PT ;  /* 0x00000002ff047212 */ /* 0x000fe200078e33ff */
[----:B------:R-:W-:Y:S01]  /*3f00*/  BSSY.RECONVERGENT B2, `(.L_x_636) ;  /* 0x0000027000027945 */ /* 0x000fe20003800200 */
[----:B------:R-:W-:Y:S02]  /*3f10*/  IMAD.MOV.U32 R8, RZ, RZ, R2 ;  /* 0x000000ffff087224 */ /* 0x000fe400078e0002 */
[----:B------:R-:W-:-:S04]  /*3f20*/  IADD3 R16, PT, PT, -R11, R10, R4 ;  /* 0x0000000a0b107210 */ /* 0x000fc80007ffe104 */
[----:B------:R-:W-:-:S04]  /*3f30*/  LOP3.LUT R4, R16, 0x300, RZ, 0xc0, !PT ;  /* 0x0000030010047812 */ /* 0x000fc800078ec0ff */
[----:B------:R-:W-:-:S13]  /*3f40*/  ISETP.NE.AND P0, PT, R4, 0x300, PT ;  /* 0x000003000400780c */ /* 0x000fda0003f05270 */
[----:B------:R-:W-:Y:S05]  /*3f50*/  @!P0 BRA `(.L_x_637) ;  /* 0x0000000000848947 */ /* 0x000fea0003800000 */
[----:B------:R-:W2:Y:S01]  /*3f60*/  LDC.64 R4, c[0x0][0x380] ;  /* 0x0000e000ff047b82 */ /* 0x000ea20000000a00 */
[----:B------:R-:W-:Y:S01]  /*3f70*/  LEA.HI R8, R16, 0x1, RZ, 0x18 ;  /* 0x0000000110087811 */ /* 0x000fe200078fc0ff */
[----:B------:R-:W-:-:S03]  /*3f80*/  IMAD.IADD R15, R2, 0x1, R11 ;  /* 0x00000001020f7824 */ /* 0x000fc600078e020b */
[----:B------:R-:W-:Y:S01]  /*3f90*/  LOP3.LUT R10, R8, 0x3, RZ, 0xc0, !PT ;  /* 0x00000003080a7812 */ /* 0x000fe200078ec0ff */
[----:B------:R-:W-:-:S04]  /*3fa0*/  IMAD.MOV.U32 R8, RZ, RZ, R2 ;  /* 0x000000ffff087224 */ /* 0x000fc800078e0002 */
[----:B------:R-:W-:-:S07]  /*3fb0*/  IMAD.MOV R10, RZ, RZ, -R10 ;  /* 0x000000ffff0a7224 */ /* 0x000fce00078e0a0a */
.L_x_640:
[----:B--2---:R-:W-:-:S05]  /*3fc0*/  IMAD.WIDE R12, R15, 0x4, R4 ;  /* 0x000000040f0c7825 */ /* 0x004fca00078e0204 */
[----:B------:R-:W2:Y:S01]  /*3fd0*/  LDG.E R20, desc[UR10][R12.64] ;  /* 0x0000000a0c147981 */ /* 0x000ea2000c1e1900 */
[----:B------:R-:W-:Y:S01]  /*3fe0*/  VIADD R10, R10, 0x1 ;  /* 0x000000010a0a7836 */ /* 0x000fe20000000000 */
[C---:B-1----:R-:W-:Y:S01]  /*3ff0*/  IADD3 R18, P1, PT, R15.reuse, UR4, RZ ;  /* 0x000000040f127c10 */ /* 0x042fe2000ff3e0ff */
[----:B------:R-:W-:Y:S03]  /*4000*/  BSSY.RECONVERGENT B3, `(.L_x_638) ;  /* 0x0000013000037945 */ /* 0x000fe60003800200 */
[----:B------:R-:W-:Y:S02]  /*4010*/  ISETP.NE.AND P2, PT, R10, RZ, PT ;  /* 0x000000ff0a00720c */ /* 0x000fe40003f45270 */
[----:B------:R-:W-:Y:S02]  /*4020*/  LEA.HI.X.SX32 R17, R15, UR5, 0x1, P1 ;  /* 0x000000050f117c11 */ /* 0x000fe400088f0eff */
        /* <DEDUP_REMOVED lines=16> */
.L_x_639:
[----:B0-----:R-:W-:Y:S05]  /*4130*/  BSYNC.RECONVERGENT B3 ;  /* 0x0000000000037941 */ /* 0x001fea0003800200 */
.L_x_638:
[----:B------:R-:W-:Y:S02]  /*4140*/  VIADD R8, R8, 0x100 ;  /* 0x0000010008087836 */ /* 0x000fe40000000000 */
[----:B------:R-:W-:Y:S01]  /*4150*/  VIADD R15, R15, 0x100 ;  /* 0x000001000f0f7836 */ /* 0x000fe20000000000 */
[----:B------:R-:W-:Y:S06]  /*4160*/  @P2 BRA `(.L_x_640) ;  /* 0xfffffffc00942947 */ /* 0x000fec000383ffff */
.L_x_637:
[----:B01----:R-:W-:Y:S05]  /*4170*/  BSYNC.RECONVERGENT B2 ;  /* 0x0000000000027941 */ /* 0x003fea0003800200 */
.L_x_636:
        /* <DEDUP_REMOVED lines=9> */
.L_x_649:
[----:B------:R-:W-:-:S05]  /*4210*/  IMAD.WIDE R14, R11, 0x4, R4 ;  /* 0x000000040b0e7825 */ /* 0x000fca00078e0204 */
[----:B------:R-:W2:Y:S04]  /*4220*/  LDG.E R24, desc[UR10][R14.64+-0x800] ;  /* 0xfff8000a0e187981 */ /* 0x000ea8000c1e1900 */
[----:B------:R0:W5:Y:S04]  /*4230*/  LDG.E R26, desc[UR10][R14.64+-0x400] ;  /* 0xfffc000a0e1a7981 */ /* 0x000168000c1e1900 */
        /* <DEDUP_REMOVED lines=21> */
.L_x_642:
[----:B------:R-:W-:Y:S05]  /*4390*/  BSYNC.RECONVERGENT B2 ;  /* 0x0000000000027941 */ /* 0x000fea0003800200 */
.L_x_641:
        /* <DEDUP_REMOVED lines=19> */
.L_x_644:
[----:B------:R-:W-:Y:S05]  /*44d0*/  BSYNC.RECONVERGENT B2 ;  /* 0x0000000000027941 */ /* 0x000fea0003800200 */
.L_x_643:
[----:B------:R-:W-:Y:S01]  /*44e0*/  FSETP.GEU.AND P0, PT, R3, R10, PT ;  /* 0x0000000a0300720b */ /* 0x000fe20003f0e000 */
[----:B------:R-:W-:Y:S01]  /*44f0*/  BSSY.RECONVERGENT B2, `(.L_x_645) ;  /* 0x0000013000027945 */ /* 0x000fe20003800200 */
[C---:B------:R-:W-:Y:S01]  /*4500*/  IADD3 R17, P1, PT, R19.reuse, UR6, RZ ;  /* 0x0000000613117c10 */ /* 0x040fe2000ff3e0ff */
        /* <DEDUP_REMOVED lines=17> */
.L_x_646:
[----:B------:R-:W-:Y:S05]  /*4620*/  BSYNC.RECONVERGENT B2 ;  /* 0x0000000000027941 */ /* 0x000fea0003800200 */
.L_x_645:
        /* <DEDUP_REMOVED lines=18> */
.L_x_648:
[----:B------:R-:W-:Y:S05]  /*4750*/  BSYNC.RECONVERGENT B2 ;  /* 0x0000000000027941 */ /* 0x000fea0003800200 */
.L_x_647:
[----:B------:R-:W-:Y:S02]  /*4760*/  VIADD R8, R8, 0x400 ;  /* 0x0000040008087836 */ /* 0x000fe40000000000 */
[----:B------:R-:W-:Y:S02]  /*4770*/  VIADD R20, R20, 0x400 ;  /* 0x0000040014147836 */ /* 0x000fe40000000000 */
[----:B------:R-:W-:Y:S01]  /*4780*/  VIADD R19, R19, 0x400 ;  /* 0x0000040013137836 */ /* 0x000fe20000000000 */
[----:B------:R-:W-:Y:S01]  /*4790*/  ISETP.GE.AND P0, PT, R8, R9, PT ;  /* 0x000000090800720c */ /* 0x000fe20003f06270 */
[----:B------:R-:W-:Y:S02]  /*47a0*/  VIADD R18, R18, 0x400 ;  /* 0x0000040012127836 */ /* 0x000fe40000000000 */
[----:B------:R-:W-:-:S10]  /*47b0*/  VIADD R11, R11, 0x400 ;  /* 0x000004000b0b7836 */ /* 0x000fd40000000000 */
[----:B------:R-:W-:Y:S05]  /*47c0*/  @!P0 BRA `(.L_x_649) ;  /* 0xfffffff800908947 */ /* 0x000fea000383ffff */
.L_x_635:
[----:B01----:R-:W-:Y:S05]  /*47d0*/  BSYNC.RECONVERGENT B1 ;  /* 0x0000000000017941 */ /* 0x003fea0003800200 */
.L_x_618:
        /* <DEDUP_REMOVED lines=22> */
.L_x_651:
[----:B------:R-:W-:Y:S05]  /*4940*/  BSYNC.RECONVERGENT B1 ;  /* 0x0000000000017941 */ /* 0x000fea0003800200 */
.L_x_650:
        /* <DEDUP_REMOVED lines=21> */
.L_x_653:
[----:B------:R-:W-:Y:S05]  /*4aa0*/  BSYNC.RECONVERGENT B1 ;  /* 0x0000000000017941 */ /* 0x000fea0003800200 */
.L_x_652:
        /* <DEDUP_REMOVED lines=21> */
.L_x_655:
[----:B------:R-:W-:Y:S05]  /*4c00*/  BSYNC.RECONVERGENT B1 ;  /* 0x0000000000017941 */ /* 0x000fea0003800200 */
.L_x_654:
        /* <DEDUP_REMOVED lines=21> */
.L_x_657:
[----:B------:R-:W-:Y:S05]  /*4d60*/  BSYNC.RECONVERGENT B1 ;  /* 0x0000000000017941 */ /* 0x000fea0003800200 */
.L_x_656:
        /* <DEDUP_REMOVED lines=22> */
.L_x_659:
[----:B------:R-:W-:Y:S05]  /*4ed0*/  BSYNC.RECONVERGENT B1 ;  /* 0x0000000000017941 */ /* 0x000fea0003800200 */
.L_x_658:
        /* <DEDUP_REMOVED lines=12> */
.L_x_661:
[----:B------:R-:W-:Y:S05]  /*4fa0*/  BSYNC.RECONVERGENT B1 ;  /* 0x0000000000017941 */ /* 0x000fea0003800200 */
.L_x_660:
[----:B------:R-:W-:Y:S01]  /*4fb0*/  BAR.SYNC.DEFER_BLOCKING 0x0 ;  /* 0x0000000000007b1d */ /* 0x000fe20000010000 */
[----:B------:R-:W-:-:S13]  /*4fc0*/  ISETP.NE.AND P2, PT, R2, RZ, PT ;  /* 0x000000ff0200720c */ /* 0x000fda0003f45270 */
[----:B------:R-:W-:Y:S05]  /*4fd0*/  @P2 BRA `(.L_x_577) ;  /* 0x00000008002c2947 */ /* 0x000fea0003800000 */
[----:B------:R-:W1:Y:S01]  /*4fe0*/  S2R R2, SR_CgaCtaId ;  /* 0x0000000000027919 */ /* 0x000e620000008800 */
[----:B------:R-:W-:Y:S01]  /*4ff0*/  MOV R7, 0x400 ;  /* 0x0000040000077802 */ /* 0x000fe20000000f00 */
[----:B------:R-:W-:Y:S01]  /*5000*/  BSSY.RECONVERGENT B1, `(.L_x_662) ;  /* 0x0000019000017945 */ /* 0x000fe20003800200 */
[----:B------:R-:W-:Y:S02]  /*5010*/  IMAD.MOV.U32 R12, RZ, RZ, R6 ;  /* 0x000000ffff0c7224 */ /* 0x000fe400078e0006 */
[----:B------:R-:W-:Y:S02]  /*5020*/  IMAD.MOV.U32 R10, RZ, RZ, R5 ;  /* 0x000000ffff0a7224 */ /* 0x000fe400078e0005 */
[----:B------:R-:W-:Y:S01]  /*5030*/  IMAD.MOV.U32 R14, RZ, RZ, R4 ;  /* 0x000000ffff0e7224 */ /* 0x000fe200078e0004 */
[----:B-1----:R-:W-:-:S05]  /*5040*/  LEA R7, R2, R7, 0x18 ;  /* 0x0000000702077211 */ /* 0x002fca00078ec0ff */
[----:B------:R-:W1:Y:S04]  /*5050*/  LDS R13, [R7+0x18] ;  /* 0x00001800070d7984 */ /* 0x000e680000000800 */
[----:B------:R2:W3:Y:S04]  /*5060*/  LDS R15, [R7+0x28] ;  /* 0x00002800070f7984 */ /* 0x0004e80000000800 */
[----:B------:R2:W4:Y:S04]  /*5070*/  LDS R17, [R7+0x38] ;  /* 0x0000380007117984 */ /* 0x0005280000000800 */
[----:B0-----:R2:W0:Y:S04]  /*5080*/  LDS R9, [R7+0x48] ;  /* 0x0000480007097984 */ /* 0x0014280000000800 */
[----:B------:R2:W0:Y:S04]  /*5090*/  LDS R8, [R7+0x58] ;  /* 0x0000580007087984 */ /* 0x0004280000000800 */
[----:B------:R2:W0:Y:S04]  /*50a0*/  LDS R3, [R7+0x68] ;  /* 0x0000680007037984 */ /* 0x0004280000000800 */
[----:B------:R2:W0:Y:S01]  /*50b0*/  LDS R2, [R7+0x78] ;  /* 0x0000780007027984 */ /* 0x0004220000000800 */
[----:B-1----:R-:W-:-:S13]  /*50c0*/  FSETP.GEU.AND P0, PT, R6, R13, PT ;  /* 0x0000000d0600720b */ /* 0x002fda0003f0e000 */
[----:B--234-:R-:W-:Y:S05]  /*50d0*/  @!P0 BRA `(.L_x_663) ;  /* 0x00000000002c8947 */ /* 0x01cfea0003800000 */
[----:B------:R-:W1:Y:S01]  /*50e0*/  LDS.64 R10, [R7+0x20] ;  /* 0x00002000070a7984 */ /* 0x000e620000000a00 */
[----:B------:R-:W-:Y:S01]  /*50f0*/  FSETP.GEU.AND P3, PT, R13, R6, PT ;  /* 0x000000060d00720b */ /* 0x000fe20003f6e000 */
[----:B------:R-:W-:-:S12]  /*5100*/  IMAD.MOV.U32 R12, RZ, RZ, R13 ;  /* 0x000000ffff0c7224 */ /* 0x000fd800078e000d */
[CC--:B-1----:R-:W-:Y:S01]  /*5110*/  @P3 ISETP.GE.U32.AND P0, PT, R5.reuse, R10.reuse, PT ;  /* 0x0000000a0500320c */ /* 0x0c2fe20003f06070 */
[----:B------:R-:W-:Y:S01]  /*5120*/  IMAD.MOV.U32 R14, RZ, RZ, R11 ;  /* 0x000000ffff0e7224 */ /* 0x000fe200078e000b */
[CC--:B------:R-:W-:Y:S02]  /*5130*/  @P3 ISETP.LT.U32.AND P1, PT, R5.reuse, R10.reuse, PT ;  /* 0x0000000a0500320c */ /* 0x0c0fe40003f21070 */
[CC--:B------:R-:W-:Y:S02]  /*5140*/  @P3 ISETP.GE.AND.EX P0, PT, R4.reuse, R11.reuse, PT, P0 ;  /* 0x0000000b0400320c */ /* 0x0c0fe40003f06300 */
[----:B------:R-:W-:Y:S02]  /*5150*/  @P3 ISETP.LT.AND.EX P1, PT, R4, R11, PT, P1 ;  /* 0x0000000b0400320c */ /* 0x000fe40003f21310 */
[----:B------:R-:W-:Y:S02]  /*5160*/  @P3 FSEL R12, R6, R13, !P0 ;  /* 0x0000000d060c3208 */ /* 0x000fe40004000000 */
[----:B------:R-:W-:-:S02]  /*5170*/  @P3 SEL R10, R5, R10, P1 ;  /* 0x0000000a050a3207 */ /* 0x000fc40000800000 */
[----:B------:R-:W-:-:S07]  /*5180*/  @P3 SEL R14, R4, R11, P1 ;  /* 0x0000000b040e3207 */ /* 0x000fce0000800000 */
.L_x_663:
[----:B------:R-:W-:Y:S05]  /*5190*/  BSYNC.RECONVERGENT B1 ;  /* 0x0000000000017941 */ /* 0x000fea0003800200 */
.L_x_662:
[----:B------:R-:W-:Y:S01]  /*51a0*/  FSETP.GEU.AND P0, PT, R12, R15, PT ;  /* 0x0000000f0c00720b */ /* 0x000fe20003f0e000 */
[----:B------:R-:W-:Y:S01]  /*51b0*/  BSSY.RECONVERGENT B1, `(.L_x_664) ;  /* 0x0000010000017945 */ /* 0x000fe20003800200 */
[----:B------:R-:W-:Y:S02]  /*51c0*/  IMAD.MOV.U32 R6, RZ, RZ, R12 ;  /* 0x000000ffff067224 */ /* 0x000fe400078e000c */
[----:B------:R-:W-:Y:S02]  /*51d0*/  IMAD.MOV.U32 R11, RZ, RZ, R10 ;  /* 0x000000ffff0b7224 */ /* 0x000fe400078e000a */
[----:B------:R-:W-:-:S07]  /*51e0*/  IMAD.MOV.U32 R5, RZ, RZ, R14 ;  /* 0x000000ffff057224 */ /* 0x000fce00078e000e */
[----:B------:R-:W-:Y:S05]  /*51f0*/  @!P0 BRA `(.L_x_665) ;  /* 0x00000000002c8947 */ /* 0x000fea0003800000 */
[----:B------:R-:W1:Y:S01]  /*5200*/  LDS.64 R4, [R7+0x30] ;  /* 0x0000300007047984 */ /* 0x000e620000000a00 */
[----:B------:R-:W-:Y:S01]  /*5210*/  FSETP.GEU.AND P3, PT, R15, R12, PT ;  /* 0x0000000c0f00720b */ /* 0x000fe20003f6e000 */
[----:B------:R-:W-:-:S12]  /*5220*/  IMAD.MOV.U32 R6, RZ, RZ, R15 ;  /* 0x000000ffff067224 */ /* 0x000fd800078e000f */
[CC--:B-1----:R-:W-:Y:S01]  /*5230*/  @P3 ISETP.GE.U32.AND P0, PT, R10.reuse, R4.reuse, PT ;  /* 0x000000040a00320c */ /* 0x0c2fe20003f06070 */
[----:B------:R-:W-:Y:S01]  /*5240*/  IMAD.MOV.U32 R11, RZ, RZ, R4 ;  /* 0x000000ffff0b7224 */ /* 0x000fe200078e0004 */
[-C--:B------:R-:W-:Y:S02]  /*5250*/  @P3 ISETP.LT.U32.AND P1, PT, R10, R4.reuse, PT ;  /* 0x000000040a00320c */ /* 0x080fe40003f21070 */
[CC--:B------:R-:W-:Y:S02]  /*5260*/  @P3 ISETP.GE.AND.EX P0, PT, R14.reuse, R5.reuse, PT, P0 ;  /* 0x000000050e00320c */ /* 0x0c0fe40003f06300 */
[----:B------:R-:W-:Y:S02]  /*5270*/  @P3 ISETP.LT.AND.EX P1, PT, R14, R5, PT, P1 ;  /* 0x000000050e00320c */ /* 0x000fe40003f21310 */
[----:B------:R-:W-:Y:S02]  /*5280*/  @P3 FSEL R6, R12, R15, !P0 ;  /* 0x0000000f0c063208 */ /* 0x000fe40004000000 */
[----:B------:R-:W-:-:S02]  /*5290*/  @P3 SEL R11, R10, R4, P1 ;  /* 0x000000040a0b3207 */ /* 0x000fc40000800000 */
[----:B------:R-:W-:-:S07]  /*52a0*/  @P3 SEL R5, R14, R5, P1 ;  /* 0x000000050e053207 */ /* 0x000fce0000800000 */
.L_x_665:
[----:B------:R-:W-:Y:S05]  /*52b0*/  BSYNC.RECONVERGENT B1 ;  /* 0x0000000000017941 */ /* 0x000fea0003800200 */
.L_x_664:
        /* <DEDUP_REMOVED lines=18> */
.L_x_667:
[----:B------:R-:W-:Y:S05]  /*53e0*/  BSYNC.RECONVERGENT B1 ;  /* 0x0000000000017941 */ /* 0x000fea0003800200 */
.L_x_666:
[----:B0-----:R-:W-:Y:S01]  /*53f0*/  FSETP.GEU.AND P0, PT, R4, R9, PT ;  /* 0x000000090400720b */ /* 0x001fe20003f0e000 */
        /* <DEDUP_REMOVED lines=17> */
.L_x_669:
[----:B------:R-:W-:Y:S05]  /*5510*/  BSYNC.RECONVERGENT B1 ;  /* 0x0000000000017941 */ /* 0x000fea0003800200 */
.L_x_668:
        /* <DEDUP_REMOVED lines=18> */
.L_x_671:
[----:B------:R-:W-:Y:S05]  /*5640*/  BSYNC.RECONVERGENT B1 ;  /* 0x0000000000017941 */ /* 0x000fea0003800200 */
.L_x_670:
        /* <DEDUP_REMOVED lines=18> */
.L_x_673:
[----:B------:R-:W-:Y:S05]  /*5770*/  BSYNC.RECONVERGENT B1 ;  /* 0x0000000000017941 */ /* 0x000fea0003800200 */
.L_x_672:
        /* <DEDUP_REMOVED lines=17> */
.L_x_577:
[----:B------:R-:W-:Y:S05]  /*5890*/  BSYNC.RECONVERGENT B0 ;  /* 0x0000000000007941 */ /* 0x000fea0003800200 */
.L_x_544:
        /* <DEDUP_REMOVED lines=9> */
.L_x_674:
        /* <DEDUP_REMOVED lines=13> */
.L_x_846:


//--------------------- .text._ZN6thrust24THRUST_300001_SM_1000_NS8cuda_cub4core6detail13_kernel_agentINS1_8__reduce11ReduceAgentINS0_12zip_iteratorIN4cuda3std3__45tupleIJPfNS0_17counting_iteratorIlNS0_11use_defaultESE_SE_EEEEEEEPNSB_IJflEEESI_iNS1_9__extrema9arg_min_fIflNSA_4lessIfEEEEEEJSH_SJ_iSO_EEEvDpT0_ --------------------------
	.section	.text._ZN6thrust24THRUST_300001_SM_1000_NS8cuda_cub4core6detail13_kernel_agentINS1_8__reduce11ReduceAgentINS0_12zip_iteratorIN4cuda3std3__45tupleIJPfNS0_17counting_iteratorIlNS0_11use_defaultESE_SE_EEEEEEEPNSB_IJflEEESI_iNS1_9__extrema9arg_min_fIflNSA_4lessIfEEEEEEJSH_SJ_iSO_EEEvDpT0_,"ax",@progbits
	.align	128
        .global         _ZN6thrust24THRUST_300001_SM_1000_NS8cuda_cub4core6detail13_kernel_agentINS1_8__reduce11ReduceAgentINS0_12zip_iteratorIN4cuda3std3__45tupleIJPfNS0_17counting_iteratorIlNS0_11use_defaultESE_SE_EEEEEEEPNSB_IJflEEESI_iNS1_9__extrema9arg_min_fIflNSA_4lessIfEEEEEEJSH_SJ_iSO_EEEvDpT0_
        .type           _ZN6thrust24THRUST_300001_SM_1000_NS8cuda_cub4core6detail13_kernel_agentINS1_8__reduce11ReduceAgentINS0_12zip_iteratorIN4cuda3std3__45tupleIJPfNS0_17counting_iteratorIlNS0_11use_defaultESE_SE_EEEEEEEPNSB_IJflEEESI_iNS1_9__extrema9arg_min_fIflNSA_4lessIfEEEEEEJSH_SJ_iSO_EEEvDpT0_,@function
        .size           _ZN6thrust24THRUST_300001_SM_1000_NS8cuda_cub4core6detail13_kernel_agentINS1_8__reduce11ReduceAgentINS0_12zip_iteratorIN4cuda3std3__45tupleIJPfNS0_17counting_iteratorIlNS0_11use_defaultESE_SE_EEEEEEEPNSB_IJflEEESI_iNS1_9__extrema9arg_min_fIflNSA_4lessIfEEEEEEJSH_SJ_iSO_EEEvDpT0_,(.L_x_847 - _ZN6thrust24THRUST_300001_SM_1000_NS8cuda_cub4core6detail13_kernel_agentINS1_8__reduce11ReduceAgentINS0_12zip_iteratorIN4cuda3std3__45tupleIJPfNS0_17counting_iteratorIlNS0_11use_defaultESE_SE_EEEEEEEPNSB_IJflEEESI_iNS1_9__extrema9arg_min_fIflNSA_4lessIfEEEEEEJSH_SJ_iSO_EEEvDpT0_)
        .other          _ZN6thrust24THRUST_300001_SM_1000_NS8cuda_cub4core6detail13_kernel_agentINS1_8__reduce11ReduceAgentINS0_12zip_iteratorIN4cuda3std3__45tupleIJPfNS0_17counting_iteratorIlNS0_11use_defaultESE_SE_EEEEEEEPNSB_IJflEEESI_iNS1_9__extrema9arg_min_fIflNSA_4lessIfEEEEEEJSH_SJ_iSO_EEEvDpT0_,@"STO_CUDA_ENTRY STV_DEFAULT"
_ZN6thrust24THRUST_300001_SM_1000_NS8cuda_cub4core6detail13_kernel_agentINS1_8__reduce11ReduceAgentINS0_12zip_iteratorIN4cuda3std3__45tupleIJPfNS0_17counting_iteratorIlNS0_11use_defaultESE_SE_EEEEEEEPNSB_IJflEEESI_iNS1_9__extrema9arg_min_fIflNSA_4lessIfEEEEEEJSH_SJ_iSO_EEEvDpT0_:
.text._ZN6thrust24THRUST_300001_SM_1000_NS8cuda_cub4core6detail13_kernel_agentINS1_8__reduce11ReduceAgentINS0_12zip_iteratorIN4cuda3std3__45tupleIJPfNS0_17counting_iteratorIlNS0_11use_defaultESE_SE_EEEEEEEPNSB_IJflEEESI_iNS1_9__extrema9arg_min_fIflNSA_4lessIfEEEEEEJSH_SJ_iSO_EEEvDpT0_:
        /* <DEDUP_REMOVED lines=23> */
.L_x_678:
[----:B0-----:R-:W-:Y:S05]  /*0170*/  BSYNC.RECONVERGENT B1 ;  /* 0x0000000000017941 */ /* 0x001fea0003800200 */
.L_x_677:
        /* <DEDUP_REMOVED lines=19> */
.L_x_685:
        /* <DEDUP_REMOVED lines=23> */
.L_x_684:
[----:B------:R-:W-:Y:S05]  /*0420*/  BSYNC.RECONVERGENT B3 ;  /* 0x0000000000037941 */ /* 0x000fea0003800200 */
.L_x_683:
[----:B------:R-:W-:Y:S01]  /*0430*/  IADD3 R12, P0, PT, R12, 0x100, RZ ;  /* 0x000001000c0c7810 */ /* 0x000fe20007f1e0ff */
[----:B------:R-:W-:Y:S02]  /*0440*/  VIADD R11, R11, 0x100 ;  /* 0x000001000b0b7836 */ /* 0x000fe40000000000 */
[----:B------:R-:W-:Y:S02]  /*0450*/  IMAD.X R10, RZ, RZ, R10, P3 ;  /* 0x000000ffff0a7224 */ /* 0x000fe400018e060a */
[----:B------:R-:W-:Y:S01]  /*0460*/  IMAD.X R13, RZ, RZ, R13, P0 ;  /* 0x000000ffff0d7224 */ /* 0x000fe200000e060d */
[----:B------:R-:W-:Y:S07]  /*0470*/  @P2 BRA `(.L_x_685) ;  /* 0xfffffffc008c2947 */ /* 0x000fee000383ffff */
.L_x_682:
[----:B------:R-:W-:Y:S05]  /*0480*/  BSYNC.RECONVERGENT B2 ;  /* 0x0000000000027941 */ /* 0x000fea0003800200 */
.L_x_681:
[----:B------:R-:W-:-:S13]  /*0490*/  ISETP.GE.U32.AND P0, PT, R14, 0x300, PT ;  /* 0x000003000e00780c */ /* 0x000fda0003f06070 */
[----:B------:R-:W-:Y:S05]  /*04a0*/  @!P0 BRA `(.L_x_680) ;  /* 0x00000004007c8947 */ /* 0x000fea0003800000 */
[----:B------:R-:W0:Y:S01]  /*04b0*/  LDC.64 R8, c[0x0][0x380] ;  /* 0x0000e000ff087b82 */ /* 0x000e220000000a00 */
[----:B------:R-:W-:-:S07]  /*04c0*/  VIADD R10, R11, 0x200 ;  /* 0x000002000b0a7836 */ /* 0x000fce0000000000 */
[----:B------:R-:W1:Y:S02]  /*04d0*/  LDC.64 R6, c[0x0][0x388] ;  /* 0x0000e200ff067b82 */ /* 0x000e640000000a00 */
.L_x_694:
        /* <DEDUP_REMOVED lines=26> */
.L_x_687:
[----:B------:R-:W-:Y:S05]  /*0680*/  BSYNC.RECONVERGENT B2 ;  /* 0x0000000000027941 */ /* 0x000fea0003800200 */
.L_x_686:
        /* <DEDUP_REMOVED lines=20> */
.L_x_689:
[----:B------:R-:W-:Y:S05]  /*07d0*/  BSYNC.RECONVERGENT B2 ;  /* 0x0000000000027941 */ /* 0x000fea0003800200 */
.L_x_688:
        /* <DEDUP_REMOVED lines=20> */
.L_x_691:
[----:B------:R-:W-:Y:S05]  /*0920*/  BSYNC.RECONVERGENT B2 ;  /* 0x0000000000027941 */ /* 0x000fea0003800200 */
.L_x_690:
        /* <DEDUP_REMOVED lines=18> */
.L_x_693:
[----:B------:R-:W-:Y:S05]  /*0a50*/  BSYNC.RECONVERGENT B2 ;  /* 0x0000000000027941 */ /* 0x000fea0003800200 */
.L_x_692:
[C---:B------:R-:W-:Y:S02]  /*0a60*/  VIADD R5, R10.reuse, 0x200 ;  /* 0x000002000a057836 */ /* 0x040fe40000000000 */
[----:B------:R-:W-:-:S03]  /*0a70*/  VIADD R10, R10, 0x400 ;  /* 0x000004000a0a7836 */ /* 0x000fc60000000000 */
[----:B------:R-:W-:-:S13]  /*0a80*/  ISETP.GE.AND P0, PT, R5, UR5, PT ;  /* 0x0000000505007c0c */ /* 0x000fda000bf06270 */
[----:B------:R-:W-:Y:S05]  /*0a90*/  @!P0 BRA `(.L_x_694) ;  /* 0xfffffff800908947 */ /* 0x000fea000383ffff */
.L_x_680:
[----:B------:R-:W-:Y:S05]  /*0aa0*/  BSYNC.RECONVERGENT B1 ;  /* 0x0000000000017941 */ /* 0x000fea0003800200 */
.L_x_679:
        /* <DEDUP_REMOVED lines=25> */
.L_x_697:
[----:B------:R-:W-:Y:S05]  /*0c40*/  BSYNC.RECONVERGENT B1 ;  /* 0x0000000000017941 */ /* 0x000fea0003800200 */
.L_x_696:
        /* <DEDUP_REMOVED lines=21> */
.L_x_699:
[----:B------:R-:W-:Y:S05]  /*0da0*/  BSYNC.RECONVERGENT B1 ;  /* 0x0000000000017941 */ /* 0x000fea0003800200 */
.L_x_698:
        /* <DEDUP_REMOVED lines=21> */
.L_x_701:
[----:B------:R-:W-:Y:S05]  /*0f00*/  BSYNC.RECONVERGENT B1 ;  /* 0x0000000000017941 */ /* 0x000fea0003800200 */
.L_x_700:
        /* <DEDUP_REMOVED lines=21> */
.L_x_703:
[----:B------:R-:W-:Y:S05]  /*1060*/  BSYNC.RECONVERGENT B1 ;  /* 0x0000000000017941 */ /* 0x000fea0003800200 */
.L_x_702:
        /* <DEDUP_REMOVED lines=22> */
.L_x_705:
[----:B------:R-:W-:Y:S05]  /*11d0*/  BSYNC.RECONVERGENT B1 ;  /* 0x0000000000017941 */ /* 0x000fea0003800200 */
.L_x_704:
        /* <DEDUP_REMOVED lines=12> */
.L_x_707:
[----:B------:R-:W-:Y:S05]  /*12a0*/  BSYNC.RECONVERGENT B1 ;  /* 0x0000000000017941 */ /* 0x000fea0003800200 */
.L_x_706:
        /* <DEDUP_REMOVED lines=31> */
.L_x_710:
[----:B------:R-:W-:Y:S05]  /*14a0*/  BSYNC.RECONVERGENT B1 ;  /* 0x0000000000017941 */ /* 0x000fea0003800200 */
.L_x_709:
        /* <DEDUP_REMOVED lines=18> */
.L_x_712:
[----:B------:R-:W-:Y:S05]  /*15d0*/  BSYNC.RECONVERGENT B1 ;  /* 0x0000000000017941 */ /* 0x000fea0003800200 */
.L_x_711:
        /* <DEDUP_REMOVED lines=18> */
.L_x_714:
[----:B------:R-:W-:Y:S05]  /*1700*/  BSYNC.RECONVERGENT B1 ;  /* 0x0000000000017941 */ /* 0x000fea0003800200 */
.L_x_713:
        /* <DEDUP_REMOVED lines=18> */
.L_x_716:
[----:B------:R-:W-:Y:S05]  /*1830*/  BSYNC.RECONVERGENT B1 ;  /* 0x0000000000017941 */ /* 0x000fea0003800200 */
.L_x_715:
        /* <DEDUP_REMOVED lines=18> */
.L_x_718:
[----:B------:R-:W-:Y:S05]  /*1960*/  BSYNC.RECONVERGENT B1 ;  /* 0x0000000000017941 */ /* 0x000fea0003800200 */
.L_x_717:
        /* <DEDUP_REMOVED lines=18> */
.L_x_720:
[----:B------:R-:W-:Y:S05]  /*1a90*/  BSYNC.RECONVERGENT B1 ;  /* 0x0000000000017941 */ /* 0x000fea0003800200 */
.L_x_719:
        /* <DEDUP_REMOVED lines=19> */
.L_x_695:
        /* <DEDUP_REMOVED lines=28> */
.L_x_722:
[----:B------:R-:W-:Y:S05]  /*1d90*/  BSYNC.RECONVERGENT B1 ;  /* 0x0000000000017941 */ /* 0x000fea0003800200 */
.L_x_721:
        /* <DEDUP_REMOVED lines=22> */
.L_x_724:
[----:B------:R-:W-:Y:S05]  /*1f00*/  BSYNC.RECONVERGENT B1 ;  /* 0x0000000000017941 */ /* 0x000fea0003800200 */
.L_x_723:
        /* <DEDUP_REMOVED lines=22> */
.L_x_726:
[----:B------:R-:W-:Y:S05]  /*2070*/  BSYNC.RECONVERGENT B1 ;  /* 0x0000000000017941 */ /* 0x000fea0003800200 */
.L_x_725:
        /* <DEDUP_REMOVED lines=22> */
.L_x_728:
[----:B------:R-:W-:Y:S05]  /*21e0*/  BSYNC.RECONVERGENT B1 ;  /* 0x0000000000017941 */ /* 0x000fea0003800200 */
.L_x_727:
        /* <DEDUP_REMOVED lines=23> */
.L_x_730:
[----:B------:R-:W-:Y:S05]  /*2360*/  BSYNC.RECONVERGENT B1 ;  /* 0x0000000000017941 */ /* 0x000fea0003800200 */
.L_x_729:
        /* <DEDUP_REMOVED lines=12> */
.L_x_732:
[----:B------:R-:W-:Y:S05]  /*2430*/  BSYNC.RECONVERGENT B1 ;  /* 0x0000000000017941 */ /* 0x000fea0003800200 */
.L_x_731:
        /* <DEDUP_REMOVED lines=30> */
.L_x_734:
[----:B------:R-:W-:Y:S05]  /*2620*/  BSYNC.RECONVERGENT B1 ;  /* 0x0000000000017941 */ /* 0x000fea0003800200 */
.L_x_733:
        /* <DEDUP_REMOVED lines=27> */
.L_x_736:
[----:B------:R-:W-:Y:S05]  /*27e0*/  BSYNC.RECONVERGENT B1 ;  /* 0x0000000000017941 */ /* 0x000fea0003800200 */
.L_x_735:
        /* <DEDUP_REMOVED lines=27> */
.L_x_738:
[----:B------:R-:W-:Y:S05]  /*29a0*/  BSYNC.RECONVERGENT B1 ;  /* 0x0000000000017941 */ /* 0x000fea0003800200 */
.L_x_737:
        /* <DEDUP_REMOVED lines=27> */
.L_x_740:
[----:B------:R-:W-:Y:S05]  /*2b60*/  BSYNC.RECONVERGENT B1 ;  /* 0x0000000000017941 */ /* 0x000fea0003800200 */
.L_x_739:
        /* <DEDUP_REMOVED lines=27> */
.L_x_742:
[----:B------:R-:W-:Y:S05]  /*2d20*/  BSYNC.RECONVERGENT B1 ;  /* 0x0000000000017941 */ /* 0x000fea0003800200 */
.L_x_741:
        /* <DEDUP_REMOVED lines=27> */
.L_x_744:
[----:B------:R-:W-:Y:S05]  /*2ee0*/  BSYNC.RECONVERGENT B1 ;  /* 0x0000000000017941 */ /* 0x000fea0003800200 */
.L_x_743:
        /* <DEDUP_REMOVED lines=28> */
.L_x_676:
        /* <DEDUP_REMOVED lines=26> */
.L_x_746:
[----:B------:R-:W-:Y:S05]  /*3250*/  BSYNC.RECONVERGENT B1 ;  /* 0x0000000000017941 */ /* 0x000fea0003800200 */
.L_x_745:
        /* <DEDUP_REMOVED lines=21> */
.L_x_748:
[----:B------:R-:W-:Y:S05]  /*33b0*/  BSYNC.RECONVERGENT B1 ;  /* 0x0000000000017941 */ /* 0x000fea0003800200 */
.L_x_747:
[----:B------:R-:W-:Y:S01]  /*33c0*/  UISETP.GE.U32.AND UP0, UPT, UR4, 0xa00, UPT ;  /* 0x00000a000400788c */ /* 0x000fe2000bf06070 */
[----:B------:R-:W-:-:S08]  /*33d0*/  IMAD.MOV.U32 R5, RZ, RZ, 0x500 ;  /* 0x00000500ff057424 */ /* 0x000fd000078e00ff */
[----:B------:R-:W-:Y:S05]  /*33e0*/  BRA.U !UP0, `(.L_x_749) ;  /* 0x0000000508c47547 */ /* 0x000fea000b800000 */
[----:B------:R-:W-:Y:S01]  /*33f0*/  IMAD.MOV.U32 R5, RZ, RZ, 0x500 ;  /* 0x00000500ff057424 */ /* 0x000fe200078e00ff */
[----:B------:R-:W0:Y:S01]  /*3400*/  LDCU UR4, c[0x0][0x398] ;  /* 0x00007300ff0477ac */ /* 0x000e220008000800 */
[----:B------:R-:W1:Y:S05]  /*3410*/  LDCU.64 UR6, c[0x0][0x388] ;  /* 0x00007100ff0677ac */ /* 0x000e6a0008000a00 */
.L_x_760:
[----:B------:R-:W-:-:S05]  /*3420*/  IMAD.WIDE.U32 R12, R5, 0x4, R2 ;  /* 0x00000004050c7825 */ /* 0x000fca00078e0002 */
[----:B------:R-:W2:Y:S04]  /*3430*/  LDG.E R17, desc[UR8][R12.64] ;  /* 0x000000080c117981 */ /* 0x000ea8000c1e1900 */
[----:B------:R3:W5:Y:S04]  /*3440*/  LDG.E R18, desc[UR8][R12.64+0x400] ;  /* 0x000400080c127981 */ /* 0x000768000c1e1900 */
[----:B------:R3:W5:Y:S04]  /*3450*/  LDG.E R19, desc[UR8][R12.64+0x800] ;  /* 0x000800080c137981 */ /* 0x000768000c1e1900 */
[----:B------:R3:W5:Y:S04]  /*3460*/  LDG.E R4, desc[UR8][R12.64+0xc00] ;  /* 0x000c00080c047981 */ /* 0x000768000c1e1900 */
[----:B------:R3:W5:Y:S01]  /*3470*/  LDG.E R10, desc[UR8][R12.64+0x1000] ;  /* 0x001000080c0a7981 */ /* 0x000762000c1e1900 */
[----:B-1----:R-:W-:Y:S01]  /*3480*/  IADD3 R16, P1, P2, R0, UR6, R5 ;  /* 0x0000000600107c10 */ /* 0x002fe2000fa3e005 */
[----:B------:R-:W-:Y:S01]  /*3490*/  BSSY.RECONVERGENT B1, `(.L_x_750) ;  /* 0x0000012000017945 */ /* 0x000fe20003800200 */
[----:B------:R-:W-:-:S02]  /*34a0*/  IMAD.MOV.U32 R11, RZ, RZ, R6 ;  /* 0x000000ffff0b7224 */ /* 0x000fc400078e0006 */
[----:B------:R-:W-:Y:S01]  /*34b0*/  IMAD.MOV.U32 R14, RZ, RZ, R7 ;  /* 0x000000ffff0e7224 */ /* 0x000fe200078e0007 */
[----:B------:R-:W-:Y:S01]  /*34c0*/  IADD3.X R9, PT, PT, RZ, UR7, RZ, P1, P2 ;  /* 0x00000007ff097c10 */ /* 0x000fe20008fe44ff */
        /* <DEDUP_REMOVED lines=14> */
.L_x_751:
[----:B0-----:R-:W-:Y:S05]  /*35b0*/  BSYNC.RECONVERGENT B1 ;  /* 0x0000000000017941 */ /* 0x001fea0003800200 */
.L_x_750:
[----:B-----5:R-:W-:Y:S01]  /*35c0*/  FSETP.GEU.AND P0, PT, R11, R18, PT ;  /* 0x000000120b00720b */ /* 0x020fe20003f0e000 */
[----:B------:R-:W-:Y:S01]  /*35d0*/  BSSY.RECONVERGENT B1, `(.L_x_752) ;  /* 0x0000012000017945 */ /* 0x000fe20003800200 */
[----:B------:R-:W-:Y:S01]  /*35e0*/  IADD3 RZ, P1, PT, R16, 0x100, RZ ;  /* 0x0000010010ff7810 */ /* 0x000fe20007f3e0ff */
[----:B------:R-:W-:Y:S02]  /*35f0*/  IMAD.MOV.U32 R6, RZ, RZ, R11 ;  /* 0x000000ffff067224 */ /* 0x000fe400078e000b */
[----:B------:R-:W-:Y:S02]  /*3600*/  IMAD.MOV.U32 R12, RZ, RZ, R14 ;  /* 0x000000ffff0c7224 */ /* 0x000fe400078e000e */
[----:B------:R-:W-:Y:S02]  /*3610*/  IMAD.X R8, RZ, RZ, R9, P1 ;  /* 0x000000ffff087224 */ /* 0x000fe400008e0609 */
[----:B------:R-:W-:-:S04]  /*3620*/  IMAD.MOV.U32 R13, RZ, RZ, R15 ;  /* 0x000000ffff0d7224 */ /* 0x000fc800078e000f */
[----:B------:R-:W-:Y:S05]  /*3630*/  @!P0 BRA `(.L_x_753) ;  /* 0x00000000002c8947 */ /* 0x000fea0003800000 */
[----:B------:R-:W-:Y:S01]  /*3640*/  FSETP.GEU.AND P2, PT, R18, R11, PT ;  /* 0x0000000b1200720b */ /* 0x000fe20003f4e000 */
[----:B------:R-:W-:Y:S02]  /*3650*/  VIADD R12, R16, 0x100 ;  /* 0x00000100100c7836 */ /* 0x000fe40000000000 */
        /* <DEDUP_REMOVED lines=9> */
.L_x_753:
[----:B------:R-:W-:Y:S05]  /*36f0*/  BSYNC.RECONVERGENT B1 ;  /* 0x0000000000017941 */ /* 0x000fea0003800200 */
.L_x_752:
[----:B------:R-:W-:Y:S01]  /*3700*/  FSETP.GEU.AND P0, PT, R6, R19, PT ;  /* 0x000000130600720b */ /* 0x000fe20003f0e000 */
        /* <DEDUP_REMOVED lines=18> */
.L_x_755:
[----:B------:R-:W-:Y:S05]  /*3830*/  BSYNC.RECONVERGENT B1 ;  /* 0x0000000000017941 */ /* 0x000fea0003800200 */
.L_x_754:
[----:B------:R-:W-:Y:S01]  /*3840*/  FSETP.GEU.AND P0, PT, R7, R4, PT ;  /* 0x000000040700720b */ /* 0x000fe20003f0e000 */
[----:B------:R-:W-:Y:S01]  /*3850*/  BSSY.RECONVERGENT B1, `(.L_x_756) ;  /* 0x0000013000017945 */ /* 0x000fe20003800200 */
[C---:B------:R-:W-:Y:S01]  /*3860*/  IADD3 R15, P1, PT, R16.reuse, 0x300, RZ ;  /* 0x00000300100f7810 */ /* 0x040fe20007f3e0ff */
[----:B------:R-:W-:Y:S01]  /*3870*/  IMAD.MOV.U32 R11, RZ, RZ, R7 ;  /* 0x000000ffff0b7224 */ /* 0x000fe200078e0007 */
[----:B------:R-:W-:Y:S01]  /*3880*/  IADD3 R19, P2, PT, R16, 0x400, RZ ;  /* 0x0000040010137810 */ /* 0x000fe20007f5e0ff */
        /* <DEDUP_REMOVED lines=15> */
.L_x_757:
[----:B------:R-:W-:Y:S05]  /*3980*/  BSYNC.RECONVERGENT B1 ;  /* 0x0000000000017941 */ /* 0x000fea0003800200 */
.L_x_756:
[----:B------:R-:W-:Y:S01]  /*3990*/  FSETP.GEU.AND P0, PT, R11, R10, PT ;  /* 0x0000000a0b00720b */ /* 0x000fe20003f0e000 */
[----:B------:R-:W-:Y:S01]  /*39a0*/  BSSY.RECONVERGENT B1, `(.L_x_758) ;  /* 0x0000011000017945 */ /* 0x000fe20003800200 */
[----:B------:R-:W-:Y:S02]  /*39b0*/  IMAD.X R4, RZ, RZ, R9, P2 ;  /* 0x000000ffff047224 */ /* 0x000fe400010e0609 */
[----:B------:R-:W-:Y:S02]  /*39c0*/  IMAD.MOV.U32 R6, RZ, RZ, R11 ;  /* 0x000000ffff067224 */ /* 0x000fe400078e000b */
[----:B------:R-:W-:Y:S02]  /*39d0*/  IMAD.MOV.U32 R7, RZ, RZ, R12 ;  /* 0x000000ffff077224 */ /* 0x000fe400078e000c */
[----:B------:R-:W-:-:S05]  /*39e0*/  IMAD.MOV.U32 R8, RZ, RZ, R13 ;  /* 0x000000ffff087224 */ /* 0x000fca00078e000d */
        /* <DEDUP_REMOVED lines=12> */
.L_x_759:
[----:B------:R-:W-:Y:S05]  /*3ab0*/  BSYNC.RECONVERGENT B1 ;  /* 0x0000000000017941 */ /* 0x000fea0003800200 */
.L_x_758:
[C---:B------:R-:W-:Y:S02]  /*3ac0*/  VIADD R4, R5.reuse, 0xa00 ;  /* 0x00000a0005047836 */ /* 0x040fe40000000000 */
[----:B------:R-:W-:-:S03]  /*3ad0*/  VIADD R5, R5, 0x500 ;  /* 0x0000050005057836 */ /* 0x000fc60000000000 */
[----:B------:R-:W-:-:S13]  /*3ae0*/  ISETP.GT.AND P0, PT, R4, UR4, PT ;  /* 0x0000000404007c0c */ /* 0x000fda000bf04270 */
[----:B------:R-:W-:Y:S05]  /*3af0*/  @!P0 BRA `(.L_x_760) ;  /* 0xfffffff800488947 */ /* 0x000fea000383ffff */
.L_x_749:
        /* <DEDUP_REMOVED lines=14> */
[----:B------:R-:W-:Y:S01]  /*3be0*/  IMAD.IADD R11, R0, 0x1, R5 ;  /* 0x00000001000b7824 */ /* 0x000fe200078e0205 */
[----:B------:R-:W-:-:S04]  /*3bf0*/  LEA.HI R4, R15, 0x1, RZ, 0x18 ;  /* 0x000000010f047811 */ /* 0x000fc800078fc0ff */
[C---:B------:R-:W-:Y:S02]  /*3c00*/  IADD3 R14, P0, PT, R11.reuse, UR6, RZ ;  /* 0x000000060b0e7c10 */ /* 0x040fe4000ff1e0ff */
[----:B------:R-:W-:Y:S01]  /*3c10*/  LOP3.LUT R10, R4, 0x3, RZ, 0xc0, !PT ;  /* 0x00000003040a7812 */ /* 0x000fe200078ec0ff */
[----:B------:R-:W-:Y:S02]  /*3c20*/  IMAD.MOV.U32 R4, RZ, RZ, R0 ;  /* 0x000000ffff047224 */ /* 0x000fe400078e0000 */
[----:B------:R-:W-:Y:S02]  /*3c30*/  IMAD.X R16, RZ, RZ, UR7, P0 ;  /* 0x00000007ff107e24 */ /* 0x000fe400080e06ff */
[----:B------:R-:W-:Y:S02]  /*3c40*/  IMAD.MOV R10, RZ, RZ, -R10 ;  /* 0x000000ffff0a7224 */ /* 0x000fe400078e0a0a */
[----:B0-----:R-:W-:-:S04]  /*3c50*/  IMAD.WIDE.U32 R2, R11, 0x4, R2 ;  /* 0x000000040b027825 */ /* 0x001fc800078e0002 */
[----:B------:R-:W-:Y:S02]  /*3c60*/  IMAD.MOV.U32 R12, RZ, RZ, R2 ;  /* 0x000000ffff0c7224 */ /* 0x000fe400078e0002 */
[----:B------:R-:W-:-:S07]  /*3c70*/  IMAD.MOV.U32 R13, RZ, RZ, R3 ;  /* 0x000000ffff0d7224 */ /* 0x000fce00078e0003 */
.L_x_767:
        /* <DEDUP_REMOVED lines=23> */
.L_x_766:
[----:B------:R-:W-:Y:S05]  /*3df0*/  BSYNC.RECONVERGENT B3 ;  /* 0x0000000000037941 */ /* 0x000fea0003800200 */
.L_x_765:
[----:B------:R-:W-:Y:S01]  /*3e00*/  IADD3 R14, P0, PT, R14, 0x100, RZ ;  /* 0x000001000e0e7810 */ /* 0x000fe20007f1e0ff */
[----:B------:R-:W-:Y:S02]  /*3e10*/  VIADD R4, R4, 0x100 ;  /* 0x0000010004047836 */ /* 0x000fe40000000000 */
[----:B------:R-:W-:Y:S02]  /*3e20*/  IMAD.X R13, RZ, RZ, R13, P3 ;  /* 0x000000ffff0d7224 */ /* 0x000fe400018e060d */
[----:B------:R-:W-:Y:S01]  /*3e30*/  IMAD.X R16, RZ, RZ, R16, P0 ;  /* 0x000000ffff107224 */ /* 0x000fe200000e0610 */
[----:B------:R-:W-:Y:S07]  /*3e40*/  @P2 BRA `(.L_x_767) ;  /* 0xfffffffc008c2947 */ /* 0x000fee000383ffff */
.L_x_764:
[----:B------:R-:W-:Y:S05]  /*3e50*/  BSYNC.RECONVERGENT B2 ;  /* 0x0000000000027941 */ /* 0x000fea0003800200 */
.L_x_763:
[----:B------:R-:W-:-:S13]  /*3e60*/  ISETP.GE.U32.AND P0, PT, R15, 0x300, PT ;  /* 0x000003000f00780c */ /* 0x000fda0003f06070 */
[----:B------:R-:W-:Y:S05]  /*3e70*/  @!P0 BRA `(.L_x_762) ;  /* 0x0000000400cc8947 */ /* 0x000fea0003800000 */
[----:B------:R-:W0:Y:S01]  /*3e80*/  LDC.64 R14, c[0x0][0x380] ;  /* 0x0000e000ff0e7b82 */ /* 0x000e220000000a00 */
[----:B------:R-:W1:Y:S01]  /*3e90*/  LDCU.128 UR12, c[0x0][0x380] ;  /* 0x00007000ff0c77ac */ /* 0x000e620008000c00 */
[C---:B------:R-:W-:Y:S01]  /*3ea0*/  IADD3 R16, P1, PT, R4.reuse, R5, RZ ;  /* 0x0000000504107210 */ /* 0x040fe20007f3e0ff */
[----:B------:R-:W-:-:S04]  /*3eb0*/  IMAD.IADD R11, R4, 0x1, R5 ;  /* 0x00000001040b7824 */ /* 0x000fc800078e0205 */
[----:B------:R-:W-:Y:S01]  /*3ec0*/  IMAD.X R5, RZ, RZ, RZ, P1 ;  /* 0x000000ffff057224 */ /* 0x000fe200008e06ff */
[----:B------:R-:W2:Y:S01]  /*3ed0*/  LDC.64 R2, c[0x0][0x388] ;  /* 0x0000e200ff027b82 */ /* 0x000ea20000000a00 */
[C---:B-1----:R-:W-:Y:S02]  /*3ee0*/  LEA R17, P2, R16.reuse, UR12, 0x2 ;  /* 0x0000000c10117c11 */ /* 0x042fe4000f8410ff */
[----:B------:R-:W-:Y:S02]  /*3ef0*/  IADD3 R10, P0, PT, R11, UR14, RZ ;  /* 0x0000000e0b0a7c10 */ /* 0x000fe4000ff1e0ff */
[----:B------:R-:W-:Y:S01]  /*3f00*/  IADD3 R17, P1, PT, R17, 0xc00, RZ ;  /* 0x00000c0011117810 */ /* 0x000fe20007f3e0ff */
[----:B0-----:R-:W-:Y:S01]  /*3f10*/  IMAD.WIDE.U32 R14, R11, 0x4, R14 ;  /* 0x000000040b0e7825 */ /* 0x001fe200078e000e */
[----:B------:R-:W-:-:S03]  /*3f20*/  LEA.HI.X R16, R16, UR13, R5, 0x2, P2 ;  /* 0x0000000d10107c11 */ /* 0x000fc600090f1405 */
[----:B------:R-:W-:Y:S02]  /*3f30*/  IMAD.MOV.U32 R12, RZ, RZ, R14 ;  /* 0x000000ffff0c7224 */ /* 0x000fe400078e000e */
[----:B------:R-:W-:Y:S02]  /*3f40*/  IMAD.X R13, RZ, RZ, UR15, P0 ;  /* 0x0000000fff0d7e24 */ /* 0x000fe400080e06ff */
[----:B------:R-:W-:Y:S02]  /*3f50*/  VIADD R14, R4, 0x200 ;  /* 0x00000200040e7836 */ /* 0x000fe40000000000 */
[----:B--2---:R-:W-:-:S07]  /*3f60*/  IMAD.X R16, RZ, RZ, R16, P1 ;  /* 0x000000ffff107224 */ /* 0x004fce00008e0610 */
.L_x_776:
[----:B------:R-:W-:Y:S02]  /*3f70*/  IMAD.MOV.U32 R4, RZ, RZ, R12 ;  /* 0x000000ffff047224 */ /* 0x000fe400078e000c */
[----:B------:R-:W-:-:S05]  /*3f80*/  IMAD.MOV.U32 R5, RZ, RZ, R15 ;  /* 0x000000ffff057224 */ /* 0x000fca00078e000f */
[----:B------:R0:W2:Y:S02]  /*3f90*/  LDG.E R21, desc[UR8][R4.64] ;  /* 0x0000000804157981 */ /* 0x0000a4000c1e1900 */
[----:B0-----:R-:W-:Y:S02]  /*3fa0*/  IMAD.MOV.U32 R4, RZ, RZ, R17 ;  /* 0x000000ffff047224 */ /* 0x001fe400078e0011 */
[----:B------:R-:W-:-:S05]  /*3fb0*/  IMAD.MOV.U32 R5, RZ, RZ, R16 ;  /* 0x000000ffff057224 */ /* 0x000fca00078e0010 */
[----:B------:R0:W5:Y:S04]  /*3fc0*/  LDG.E R27, desc[UR8][R4.64+-0x800] ;  /* 0xfff80008041b7981 */ /* 0x000168000c1e1900 */
[----:B------:R0:W5:Y:S04]  /*3fd0*/  LDG.E R16, desc[UR8][R4.64+-0x400] ;  /* 0xfffc000804107981 */ /* 0x000168000c1e1900 */
[----:B------:R0:W5:Y:S01]  /*3fe0*/  LDG.E R17, desc[UR8][R4.64] ;  /* 0x0000000804117981 */ /* 0x000162000c1e1900 */
[----:B------:R-:W-:Y:S01]  /*3ff0*/  BSSY.RECONVERGENT B2, `(.L_x_768) ;  /* 0x0000012000027945 */ /* 0x000fe20003800200 */
[----:B------:R-:W-:-:S02]  /*4000*/  IMAD.MOV.U32 R18, RZ, RZ, R6 ;  /* 0x000000ffff127224 */ /* 0x000fc400078e0006 */
[----:B------:R-:W-:Y:S02]  /*4010*/  IMAD.MOV.U32 R20, RZ, RZ, R7 ;  /* 0x000000ffff147224 */ /* 0x000fe400078e0007 */
[----:B------:R-:W-:Y:S02]  /*4020*/  VIADD R19, R11, 0x100 ;  /* 0x000001000b137836 */ /* 0x000fe40000000000 */
        /* <DEDUP_REMOVED lines=14> */
.L_x_769:
[----:B------:R-:W-:Y:S05]  /*4110*/  BSYNC.RECONVERGENT B2 ;  /* 0x0000000000027941 */ /* 0x000fea0003800200 */
.L_x_768:
[----:B-----5:R-:W-:Y:S01]  /*4120*/  FSETP.GEU.AND P0, PT, R18, R27, PT ;  /* 0x0000001b1200720b */ /* 0x020fe20003f0e000 */
[----:B------:R-:W-:Y:S01]  /*4130*/  BSSY.RECONVERGENT B2, `(.L_x_770) ;  /* 0x0000013000027945 */ /* 0x000fe20003800200 */
[----:B------:R-:W-:Y:S01]  /*4140*/  IADD3 R23, P1, PT, R19, R2, RZ ;  /* 0x0000000213177210 */ /* 0x000fe20007f3e0ff */
[----:B------:R-:W-:Y:S02]  /*4150*/  VIADD R21, R11, 0x200 ;  /* 0x000002000b157836 */ /* 0x000fe40000000000 */
[----:B------:R-:W-:Y:S02]  /*4160*/  IMAD.MOV.U32 R19, RZ, RZ, R18 ;  /* 0x000000ffff137224 */ /* 0x000fe400078e0012 */
[----:B------:R-:W-:Y:S02]  /*4170*/  IMAD.X R25, RZ, RZ, R3, P1 ;  /* 0x000000ffff197224 */ /* 0x000fe400008e0603 */
[----:B------:R-:W-:Y:S02]  /*4180*/  IMAD.MOV.U32 R7, RZ, RZ, R20 ;  /* 0x000000ffff077224 */ /* 0x000fe400078e0014 */
[----:B------:R-:W-:-:S02]  /*4190*/  IMAD.MOV.U32 R6, RZ, RZ, R22 ;  /* 0x000000ffff067224 */ /* 0x000fc400078e0016 */
        /* <DEDUP_REMOVED lines=12> */
.L_x_771:
[----:B------:R-:W-:Y:S05]  /*4260*/  BSYNC.RECONVERGENT B2 ;  /* 0x0000000000027941 */ /* 0x000fea0003800200 */
.L_x_770:
[----:B------:R-:W-:Y:S01]  /*4270*/  FSETP.GEU.AND P0, PT, R19, R16, PT ;  /* 0x000000101300720b */ /* 0x000fe20003f0e000 */
[----:B------:R-:W-:Y:S01]  /*4280*/  VIADD R23, R11, 0x300 ;  /* 0x000003000b177836 */ /* 0x000fe20000000000 */
[-C--:B------:R-:W-:Y:S01]  /*4290*/  IADD3 R8, P1, PT, R21, R2.reuse, RZ ;  /* 0x0000000215087210 */ /* 0x080fe20007f3e0ff */
[----:B------:R-:W-:Y:S01]  /*42a0*/  BSSY.RECONVERGENT B2, `(.L_x_772) ;  /* 0x0000012000027945 */ /* 0x000fe20003800200 */
[----:B------:R-:W-:Y:S02]  /*42b0*/  IMAD.MOV.U32 R18, RZ, RZ, R19 ;  /* 0x000000ffff127224 */ /* 0x000fe400078e0013 */
[----:B------:R-:W-:Y:S01]  /*42c0*/  IADD3 R25, P2, PT, R23, R2, RZ ;  /* 0x0000000217197210 */ /* 0x000fe20007f5e0ff */
[----:B------:R-:W-:Y:S02]  /*42d0*/  IMAD.X R23, RZ, RZ, R3, P1 ;  /* 0x000000ffff177224 */ /* 0x000fe400008e0603 */
[----:B------:R-:W-:Y:S02]  /*42e0*/  IMAD.MOV.U32 R20, RZ, RZ, R7 ;  /* 0x000000ffff147224 */ /* 0x000fe400078e0007 */
[----:B------:R-:W-:-:S02]  /*42f0*/  IMAD.MOV.U32 R21, RZ, RZ, R6 ;  /* 0x000000ffff157224 */ /* 0x000fc400078e0006 */
[----:B------:R-:W-:Y:S06]  /*4300*/  @!P0 BRA `(.L_x_773) ;  /* 0x00000000002c8947 */ /* 0x000fec0003800000 */
        /* <DEDUP_REMOVED lines=11> */
.L_x_773:
[----:B------:R-:W-:Y:S05]  /*43c0*/  BSYNC.RECONVERGENT B2 ;  /* 0x0000000000027941 */ /* 0x000fea0003800200 */
.L_x_772:
        /* <DEDUP_REMOVED lines=18> */
.L_x_775:
[----:B------:R-:W-:Y:S05]  /*44f0*/  BSYNC.RECONVERGENT B2 ;  /* 0x0000000000027941 */ /* 0x000fea0003800200 */
.L_x_774:
[----:B------:R-:W-:Y:S01]  /*4500*/  VIADD R16, R14, 0x200 ;  /* 0x000002000e107836 */ /* 0x000fe20000000000 */
[----:B------:R-:W-:Y:S01]  /*4510*/  IADD3 R17, P2, PT, R4, 0x1000, RZ ;  /* 0x0000100004117810 */ /* 0x000fe20007f5e0ff */
[----:B------:R-:W-:Y:S01]  /*4520*/  VIADD R14, R14, 0x400 ;  /* 0x000004000e0e7836 */ /* 0x000fe20000000000 */
[----:B------:R-:W-:Y:S01]  /*4530*/  IADD3 R10, P1, PT, R10, 0x400, RZ ;  /* 0x000004000a0a7810 */ /* 0x000fe20007f3e0ff */
[----:B------:R-:W-:Y:S01]  /*4540*/  VIADD R11, R11, 0x400 ;  /* 0x000004000b0b7836 */ /* 0x000fe20000000000 */
[----:B------:R-:W-:Y:S01]  /*4550*/  ISETP.GE.AND P0, PT, R16, R9, PT ;  /* 0x000000091000720c */ /* 0x000fe20003f06270 */
[----:B------:R-:W-:Y:S01]  /*4560*/  IMAD.X R16, RZ, RZ, R5, P2 ;  /* 0x000000ffff107224 */ /* 0x000fe200010e0605 */
[----:B------:R-:W-:Y:S01]  /*4570*/  IADD3 R12, P2, PT, R12, 0x1000, RZ ;  /* 0x000010000c0c7810 */ /* 0x000fe20007f5e0ff */
[----:B------:R-:W-:-:S04]  /*4580*/  IMAD.X R13, RZ, RZ, R13, P1 ;  /* 0x000000ffff0d7224 */ /* 0x000fc800008e060d */
[----:B------:R-:W-:-:S06]  /*4590*/  IMAD.X R15, RZ, RZ, R15, P2 ;  /* 0x000000ffff0f7224 */ /* 0x000fcc00010e060f */
[----:B------:R-:W-:Y:S05]  /*45a0*/  @!P0 BRA `(.L_x_776) ;  /* 0xfffffff800708947 */ /* 0x000fea000383ffff */
.L_x_762:
[----:B------:R-:W-:Y:S05]  /*45b0*/  BSYNC.RECONVERGENT B1 ;  /* 0x0000000000017941 */ /* 0x000fea0003800200 */
.L_x_761:
        /* <DEDUP_REMOVED lines=22> */
.L_x_778:
[----:B------:R-:W-:Y:S05]  /*4720*/  BSYNC.RECONVERGENT B1 ;  /* 0x0000000000017941 */ /* 0x000fea0003800200 */
.L_x_777:
        /* <DEDUP_REMOVED lines=21> */
.L_x_780:
[----:B------:R-:W-:Y:S05]  /*4880*/  BSYNC.RECONVERGENT B1 ;  /* 0x0000000000017941 */ /* 0x000fea0003800200 */
.L_x_779:
        /* <DEDUP_REMOVED lines=21> */
.L_x_782:
[----:B------:R-:W-:Y:S05]  /*49e0*/  BSYNC.RECONVERGENT B1 ;  /* 0x0000000000017941 */ /* 0x000fea0003800200 */
.L_x_781:
        /* <DEDUP_REMOVED lines=21> */
.L_x_784:
[----:B------:R-:W-:Y:S05]  /*4b40*/  BSYNC.RECONVERGENT B1 ;  /* 0x0000000000017941 */ /* 0x000fea0003800200 */
.L_x_783:
        /* <DEDUP_REMOVED lines=22> */
.L_x_786:
[----:B------:R-:W-:Y:S05]  /*4cb0*/  BSYNC.RECONVERGENT B1 ;  /* 0x0000000000017941 */ /* 0x000fea0003800200 */
.L_x_785:
        /* <DEDUP_REMOVED lines=12> */
.L_x_788:
[----:B------:R-:W-:Y:S05]  /*4d80*/  BSYNC.RECONVERGENT B1 ;  /* 0x0000000000017941 */ /* 0x000fea0003800200 */
.L_x_787:
        /* <DEDUP_REMOVED lines=31> */
.L_x_790:
[----:B------:R-:W-:Y:S05]  /*4f80*/  BSYNC.RECONVERGENT B1 ;  /* 0x0000000000017941 */ /* 0x000fea0003800200 */
.L_x_789:
        /* <DEDUP_REMOVED lines=18> */
.L_x_792:
[----:B------:R-:W-:Y:S05]  /*50b0*/  BSYNC.RECONVERGENT B1 ;  /* 0x0000000000017941 */ /* 0x000fea0003800200 */
.L_x_791:
        /* <DEDUP_REMOVED lines=18> */
.L_x_794:
[----:B------:R-:W-:Y:S05]  /*51e0*/  BSYNC.RECONVERGENT B1 ;  /* 0x0000000000017941 */ /* 0x000fea0003800200 */
.L_x_793:
        /* <DEDUP_REMOVED lines=18> */
.L_x_796:
[----:B------:R-:W-:Y:S05]  /*5310*/  BSYNC.RECONVERGENT B1 ;  /* 0x0000000000017941 */ /* 0x000fea0003800200 */
.L_x_795:
        /* <DEDUP_REMOVED lines=18> */
.L_x_798:
[----:B------:R-:W-:Y:S05]  /*5440*/  BSYNC.RECONVERGENT B1 ;  /* 0x0000000000017941 */ /* 0x000fea0003800200 */
.L_x_797:
        /* <DEDUP_REMOVED lines=18> */
.L_x_800:
[----:B------:R-:W-:Y:S05]  /*5570*/  BSYNC.RECONVERGENT B1 ;  /* 0x0000000000017941 */ /* 0x000fea0003800200 */
.L_x_799:
        /* <DEDUP_REMOVED lines=17> */
.L_x_708:
[----:B------:R-:W-:Y:S05]  /*5690*/  BSYNC.RECONVERGENT B0 ;  /* 0x0000000000007941 */ /* 0x000fea0003800200 */
.L_x_675:
[----:B------:R-:W-:Y:S05]  /*56a0*/  @P1 EXIT ;  /* 0x000000000000194d */ /* 0x000fea0003800000 */
[----:B0-----:R-:W0:Y:S01]  /*56b0*/  LDC.64 R6, c[0x0][0x390] ;  /* 0x0000e400ff067b82 */ /* 0x001e220000000a00 */
[----:B------:R-:W-:Y:S02]  /*56c0*/  IMAD.MOV.U32 R5, RZ, RZ, R4 ;  /* 0x000000ffff057224 */ /* 0x000fe400078e0004 */
[----:B------:R-:W-:-:S05]  /*56d0*/  IMAD.MOV.U32 R4, RZ, RZ, R3 ;  /* 0x000000ffff047224 */ /* 0x000fca00078e0003 */
[----:B0-----:R-:W-:Y:S04]  /*56e0*/  STG.E.64 desc[UR8][R6.64+0x8], R4 ;  /* 0x0000080406007986 */ /* 0x001fe8000c101b08 */
[----:B------:R-:W-:Y:S01]  /*56f0*/  STG.E desc[UR8][R6.64], R2 ;  /* 0x0000000206007986 */ /* 0x000fe2000c101908 */
[----:B------:R-:W-:Y:S05]  /*5700*/  EXIT ;  /* 0x000000000000794d */ /* 0x000fea0003800000 */
.L_x_801:
        /* <DEDUP_REMOVED lines=15> */
.L_x_847:


//--------------------- .text._Z6kernelPfy        --------------------------
	.section	.text._Z6kernelPfy,"ax",@progbits
	.align	128
        .global         _Z6kernelPfy
        .type           _Z6kernelPfy,@function
        .size           _Z6kernelPfy,(.L_x_838 - _Z6kernelPfy)
        .other          _Z6kernelPfy,@"STO_CUDA_ENTRY STV_DEFAULT"
_Z6kernelPfy:
.text._Z6kernelPfy:
[----:B------:R-:W-:Y:S01]  /*0000*/  LDC R1, c[0x0][0x37c] ;  /* 0x0000df00ff017b82 */ /* 0x000fe20000000800 */
[----:B------:R-:W0:Y:S02]  /*0010*/  S2R R0, SR_TID.X ;  /* 0x0000000000007919 */ /* 0x000e240000002100 */
[----:B0-----:R-:W-:-:S13]  /*0020*/  ISETP.GT.U32.AND P0, PT, R0, 0x3b, PT ;  /* 0x0000003b0000780c */ /* 0x001fda0003f04070 */
[----:B------:R-:W-:Y:S05]  /*0030*/  @P0 EXIT ;  /* 0x000000000000094d */ /* 0x000fea0003800000 */
[----:B------:R-:W-:Y:S01]  /*0040*/  ISETP.GT.U32.AND P0, PT, R0, 0x1, PT ;  /* 0x000000010000780c */ /* 0x000fe20003f04070 */
[----:B------:R-:W0:Y:S01]  /*0050*/  LDCU.64 UR8, c[0x0][0x358] ;  /* 0x00006b00ff0877ac */ /* 0x000e220008000a00 */
[----:B------:R-:W-:Y:S11]  /*0060*/  BSSY.RECONVERGENT B0, `(.L_x_802) ;  /* 0x00000f8000007945 */ /* 0x000ff60003800200 */
[----:B------:R-:W-:Y:S05]  /*0070*/  @P0 BRA `(.L_x_803) ;  /* 0x0000000c00d80947 */ /* 0x000fea0003800000 */
[----:B------:R-:W1:Y:S01]  /*0080*/  I2F.F64.U32 R2, R0 ;  /* 0x0000000000027312 */ /* 0x000e620000201800 */
[----:B------:R-:W-:Y:S01]  /*0090*/  UMOV UR4, 0x54442d18 ;  /* 0x54442d1800047882 */ /* 0x000fe20000000000 */
[----:B------:R-:W-:Y:S01]  /*00a0*/  UMOV UR5, 0x401921fb ;  /* 0x401921fb00057882 */ /* 0x000fe20000000000 */
[----:B------:R-:W-:Y:S01]  /*00b0*/  BSSY.RECONVERGENT B1, `(.L_x_804) ;  /* 0x000006b000017945 */ /* 0x000fe20003800200 */
[----:B-1----:R-:W-:-:S08]  /*00c0*/  DMUL R2, R2, UR4 ;  /* 0x0000000402027c28 */ /* 0x002fd00008000000 */
[----:B------:R-:W-:-:S10]  /*00d0*/  DMUL R2, R2, 0.5 ;  /* 0x3fe0000002027828 */ /* 0x000fd40000000000 */
[----:B------:R-:W1:Y:S02]  /*00e0*/  F2F.F32.F64 R3, R2 ;  /* 0x0000000200037310 */ /* 0x000e640000301000 */
[C---:B-1----:R-:W-:Y:S01]  /*00f0*/  FMUL R4, R3.reuse, 0.63661974668502807617 ;  /* 0x3f22f98303047820 */ /* 0x042fe20000400000 */
[----:B------:R-:W-:-:S05]  /*0100*/  FSETP.GE.AND P0, PT, |R3|, 105615, PT ;  /* 0x47ce47800300780b */ /* 0x000fca0003f06200 */
[----:B------:R-:W1:Y:S01]  /*0110*/  F2I.NTZ R12, R4 ;  /* 0x00000004000c7305 */ /* 0x000e620000203100 */
[----:B------:R-:W-:Y:S02]  /*0120*/  P2R R2, PR, RZ, 0x1 ;  /* 0x00000001ff027803 */ /* 0x000fe40000000000 */
[----:B-1----:R-:W-:-:S05]  /*0130*/  I2FP.F32.S32 R6, R12 ;  /* 0x0000000c00067245 */ /* 0x002fca0000201400 */
[----:B------:R-:W-:-:S04]  /*0140*/  FFMA R5, R6, -1.5707962512969970703, R3 ;  /* 0xbfc90fda06057823 */ /* 0x000fc80000000003 */
[----:B------:R-:W-:-:S04]  /*0150*/  FFMA R5, R6, -7.5497894158615963534e-08, R5 ;  /* 0xb3a2216806057823 */ /* 0x000fc80000000005 */
[----:B------:R-:W-:Y:S01]  /*0160*/  FFMA R6, R6, -5.3903029534742383927e-15, R5 ;  /* 0xa7c234c506067823 */ /* 0x000fe20000000005 */
[----:B------:R-:W-:-:S04]  /*0170*/  MOV R5, R12 ;  /* 0x0000000c00057202 */ /* 0x000fc80000000f00 */
[----:B------:R-:W-:Y:S01]  /*0180*/  MOV R13, R6 ;  /* 0x00000006000d7202 */ /* 0x000fe20000000f00 */
[----:B------:R-:W-:Y:S06]  /*0190*/  @!P0 BRA `(.L_x_805) ;  /* 0x0000000400708947 */ /* 0x000fec0003800000 */
[----:B------:R-:W-:-:S13]  /*01a0*/  FSETP.NEU.AND P0, PT, |R3|, +INF , PT ;  /* 0x7f8000000300780b */ /* 0x000fda0003f0d200 */
[----:B------:R-:W-:Y:S01]  /*01b0*/  @!P0 FMUL R13, RZ, R3 ;  /* 0x00000003ff0d8220 */ /* 0x000fe20000400000 */
[----:B------:R-:W-:Y:S01]  /*01c0*/  @!P0 MOV R12, RZ ;  /* 0x000000ff000c8202 */ /* 0x000fe20000000f00 */
[----:B------:R-:W-:Y:S06]  /*01d0*/  @!P0 BRA `(.L_x_805) ;  /* 0x0000000400608947 */ /* 0x000fec0003800000 */
[----:B------:R-:W-:Y:S01]  /*01e0*/  SHF.L.U32 R4, R3, 0x8, RZ ;  /* 0x0000000803047819 */ /* 0x000fe200000006ff */
[----:B------:R-:W-:Y:S02]  /*01f0*/  HFMA2 R12, -RZ, RZ, 0, 0 ;  /* 0x00000000ff0c7431 */ /* 0x000fe400000001ff */
[----:B------:R-:W-:Y:S01]  /*0200*/  IMAD.MOV.U32 R2, RZ, RZ, RZ ;  /* 0x000000ffff027224 */ /* 0x000fe200078e00ff */
[----:B------:R-:W1:Y:S01]  /*0210*/  LDCU.64 UR6, c[0x4][0x168] ;  /* 0x01002d00ff0677ac */ /* 0x000e620008000a00 */
[----:B------:R-:W-:Y:S01]  /*0220*/  LOP3.LUT R7, R4, 0x80000000, RZ, 0xfc, !PT ;  /* 0x8000000004077812 */ /* 0x000fe200078efcff */
[----:B------:R-:W-:Y:S01]  /*0230*/  UMOV UR5, URZ ;  /* 0x000000ff00057c82 */ /* 0x000fe20008000000 */
[----:B------:R-:W-:-:S05]  /*0240*/  UMOV UR4, URZ ;  /* 0x000000ff00047c82 */ /* 0x000fca0008000000 */
.L_x_806:
[----:B-1----:R-:W-:Y:S02]  /*0250*/  MOV R10, UR6 ;  /* 0x00000006000a7c02 */ /* 0x002fe40008000f00 */
[----:B------:R-:W-:-:S05]  /*0260*/  MOV R11, UR7 ;  /* 0x00000007000b7c02 */ /* 0x000fca0008000f00 */
[----:B0-----:R-:W2:Y:S01]  /*0270*/  LDG.E.CONSTANT R8, desc[UR8][R10.64] ;  /* 0x000000080a087981 */ /* 0x001ea2000c1e9900 */
[----:B------:R-:W-:Y:S01]  /*0280*/  UIADD3 UR4, UPT, UPT, UR4, 0x1, URZ ;  /* 0x0000000104047890 */ /* 0x000fe2000fffe0ff */
[C---:B------:R-:W-:Y:S01]  /*0290*/  ISETP.EQ.AND P0, PT, R12.reuse, RZ, PT ;  /* 0x000000ff0c00720c */ /* 0x040fe20003f02270 */
[----:B------:R-:W-:Y:S01]  /*02a0*/  UIADD3 UR6, UP1, UPT, UR6, 0x4, URZ ;  /* 0x0000000406067890 */ /* 0x000fe2000ff3e0ff */
[C---:B------:R-:W-:Y:S01]  /*02b0*/  ISETP.EQ.AND P1, PT, R12.reuse, 0x4, PT ;  /* 0x000000040c00780c */ /* 0x040fe20003f22270 */
[----:B------:R-:W-:Y:S01]  /*02c0*/  UISETP.NE.AND UP0, UPT, UR4, 0x6, UPT ;  /* 0x000000060400788c */ /* 0x000fe2000bf05270 */
[C---:B------:R-:W-:Y:S01]  /*02d0*/  ISETP.EQ.AND P3, PT, R12.reuse, 0xc, PT ;  /* 0x0000000c0c00780c */ /* 0x040fe20003f62270 */
[----:B------:R-:W-:Y:S01]  /*02e0*/  UIADD3.X UR7, UPT, UPT, URZ, UR7, URZ, UP1, !UPT ;  /* 0x00000007ff077290 */ /* 0x000fe20008ffe4ff */
[C---:B------:R-:W-:Y:S02]  /*02f0*/  ISETP.EQ.AND P4, PT, R12.reuse, 0x10, PT ;  /* 0x000000100c00780c */ /* 0x040fe40003f82270 */
[----:B------:R-:W-:Y:S01]  /*0300*/  ISETP.EQ.AND P5, PT, R12, 0x14, PT ;  /* 0x000000140c00780c */ /* 0x000fe20003fa2270 */
[----:B--2---:R-:W-:-:S03]  /*0310*/  IMAD.WIDE.U32 R8, R8, R7, RZ ;  /* 0x0000000708087225 */ /* 0x004fc600078e00ff */
[----:B------:R-:W-:-:S04]  /*0320*/  IADD3 R8, P2, PT, R8, R2, RZ ;  /* 0x0000000208087210 */ /* 0x000fc80007f5e0ff */
[----:B------:R-:W-:Y:S01]  /*0330*/  IADD3.X R2, PT, PT, R9, UR5, RZ, P2, !PT ;  /* 0x0000000509027c10 */ /* 0x000fe200097fe4ff */
[----:B------:R-:W-:Y:S01]  /*0340*/  @P1 IMAD.MOV.U32 R14, RZ, RZ, R8 ;  /* 0x000000ffff0e1224 */ /* 0x000fe200078e0008 */
[C---:B------:R-:W-:Y:S01]  /*0350*/  ISETP.EQ.AND P2, PT, R12.reuse, 0x8, PT ;  /* 0x000000080c00780c */ /* 0x040fe20003f42270 */
[----:B------:R-:W-:Y:S01]  /*0360*/  VIADD R12, R12, 0x4 ;  /* 0x000000040c0c7836 */ /* 0x000fe20000000000 */
[-C--:B------:R-:W-:Y:S02]  /*0370*/  @P0 MOV R4, R8.reuse ;  /* 0x0000000800040202 */ /* 0x080fe40000000f00 */
[-C--:B------:R-:W-:Y:S02]  /*0380*/  @P3 MOV R16, R8.reuse ;  /* 0x0000000800103202 */ /* 0x080fe40000000f00 */
[-C--:B------:R-:W-:Y:S02]  /*0390*/  @P4 MOV R17, R8.reuse ;  /* 0x0000000800114202 */ /* 0x080fe40000000f00 */
[----:B------:R-:W-:-:S05]  /*03a0*/  @P5 MOV R18, R8 ;  /* 0x0000000800125202 */ /* 0x000fca0000000f00 */
[----:B------:R-:W-:Y:S01]  /*03b0*/  @P2 MOV R15, R8 ;  /* 0x00000008000f2202 */ /* 0x000fe20000000f00 */
[----:B------:R-:W-:Y:S06]  /*03c0*/  BRA.U UP0, `(.L_x_806) ;  /* 0xfffffffd00a07547 */ /* 0x000fec000b83ffff */
[----:B------:R-:W-:Y:S01]  /*03d0*/  SHF.R.U32.HI R7, RZ, 0x17, R3 ;  /* 0x00000017ff077819 */ /* 0x000fe20000011603 */
[----:B------:R-:W-:Y:S03]  /*03e0*/  BSSY.RECONVERGENT B2, `(.L_x_807) ;  /* 0x0000029000027945 */ /* 0x000fe60003800200 */
[C---:B------:R-:W-:Y:S02]  /*03f0*/  LOP3.LUT R8, R7.reuse, 0xe0, RZ, 0xc0, !PT ;  /* 0x000000e007087812 */ /* 0x040fe400078ec0ff */
[----:B------:R-:W-:Y:S02]  /*0400*/  LOP3.LUT P6, RZ, R7, 0x1f, RZ, 0xc0, !PT ;  /* 0x0000001f07ff7812 */ /* 0x000fe400078cc0ff */
[----:B------:R-:W-:-:S04]  /*0410*/  IADD3 R8, PT, PT, R8, -0x80, RZ ;  /* 0xffffff8008087810 */ /* 0x000fc80007ffe0ff */
[----:B------:R-:W-:-:S04]  /*0420*/  SHF.R.U32.HI R8, RZ, 0x5, R8 ;  /* 0x00000005ff087819 */ /* 0x000fc80000011608 */
[----:B------:R-:W-:-:S04]  /*0430*/  LEA R10, -R8, RZ, 0x2 ;  /* 0x000000ff080a7211 */ /* 0x000fc800078e11ff */
[C---:B------:R-:W-:Y:S02]  /*0440*/  ISETP.EQ.AND P3, PT, R10.reuse, -0x18, PT ;  /* 0xffffffe80a00780c */ /* 0x040fe40003f62270 */
[C---:B------:R-:W-:Y:S02]  /*0450*/  ISETP.EQ.AND P4, PT, R10.reuse, -0x14, PT ;  /* 0xffffffec0a00780c */ /* 0x040fe40003f82270 */
[C---:B------:R-:W-:Y:S02]  /*0460*/  ISETP.EQ.AND P0, PT, R10.reuse, -0x10, PT ;  /* 0xfffffff00a00780c */ /* 0x040fe40003f02270 */
[C---:B------:R-:W-:Y:S02]  /*0470*/  ISETP.EQ.AND P1, PT, R10.reuse, -0xc, PT ;  /* 0xfffffff40a00780c */ /* 0x040fe40003f22270 */
[C---:B------:R-:W-:Y:S02]  /*0480*/  ISETP.EQ.AND P2, PT, R10.reuse, -0x8, PT ;  /* 0xfffffff80a00780c */ /* 0x040fe40003f42270 */
[----:B------:R-:W-:-:S03]  /*0490*/  ISETP.EQ.AND P5, PT, R10, 0x4, PT ;  /* 0x000000040a00780c */ /* 0x000fc60003fa2270 */
[-C--:B------:R-:W-:Y:S02]  /*04a0*/  @P3 MOV R8, R4.reuse ;  /* 0x0000000400083202 */ /* 0x080fe40000000f00 */
[----:B------:R-:W-:Y:S01]  /*04b0*/  @P4 MOV R9, R4 ;  /* 0x0000000400094202 */ /* 0x000fe20000000f00 */
[----:B------:R-:W-:Y:S01]  /*04c0*/  @P4 IMAD.MOV.U32 R8, RZ, RZ, R14 ;  /* 0x000000ffff084224 */ /* 0x000fe200078e000e */
[C---:B------:R-:W-:Y:S02]  /*04d0*/  ISETP.EQ.AND P3, PT, R10.reuse, -0x4, PT ;  /* 0xfffffffc0a00780c */ /* 0x040fe40003f62270 */
[----:B------:R-:W-:Y:S02]  /*04e0*/  ISETP.EQ.AND P4, PT, R10, RZ, PT ;  /* 0x000000ff0a00720c */ /* 0x000fe40003f82270 */
[----:B------:R-:W-:Y:S02]  /*04f0*/  @P0 MOV R8, R15 ;  /* 0x0000000f00080202 */ /* 0x000fe40000000f00 */
[----:B------:R-:W-:-:S02]  /*0500*/  @P1 MOV R8, R16 ;  /* 0x0000001000081202 */ /* 0x000fc40000000f00 */
[----:B------:R-:W-:Y:S02]  /*0510*/  @P2 MOV R8, R17 ;  /* 0x0000001100082202 */ /* 0x000fe40000000f00 */
[----:B------:R-:W-:Y:S02]  /*0520*/  @P0 MOV R9, R14 ;  /* 0x0000000e00090202 */ /* 0x000fe40000000f00 */
[----:B------:R-:W-:Y:S01]  /*0530*/  @P1 MOV R9, R15 ;  /* 0x0000000f00091202 */ /* 0x000fe20000000f00 */
[----:B------:R-:W-:Y:S01]  /*0540*/  @P2 IMAD.MOV.U32 R9, RZ, RZ, R16 ;  /* 0x000000ffff092224 */ /* 0x000fe200078e0010 */
[-C--:B------:R-:W-:Y:S01]  /*0550*/  @P3 MOV R8, R18.reuse ;  /* 0x0000001200083202 */ /* 0x080fe20000000f00 */
[----:B------:R-:W-:Y:S01]  /*0560*/  @P4 IMAD.MOV.U32 R8, RZ, RZ, R2 ;  /* 0x000000ffff084224 */ /* 0x000fe200078e0002 */
[----:B------:R-:W-:Y:S02]  /*0570*/  @P3 MOV R9, R17 ;  /* 0x0000001100093202 */ /* 0x000fe40000000f00 */
[----:B------:R-:W-:-:S02]  /*0580*/  @P4 MOV R9, R18 ;  /* 0x0000001200094202 */ /* 0x000fc40000000f00 */
[----:B------:R-:W-:Y:S02]  /*0590*/  @P5 MOV R9, R2 ;  /* 0x0000000200095202 */ /* 0x000fe40000000f00 */
[----:B------:R-:W-:Y:S01]  /*05a0*/  MOV R12, R8 ;  /* 0x00000008000c7202 */ /* 0x000fe20000000f00 */
[----:B------:R-:W-:Y:S06]  /*05b0*/  @!P6 BRA `(.L_x_808) ;  /* 0x00000000002ce947 */ /* 0x000fec0003800000 */
[----:B------:R-:W-:Y:S02]  /*05c0*/  @P0 MOV R8, R4 ;  /* 0x0000000400080202 */ /* 0x000fe40000000f00 */
[----:B------:R-:W-:Y:S02]  /*05d0*/  ISETP.EQ.AND P0, PT, R10, 0x8, PT ;  /* 0x000000080a00780c */ /* 0x000fe40003f02270 */
[----:B------:R-:W-:Y:S01]  /*05e0*/  @P1 MOV R8, R14 ;  /* 0x0000000e00081202 */ /* 0x000fe20000000f00 */
[----:B------:R-:W-:Y:S01]  /*05f0*/  @P2 IMAD.MOV.U32 R8, RZ, RZ, R15 ;  /* 0x000000ffff082224 */ /* 0x000fe200078e000f */
[----:B------:R-:W-:Y:S02]  /*0600*/  @P3 MOV R8, R16 ;  /* 0x0000001000083202 */ /* 0x000fe40000000f00 */
[----:B------:R-:W-:Y:S02]  /*0610*/  @P4 MOV R8, R17 ;  /* 0x0000001100084202 */ /* 0x000fe40000000f00 */
[----:B------:R-:W-:-:S02]  /*0620*/  @P5 MOV R8, R18 ;  /* 0x0000001200085202 */ /* 0x000fc40000000f00 */
[----:B------:R-:W-:-:S03]  /*0630*/  LOP3.LUT R7, R7, 0x1f, RZ, 0xc0, !PT ;  /* 0x0000001f07077812 */ /* 0x000fc600078ec0ff */
[----:B------:R-:W-:Y:S02]  /*0640*/  @P0 MOV R8, R2 ;  /* 0x0000000200080202 */ /* 0x000fe40000000f00 */
[-C--:B------:R-:W-:Y:S02]  /*0650*/  SHF.L.W.U32.HI R12, R9, R7.reuse, R12 ;  /* 0x00000007090c7219 */ /* 0x080fe40000010e0c */
[----:B------:R-:W-:-:S07]  /*0660*/  SHF.L.W.U32.HI R9, R8, R7, R9 ;  /* 0x0000000708097219 */ /* 0x000fce0000010e09 */
.L_x_808:
[----:B------:R-:W-:Y:S05]  /*0670*/  BSYNC.RECONVERGENT B2 ;  /* 0x0000000000027941 */ /* 0x000fea0003800200 */
.L_x_807:
[C---:B------:R-:W-:Y:S01]  /*0680*/  SHF.L.W.U32.HI R7, R9.reuse, 0x2, R12 ;  /* 0x0000000209077819 */ /* 0x040fe20000010e0c */
[----:B------:R-:W-:Y:S01]  /*0690*/  IMAD.SHL.U32 R9, R9, 0x4, RZ ;  /* 0x0000000409097824 */ /* 0x000fe200078e00ff */
[----:B------:R-:W-:Y:S01]  /*06a0*/  UMOV UR4, 0x54442d19 ;  /* 0x54442d1900047882 */ /* 0x000fe20000000000 */
[----:B------:R-:W-:Y:S01]  /*06b0*/  UMOV UR5, 0x3bf921fb ;  /* 0x3bf921fb00057882 */ /* 0x000fe20000000000 */
[----:B------:R-:W-:Y:S02]  /*06c0*/  SHF.R.S32.HI R2, RZ, 0x1f, R7 ;  /* 0x0000001fff027819 */ /* 0x000fe40000011407 */
[----:B------:R-:W-:Y:S02]  /*06d0*/  ISETP.GE.AND P0, PT, R7, RZ, PT ;  /* 0x000000ff0700720c */ /* 0x000fe40003f06270 */
[C---:B------:R-:W-:Y:S02]  /*06e0*/  LOP3.LUT R10, R2.reuse, R9, RZ, 0x3c, !PT ;  /* 0x00000009020a7212 */ /* 0x040fe400078e3cff */
[----:B------:R-:W-:-:S02]  /*06f0*/  LOP3.LUT R11, R2, R7, RZ, 0x3c, !PT ;  /* 0x00000007020b7212 */ /* 0x000fc400078e3cff */
[----:B------:R-:W-:Y:S02]  /*0700*/  SHF.R.U32.HI R12, RZ, 0x1e, R12 ;  /* 0x0000001eff0c7819 */ /* 0x000fe4000001160c */
[----:B------:R-:W0:Y:S02]  /*0710*/  I2F.F64.S64 R8, R10 ;  /* 0x0000000a00087312 */ /* 0x000e240000301c00 */
[----:B------:R-:W-:Y:S01]  /*0720*/  LEA.HI R12, R7, R12, RZ, 0x1 ;  /* 0x0000000c070c7211 */ /* 0x000fe200078f08ff */
[----:B0-----:R-:W-:-:S10]  /*0730*/  DMUL R8, R8, UR4 ;  /* 0x0000000408087c28 */ /* 0x001fd40008000000 */
[----:B------:R-:W0:Y:S02]  /*0740*/  F2F.F32.F64 R8, R8 ;  /* 0x0000000800087310 */ /* 0x000e240000301000 */
[----:B0-----:R-:W-:-:S07]  /*0750*/  FSEL R13, -R8, R8, !P0 ;  /* 0x00000008080d7208 */ /* 0x001fce0004000100 */
.L_x_805:
[----:B0-----:R-:W-:Y:S05]  /*0760*/  BSYNC.RECONVERGENT B1 ;  /* 0x0000000000017941 */ /* 0x001fea0003800200 */
.L_x_804:
[----:B------:R-:W0:Y:S01]  /*0770*/  S2UR UR5, SR_CgaCtaId ;  /* 0x00000000000579c3 */ /* 0x000e220000008800 */
[----:B------:R-:W-:Y:S01]  /*0780*/  MOV R7, 0x37cbac00 ;  /* 0x37cbac0000077802 */ /* 0x000fe20000000f00 */
[----:B------:R-:W-:Y:S02]  /*0790*/  HFMA2 R11, -RZ, RZ, 1.0078125, -8.98838043212890625e-05 ;  /* 0x3c0885e4ff0b7431 */ /* 0x000fe400000001ff */
[----:B------:R-:W-:Y:S01]  /*07a0*/  FMUL R8, R13, R13 ;  /* 0x0000000d0d087220 */ /* 0x000fe20000400000 */
[----:B------:R-:W-:Y:S01]  /*07b0*/  LOP3.LUT R9, R12, 0x1, RZ, 0xc0, !PT ;  /* 0x000000010c097812 */ /* 0x000fe200078ec0ff */
[----:B------:R-:W-:Y:S01]  /*07c0*/  UMOV UR4, 0x400 ;  /* 0x0000040000047882 */ /* 0x000fe20000000000 */
[----:B------:R-:W-:Y:S01]  /*07d0*/  MOV R10, 0x3e2aaaa8 ;  /* 0x3e2aaaa8000a7802 */ /* 0x000fe20000000f00 */
[----:B------:R-:W-:Y:S01]  /*07e0*/  FFMA R2, R8, R7, -0.0013887860113754868507 ;  /* 0xbab607ed08027423 */ /* 0x000fe20000000007 */
[----:B------:R-:W-:Y:S01]  /*07f0*/  ISETP.NE.U32.AND P0, PT, R9, 0x1, PT ;  /* 0x000000010900780c */ /* 0x000fe20003f05070 */
[----:B------:R-:W-:Y:S01]  /*0800*/  BSSY.RECONVERGENT B1, `(.L_x_809) ;  /* 0x000006c000017945 */ /* 0x000fe20003800200 */
[----:B------:R-:W-:-:S02]  /*0810*/  IADD3 R12, PT, PT, R12, 0x1, RZ ;  /* 0x000000010c0c7810 */ /* 0x000fc40007ffe0ff */
[----:B------:R-:W-:Y:S02]  /*0820*/  FSEL R9, R2, -0.00019574658654164522886, P0 ;  /* 0xb94d415302097808 */ /* 0x000fe40000000000 */
[----:B------:R-:W-:Y:S02]  /*0830*/  FSEL R11, R11, 0.041666727513074874878, !P0 ;  /* 0x3d2aaabb0b0b7808 */ /* 0x000fe40004000000 */
[----:B------:R-:W-:Y:S02]  /*0840*/  FSEL R10, -R10, -0.4999999701976776123, !P0 ;  /* 0xbeffffff0a0a7808 */ /* 0x000fe40004000100 */
[----:B------:R-:W-:Y:S01]  /*0850*/  LOP3.LUT P1, RZ, R12, 0x2, RZ, 0xc0, !PT ;  /* 0x000000020cff7812 */ /* 0x000fe2000782c0ff */
[C---:B------:R-:W-:Y:S01]  /*0860*/  FFMA R9, R8.reuse, R9, R11 ;  /* 0x0000000908097223 */ /* 0x040fe2000000000b */
[----:B------:R-:W-:Y:S02]  /*0870*/  FSEL R2, R13, 1, !P0 ;  /* 0x3f8000000d027808 */ /* 0x000fe40004000000 */
[----:B------:R-:W-:Y:S01]  /*0880*/  FSETP.GE.AND P2, PT, |R3|, 105615, PT ;  /* 0x47ce47800300780b */ /* 0x000fe20003f46200 */
[C---:B------:R-:W-:Y:S01]  /*0890*/  FFMA R10, R8.reuse, R9, R10 ;  /* 0x00000009080a7223 */ /* 0x040fe2000000000a */
[----:B0-----:R-:W-:Y:S01]  /*08a0*/  ULEA UR4, UR5, UR4, 0x18 ;  /* 0x0000000405047291 */ /* 0x001fe2000f8ec0ff */
[----:B------:R-:W-:-:S04]  /*08b0*/  FFMA R9, R8, R2, RZ ;  /* 0x0000000208097223 */ /* 0x000fc800000000ff */
[----:B------:R-:W-:Y:S01]  /*08c0*/  FFMA R9, R9, R10, R2 ;  /* 0x0000000a09097223 */ /* 0x000fe20000000002 */
[----:B------:R-:W-:-:S03]  /*08d0*/  LEA R8, R0, UR4, 0x3 ;  /* 0x0000000400087c11 */ /* 0x000fc6000f8e18ff */
[----:B------:R-:W-:-:S05]  /*08e0*/  @P1 FADD R9, RZ, -R9 ;  /* 0x80000009ff091221 */ /* 0x000fca0000000000 */
[----:B------:R0:W-:Y:S01]  /*08f0*/  STS [R8], R9 ;  /* 0x0000000908007388 */ /* 0x0001e20000000800 */
[----:B------:R-:W-:Y:S05]  /*0900*/  @!P2 BRA `(.L_x_810) ;  /* 0x00000004006ca947 */ /* 0x000fea0003800000 */
[----:B------:R-:W-:-:S13]  /*0910*/  FSETP.NEU.AND P0, PT, |R3|, +INF , PT ;  /* 0x7f8000000300780b */ /* 0x000fda0003f0d200 */
[----:B------:R-:W-:Y:S01]  /*0920*/  @!P0 FMUL R6, RZ, R3 ;  /* 0x00000003ff068220 */ /* 0x000fe20000400000 */
[----:B------:R-:W-:Y:S01]  /*0930*/  @!P0 IMAD.MOV.U32 R5, RZ, RZ, RZ ;  /* 0x000000ffff058224 */ /* 0x000fe200078e00ff */
[----:B------:R-:W-:Y:S06]  /*0940*/  @!P0 BRA `(.L_x_810) ;  /* 0x00000004005c8947 */ /* 0x000fec0003800000 */
[----:B------:R-:W-:Y:S01]  /*0950*/  SHF.L.U32 R5, R3, 0x8, RZ ;  /* 0x0000000803057819 */ /* 0x000fe200000006ff */
[----:B------:R-:W-:Y:S01]  /*0960*/  HFMA2 R2, -RZ, RZ, 0, 0 ;  /* 0x00000000ff027431 */ /* 0x000fe200000001ff */
[----:B------:R-:W-:Y:S01]  /*0970*/  MOV R6, RZ ;  /* 0x000000ff00067202 */ /* 0x000fe20000000f00 */
[----:B------:R-:W1:Y:S01]  /*0980*/  LDCU.64 UR6, c[0x4][0x168] ;  /* 0x01002d00ff0677ac */ /* 0x000e620008000a00 */
[----:B0-----:R-:W-:Y:S01]  /*0990*/  LOP3.LUT R9, R5, 0x80000000, RZ, 0xfc, !PT ;  /* 0x8000000005097812 */ /* 0x001fe200078efcff */
[----:B------:R-:W-:Y:S01]  /*09a0*/  UMOV UR5, URZ ;  /* 0x000000ff00057c82 */ /* 0x000fe20008000000 */
[----:B------:R-:W-:-:S05]  /*09b0*/  UMOV UR4, URZ ;  /* 0x000000ff00047c82 */ /* 0x000fca0008000000 */
.L_x_811:
[----:B-1----:R-:W-:Y:S01]  /*09c0*/  MOV R12, UR6 ;  /* 0x00000006000c7c02 */ /* 0x002fe20008000f00 */
[----:B------:R-:W-:-:S05]  /*09d0*/  IMAD.U32 R13, RZ, RZ, UR7 ;  /* 0x00000007ff0d7e24 */ /* 0x000fca000f8e00ff */
[----:B------:R-:W2:Y:S01]  /*09e0*/  LDG.E.CONSTANT R10, desc[UR8][R12.64] ;  /* 0x000000080c0a7981 */ /* 0x000ea2000c1e9900 */
        /* <DEDUP_REMOVED lines=8> */
[----:B------:R-:W-:-:S02]  /*0a70*/  ISETP.EQ.AND P4, PT, R6, 0x10, PT ;  /* 0x000000100600780c */ /* 0x000fc40003f82270 */
[C---:B------:R-:W-:Y:S02]  /*0a80*/  ISETP.EQ.AND P5, PT, R6.reuse, 0x14, PT ;  /* 0x000000140600780c */ /* 0x040fe40003fa2270 */
[----:B------:R-:W-:Y:S01]  /*0a90*/  IADD3 R6, PT, PT, R6, 0x4, RZ ;  /* 0x0000000406067810 */ /* 0x000fe20007ffe0ff */
[----:B--2---:R-:W-:-:S03]  /*0aa0*/  IMAD.WIDE.U32 R10, R10, R9, RZ ;  /* 0x000000090a0a7225 */ /* 0x004fc600078e00ff */
[----:B------:R-:W-:-:S04]  /*0ab0*/  IADD3 R5, P6, PT, R10, R2, RZ ;  /* 0x000000020a057210 */ /* 0x000fc80007fde0ff */
[----:B------:R-:W-:Y:S01]  /*0ac0*/  IADD3.X R2, PT, PT, R11, UR5, RZ, P6, !PT ;  /* 0x000000050b027c10 */ /* 0x000fe2000b7fe4ff */
[----:B------:R-:W-:Y:S01]  /*0ad0*/  @P4 IMAD.MOV.U32 R17, RZ, RZ, R5 ;  /* 0x000000ffff114224 */ /* 0x000fe200078e0005 */
[-C--:B------:R-:W-:Y:S02]  /*0ae0*/  @P0 MOV R4, R5.reuse ;  /* 0x0000000500040202 */ /* 0x080fe40000000f00 */
[-C--:B------:R-:W-:Y:S02]  /*0af0*/  @P1 MOV R14, R5.reuse ;  /* 0x00000005000e1202 */ /* 0x080fe40000000f00 */
[-C--:B------:R-:W-:Y:S02]  /*0b00*/  @P2 MOV R15, R5.reuse ;  /* 0x00000005000f2202 */ /* 0x080fe40000000f00 */
[-C--:B------:R-:W-:Y:S02]  /*0b10*/  @P3 MOV R16, R5.reuse ;  /* 0x0000000500103202 */ /* 0x080fe40000000f00 */
        /* <DEDUP_REMOVED lines=14> */
[----:B------:R-:W-:-:S03]  /*0c00*/  ISETP.EQ.AND P5, PT, R10, RZ, PT ;  /* 0x000000ff0a00720c */ /* 0x000fc60003fa2270 */
[----:B------:R-:W-:Y:S02]  /*0c10*/  @P3 MOV R3, R4 ;  /* 0x0000000400033202 */ /* 0x000fe40000000f00 */
[C---:B------:R-:W-:Y:S01]  /*0c20*/  ISETP.EQ.AND P3, PT, R10.reuse, -0x4, PT ;  /* 0xfffffffc0a00780c */ /* 0x040fe20003f62270 */
[----:B------:R-:W-:Y:S01]  /*0c30*/  @P4 IMAD.MOV.U32 R5, RZ, RZ, R4 ;  /* 0x000000ffff054224 */ /* 0x000fe200078e0004 */
[----:B------:R-:W-:Y:S02]  /*0c40*/  @P4 MOV R3, R14 ;  /* 0x0000000e00034202 */ /* 0x000fe40000000f00 */
[----:B------:R-:W-:Y:S02]  /*0c50*/  ISETP.EQ.AND P4, PT, R10, 0x4, PT ;  /* 0x000000040a00780c */ /* 0x000fe40003f82270 */
[----:B------:R-:W-:Y:S02]  /*0c60*/  @P2 MOV R3, R15 ;  /* 0x0000000f00032202 */ /* 0x000fe40000000f00 */
[----:B------:R-:W-:-:S02]  /*0c70*/  @P1 MOV R3, R16 ;  /* 0x0000001000031202 */ /* 0x000fc40000000f00 */
[----:B------:R-:W-:Y:S02]  /*0c80*/  @P0 MOV R3, R17 ;  /* 0x0000001100030202 */ /* 0x000fe40000000f00 */
[----:B------:R-:W-:Y:S02]  /*0c90*/  @P2 MOV R5, R14 ;  /* 0x0000000e00052202 */ /* 0x000fe40000000f00 */
[----:B------:R-:W-:Y:S02]  /*0ca0*/  @P3 MOV R3, R18 ;  /* 0x0000001200033202 */ /* 0x000fe40000000f00 */
[----:B------:R-:W-:Y:S01]  /*0cb0*/  @P1 MOV R5, R15 ;  /* 0x0000000f00051202 */ /* 0x000fe20000000f00 */
[----:B------:R-:W-:Y:S01]  /*0cc0*/  @P0 IMAD.MOV.U32 R5, RZ, RZ, R16 ;  /* 0x000000ffff050224 */ /* 0x000fe200078e0010 */
[----:B------:R-:W-:Y:S02]  /*0cd0*/  @P5 MOV R3, R2 ;  /* 0x0000000200035202 */ /* 0x000fe40000000f00 */
[----:B------:R-:W-:-:S02]  /*0ce0*/  @P3 MOV R5, R17 ;  /* 0x0000001100053202 */ /* 0x000fc40000000f00 */
[----:B------:R-:W-:Y:S01]  /*0cf0*/  @P5 MOV R5, R18 ;  /* 0x0000001200055202 */ /* 0x000fe20000000f00 */
[----:B------:R-:W-:Y:S01]  /*0d00*/  @P4 IMAD.MOV.U32 R5, RZ, RZ, R2 ;  /* 0x000000ffff054224 */ /* 0x000fe200078e0002 */
[----:B------:R-:W-:Y:S01]  /*0d10*/  MOV R6, R3 ;  /* 0x0000000300067202 */ /* 0x000fe20000000f00 */
[----:B------:R-:W-:Y:S06]  /*0d20*/  @!P6 BRA `(.L_x_813) ;  /* 0x000000000028e947 */ /* 0x000fec0003800000 */
[----:B------:R-:W-:Y:S02]  /*0d30*/  @P1 MOV R4, R14 ;  /* 0x0000000e00041202 */ /* 0x000fe40000000f00 */
[----:B------:R-:W-:Y:S02]  /*0d40*/  @P0 MOV R4, R15 ;  /* 0x0000000f00040202 */ /* 0x000fe40000000f00 */
[----:B------:R-:W-:Y:S02]  /*0d50*/  ISETP.EQ.AND P0, PT, R10, 0x8, PT ;  /* 0x000000080a00780c */ /* 0x000fe40003f02270 */
[----:B------:R-:W-:Y:S02]  /*0d60*/  @P3 MOV R4, R16 ;  /* 0x0000001000043202 */ /* 0x000fe40000000f00 */
[----:B------:R-:W-:Y:S01]  /*0d70*/  @P5 MOV R4, R17 ;  /* 0x0000001100045202 */ /* 0x000fe20000000f00 */
[----:B------:R-:W-:Y:S01]  /*0d80*/  @P4 IMAD.MOV.U32 R4, RZ, RZ, R18 ;  /* 0x000000ffff044224 */ /* 0x000fe200078e0012 */
[----:B------:R-:W-:-:S04]  /*0d90*/  LOP3.LUT R9, R9, 0x1f, RZ, 0xc0, !PT ;  /* 0x0000001f09097812 */ /* 0x000fc800078ec0ff */
[----:B------:R-:W-:-:S03]  /*0da0*/  SHF.L.W.U32.HI R6, R5, R9, R6 ;  /* 0x0000000905067219 */ /* 0x000fc60000010e06 */
[----:B------:R-:W-:-:S04]  /*0db0*/  @P0 MOV R4, R2 ;  /* 0x0000000200040202 */ /* 0x000fc80000000f00 */
[----:B------:R-:W-:-:S07]  /*0dc0*/  SHF.L.W.U32.HI R5, R4, R9, R5 ;  /* 0x0000000904057219 */ /* 0x000fce0000010e05 */
.L_x_813:
[----:B------:R-:W-:Y:S05]  /*0dd0*/  BSYNC.RECONVERGENT B2 ;  /* 0x0000000000027941 */ /* 0x000fea0003800200 */
.L_x_812:
[C---:B------:R-:W-:Y:S01]  /*0de0*/  SHF.L.W.U32.HI R4, R5.reuse, 0x2, R6 ;  /* 0x0000000205047819 */ /* 0x040fe20000010e06 */
[----:B------:R-:W-:Y:S01]  /*0df0*/  UMOV UR4, 0x54442d19 ;  /* 0x54442d1900047882 */ /* 0x000fe20000000000 */
[----:B------:R-:W-:Y:S01]  /*0e00*/  SHF.L.U32 R5, R5, 0x2, RZ ;  /* 0x0000000205057819 */ /* 0x000fe200000006ff */
        /* <DEDUP_REMOVED lines=11> */
.L_x_810:
[----:B------:R-:W-:Y:S05]  /*0ec0*/  BSYNC.RECONVERGENT B1 ;  /* 0x0000000000017941 */ /* 0x000fea0003800200 */
.L_x_809:
[----:B------:R-:W-:Y:S01]  /*0ed0*/  FMUL R3, R6, R6 ;  /* 0x0000000606037220 */ /* 0x000fe20000400000 */
[----:B------:R-:W-:Y:S02]  /*0ee0*/  LOP3.LUT R2, R5, 0x1, RZ, 0xc0, !PT ;  /* 0x0000000105027812 */ /* 0x000fe400078ec0ff */
[----:B------:R-:W-:Y:S01]  /*0ef0*/  MOV R10, 0x3d2aaabb ;  /* 0x3d2aaabb000a7802 */ /* 0x000fe20000000f00 */
[----:B------:R-:W-:Y:S01]  /*0f00*/  FFMA R7, R3, R7, -0.0013887860113754868507 ;  /* 0xbab607ed03077423 */ /* 0x000fe20000000007 */
[----:B------:R-:W-:Y:S02]  /*0f10*/  ISETP.NE.U32.AND P0, PT, R2, 0x1, PT ;  /* 0x000000010200780c */ /* 0x000fe40003f05070 */
[----:B0-----:R-:W-:Y:S02]  /*0f20*/  MOV R9, 0x3effffff ;  /* 0x3effffff00097802 */ /* 0x001fe40000000f00 */
[----:B------:R-:W-:Y:S02]  /*0f30*/  FSEL R4, R7, -0.00019574658654164522886, !P0 ;  /* 0xb94d415307047808 */ /* 0x000fe40004000000 */
[----:B------:R-:W-:-:S02]  /*0f40*/  FSEL R10, R10, 0.0083327032625675201416, !P0 ;  /* 0x3c0885e40a0a7808 */ /* 0x000fc40004000000 */
[----:B------:R-:W-:Y:S02]  /*0f50*/  LOP3.LUT P1, RZ, R5, 0x2, RZ, 0xc0, !PT ;  /* 0x0000000205ff7812 */ /* 0x000fe4000782c0ff */
[----:B------:R-:W-:Y:S01]  /*0f60*/  FSEL R2, R6, 1, P0 ;  /* 0x3f80000006027808 */ /* 0x000fe20000000000 */
[----:B------:R-:W-:Y:S01]  /*0f70*/  FFMA R4, R3, R4, R10 ;  /* 0x0000000403047223 */ /* 0x000fe2000000000a */
[----:B------:R-:W-:-:S03]  /*0f80*/  FSEL R7, -R9, -0.16666662693023681641, !P0 ;  /* 0xbe2aaaa809077808 */ /* 0x000fc60004000100 */
[C---:B------:R-:W-:Y:S02]  /*0f90*/  FFMA R5, R3.reuse, R2, RZ ;  /* 0x0000000203057223 */ /* 0x040fe400000000ff */
[----:B------:R-:W-:-:S04]  /*0fa0*/  FFMA R4, R3, R4, R7 ;  /* 0x0000000403047223 */ /* 0x000fc80000000007 */
[----:B------:R-:W-:-:S04]  /*0fb0*/  FFMA R5, R5, R4, R2 ;  /* 0x0000000405057223 */ /* 0x000fc80000000002 */
[----:B------:R-:W-:-:S05]  /*0fc0*/  @P1 FADD R5, RZ, -R5 ;  /* 0x80000005ff051221 */ /* 0x000fca0000000000 */
[----:B------:R1:W-:Y:S02]  /*0fd0*/  STS [R8+0x4], R5 ;  /* 0x0000040508007388 */ /* 0x0003e40000000800 */
.L_x_803:
[----:B0-----:R-:W-:Y:S05]  /*0fe0*/  BSYNC.RECONVERGENT B0 ;  /* 0x0000000000007941 */ /* 0x001fea0003800200 */
.L_x_802:
[----:B------:R-:W0:Y:S01]  /*0ff0*/  S2UR UR7, SR_CTAID.X ;  /* 0x00000000000779c3 */ /* 0x000e220000002500 */
[----:B------:R-:W0:Y:S01]  /*1000*/  LDCU.64 UR4, c[0x0][0x388] ;  /* 0x00007100ff0477ac */ /* 0x000e220008000a00 */
[----:B------:R-:W-:Y:S01]  /*1010*/  BSSY.RECONVERGENT B0, `(.L_x_814) ;  /* 0x0000012000007945 */ /* 0x000fe20003800200 */
[----:B0-----:R-:W-:-:S04]  /*1020*/  UIADD3 UR4, UP0, UPT, UR7, UR4, URZ ;  /* 0x0000000407047290 */ /* 0x001fc8000ff1e0ff */
[----:B------:R-:W-:Y:S01]  /*1030*/  UIADD3.X UR5, UPT, UPT, URZ, UR5, URZ, UP0, !UPT ;  /* 0x00000005ff057290 */ /* 0x000fe200087fe4ff */
[----:B------:R-:W-:Y:S01]  /*1040*/  BAR.SYNC.DEFER_BLOCKING 0x0 ;  /* 0x0000000000007b1d */ /* 0x000fe20000010000 */
[----:B------:R-:W-:Y:S02]  /*1050*/  ISETP.NE.U32.AND P0, PT, RZ, UR4, PT ;  /* 0x00000004ff007c0c */ /* 0x000fe4000bf05070 */
[----:B------:R-:W-:Y:S02]  /*1060*/  MOV R4, UR4 ;  /* 0x0000000400047c02 */ /* 0x000fe40008000f00 */
[----:B------:R-:W-:-:S04]  /*1070*/  ISETP.NE.AND.EX P0, PT, RZ, UR5, PT, P0 ;  /* 0x00000005ff007c0c */ /* 0x000fc8000bf05300 */
[----:B------:R-:W-:-:S13]  /*1080*/  ISETP.EQ.OR P0, PT, R0, RZ, !P0 ;  /* 0x000000ff0000720c */ /* 0x000fda0004702670 */
[----:B------:R-:W-:Y:S05]  /*1090*/  @P0 BRA `(.L_x_815) ;  /* 0x0000000000240947 */ /* 0x000fea0003800000 */
[----:B------:R-:W-:Y:S01]  /*10a0*/  IMAD.MOV.U32 R3, RZ, RZ, RZ ;  /* 0x000000ffff037224 */ /* 0x000fe200078e00ff */
[----:B------:R-:W-:-:S07]  /*10b0*/  MOV R2, UR5 ;  /* 0x0000000500027c02 */ /* 0x000fce0008000f00 */
.L_x_816:
[----:B------:R-:W-:Y:S02]  /*10c0*/  ISETP.GT.U32.AND P0, PT, R4, 0x1, PT ;  /* 0x000000010400780c */ /* 0x000fe40003f04070 */
[----:B------:R-:W-:Y:S02]  /*10d0*/  IADD3 R3, PT, PT, R3, 0x1, RZ ;  /* 0x0000000103037810 */ /* 0x000fe40007ffe0ff */
[----:B------:R-:W-:Y:S02]  /*10e0*/  ISETP.GT.U32.AND.EX P0, PT, R2, RZ, PT, P0 ;  /* 0x000000ff0200720c */ /* 0x000fe40003f04100 */
[----:B------:R-:W-:Y:S02]  /*10f0*/  ISETP.LT.U32.AND P1, PT, R3, R0, PT ;  /* 0x000000000300720c */ /* 0x000fe40003f21070 */
[--C-:B------:R-:W-:Y:S02]  /*1100*/  SHF.R.U64 R4, R4, 0x1, R2.reuse ;  /* 0x0000000104047819 */ /* 0x100fe40000001202 */
[----:B------:R-:W-:-:S09]  /*1110*/  SHF.R.U32.HI R2, RZ, 0x1, R2 ;  /* 0x00000001ff027819 */ /* 0x000fd20000011602 */
[----:B------:R-:W-:Y:S05]  /*1120*/  @P0 BRA P1, `(.L_x_816) ;  /* 0xfffffffc00e40947 */ /* 0x000fea000083ffff */
.L_x_815:
[----:B------:R-:W-:Y:S05]  /*1130*/  BSYNC.RECONVERGENT B0 ;  /* 0x0000000000007941 */ /* 0x000fea0003800200 */
.L_x_814:
[----:B------:R-:W0:Y:S01]  /*1140*/  S2UR UR6, SR_CgaCtaId ;  /* 0x00000000000679c3 */ /* 0x000e220000008800 */
[----:B------:R-:W-:Y:S01]  /*1150*/  UMOV UR4, 0x400 ;  /* 0x0000040000047882 */ /* 0x000fe20000000000 */
[----:B------:R-:W-:Y:S02]  /*1160*/  SHF.L.U32 R2, R4, 0x3, RZ ;  /* 0x0000000304027819 */ /* 0x000fe400000006ff */
[----:B------:R-:W-:Y:S02]  /*1170*/  ISETP.NE.AND P0, PT, R0, RZ, PT ;  /* 0x000000ff0000720c */ /* 0x000fe40003f05270 */
[----:B------:R-:W-:Y:S01]  /*1180*/  LOP3.LUT R2, R2, 0x8, RZ, 0xc0, !PT ;  /* 0x0000000802027812 */ /* 0x000fe200078ec0ff */
[----:B0-----:R-:W-:Y:S02]  /*1190*/  ULEA UR10, UR6, UR4, 0x18 ;  /* 0x00000004060a7291 */ /* 0x001fe4000f8ec0ff */
[----:B------:R-:W-:-:S04]  /*11a0*/  UIADD3 UR4, UPT, UPT, UR4, 0x10, URZ ;  /* 0x0000001004047890 */ /* 0x000fc8000fffe0ff */
[----:B------:R-:W-:-:S03]  /*11b0*/  ULEA UR4, UR6, UR4, 0x18 ;  /* 0x0000000406047291 */ /* 0x000fc6000f8ec0ff */
[----:B------:R-:W0:Y:S03]  /*11c0*/  LDS.64 R2, [R2+UR10] ;  /* 0x0000000a02027984 */ /* 0x000e260008000a00 */
[----:B------:R-:W-:-:S05]  /*11d0*/  LEA R4, R0, UR4, 0x3 ;  /* 0x0000000400047c11 */ /* 0x000fca000f8e18ff */
[----:B0-----:R0:W-:Y:S01]  /*11e0*/  STS.64 [R4], R2 ;  /* 0x0000000204007388 */ /* 0x0011e20000000a00 */
[----:B------:R-:W-:Y:S06]  /*11f0*/  BAR.SYNC.DEFER_BLOCKING 0x0 ;  /* 0x0000000000007b1d */ /* 0x000fec0000010000 */
[----:B------:R-:W-:Y:S05]  /*1200*/  @!P0 EXIT ;  /* 0x000000000000894d */ /* 0x000fea0003800000 */
[C---:B------:R-:W-:Y:S01]  /*1210*/  ISETP.GT.U32.AND P0, PT, R0.reuse, 0x38, PT ;  /* 0x000000380000780c */ /* 0x040fe20003f04070 */
[----:B------:R-:W-:Y:S01]  /*1220*/  BSSY.RECONVERGENT B1, `(.L_x_817) ;  /* 0x0000102000017945 */ /* 0x000fe20003800200 */
[----:B-1----:R-:W-:Y:S01]  /*1230*/  IADD3 R5, PT, PT, -R0, 0x3c, RZ ;  /* 0x0000003c00057810 */ /* 0x002fe20007ffe1ff */
[----:B0-----:R-:W-:Y:S01]  /*1240*/  HFMA2 R2, -RZ, RZ, 0, 0 ;  /* 0x00000000ff027431 */ /* 0x001fe200000001ff */
[----:B------:R-:W-:Y:S02]  /*1250*/  CS2R R6, SRZ ;  /* 0x0000000000067805 */ /* 0x000fe4000001ff00 */
[----:B------:R-:W-:-:S07]  /*1260*/  LOP3.LUT R4, R5, 0x3, RZ, 0xc0, !PT ;  /* 0x0000000305047812 */ /* 0x000fce00078ec0ff */
[----:B------:R-:W-:Y:S05]  /*1270*/  @P0 BRA `(.L_x_818) ;  /* 0x0000000c00f00947 */ /* 0x000fea0003800000 */
[----:B------:R-:W-:Y:S01]  /*1280*/  LOP3.LUT R2, R5, 0xffff, RZ, 0xc0, !PT ;  /* 0x0000ffff05027812 */ /* 0x000fe200078ec0ff */
[----:B------:R-:W-:Y:S01]  /*1290*/  UIADD3 UR5, UPT, UPT, UR4, 0x10, URZ ;  /* 0x0000001004057890 */ /* 0x000fe2000fffe0ff */
[----:B------:R-:W-:Y:S01]  /*12a0*/  BSSY.RELIABLE B0, `(.L_x_819) ;  /* 0x00000d6000007945 */ /* 0x000fe20003800100 */
[----:B------:R-:W-:Y:S02]  /*12b0*/  MOV R7, RZ ;  /* 0x000000ff00077202 */ /* 0x000fe40000000f00 */
[----:B------:R-:W-:-:S04]  /*12c0*/  SHF.R.U32.HI R2, RZ, 0x2, R2 ;  /* 0x00000002ff027819 */ /* 0x000fc80000011602 */
[----:B------:R-:W-:-:S04]  /*12d0*/  SHF.L.U32 R2, R2, 0x2, RZ ;  /* 0x0000000202027819 */ /* 0x000fc800000006ff */
[----:B------:R-:W-:Y:S02]  /*12e0*/  LOP3.LUT R3, R2, 0x3c, RZ, 0xe2, !PT ;  /* 0x0000003c02037812 */ /* 0x000fe400078ee2ff */
[----:B------:R-:W-:Y:S02]  /*12f0*/  LOP3.LUT R2, R5, 0x3c, RZ, 0xc0, !PT ;  /* 0x0000003c05027812 */ /* 0x000fe400078ec0ff */
[----:B------:R-:W-:Y:S01]  /*1300*/  MOV R5, UR5 ;  /* 0x0000000500057c02 */ /* 0x000fe20008000f00 */
[----:B------:R-:W-:-:S05]  /*1310*/  IMAD.MOV R3, RZ, RZ, -R3 ;  /* 0x000000ffff037224 */ /* 0x000fca00078e0a03 */
[----:B------:R-:W-:-:S13]  /*1320*/  ISETP.GE.AND P0, PT, R3, RZ, PT ;  /* 0x000000ff0300720c */ /* 0x000fda0003f06270 */
[----:B------:R-:W-:Y:S05]  /*1330*/  @P0 BRA `(.L_x_820) ;  /* 0x0000000c00300947 */ /* 0x000fea0003800000 */
[----:B------:R-:W-:Y:S01]  /*1340*/  IADD3 R8, PT, PT, -R3, RZ, RZ ;  /* 0x000000ff03087210 */ /* 0x000fe20007ffe1ff */
[----:B------:R-:W-:Y:S01]  /*1350*/  BSSY.RECONVERGENT B2, `(.L_x_821) ;  /* 0x0000082000027945 */ /* 0x000fe20003800200 */
[----:B------:R-:W-:Y:S02]  /*1360*/  PLOP3.LUT P0, PT, PT, PT, PT, 0x80, 0x8 ;  /* 0x000000000008781c */ /* 0x000fe40003f0f070 */
[----:B------:R-:W-:-:S13]  /*1370*/  ISETP.GT.AND P1, PT, R8, 0xc, PT ;  /* 0x0000000c0800780c */ /* 0x000fda0003f24270 */
[----:B------:R-:W-:Y:S05]  /*1380*/  @!P1 BRA `(.L_x_822) ;  /* 0x0000000400f89947 */ /* 0x000fea0003800000 */
[----:B------:R-:W-:-:S13]  /*1390*/  PLOP3.LUT P0, PT, PT, PT, PT, 0x8, 0x80 ;  /* 0x000000000080781c */ /* 0x000fda0003f0e170 */
.L_x_823:
[----:B------:R-:W-:Y:S01]  /*13a0*/  LEA R22, R0, R5, 0x3 ;  /* 0x0000000500167211 */ /* 0x000fe200078e18ff */
[----:B------:R-:W-:Y:S01]  /*13b0*/  LDS.128 R12, [R5+-0x10] ;  /* 0xfffff000050c7984 */ /* 0x000fe20000000c00 */
[----:B------:R-:W-:-:S03]  /*13c0*/  IADD3 R3, PT, PT, R3, 0x10, RZ ;  /* 0x0000001003037810 */ /* 0x000fc60007ffe0ff */
[----:B------:R-:W0:Y:S01]  /*13d0*/  LDS.64 R18, [R22+-0x10] ;  /* 0xfffff00016127984 */ /* 0x000e220000000a00 */
[----:B------:R-:W-:-:S03]  /*13e0*/  ISETP.GE.AND P1, PT, R3, -0xc, PT ;  /* 0xfffffff40300780c */ /* 0x000fc60003f26270 */
[----:B------:R-:W1:Y:S04]  /*13f0*/  LDS.64 R20, [R22+-0x8] ;  /* 0xfffff80016147984 */ /* 0x000e680000000a00 */
[----:B------:R-:W-:Y:S04]  /*1400*/  LDS.128 R8, [R5] ;  /* 0x0000000005087984 */ /* 0x000fe80000000c00 */
[----:B------:R-:W2:Y:S01]  /*1410*/  LDS.64 R16, [R22] ;  /* 0x0000000016107984 */ /* 0x000ea20000000a00 */
[-C--:B0-----:R-:W-:Y:S01]  /*1420*/  FMUL R23, R19, R13.reuse ;  /* 0x0000000d13177220 */ /* 0x081fe20000400000 */
[----:B------:R-:W-:-:S03]  /*1430*/  FMUL R24, R18, R13 ;  /* 0x0000000d12187220 */ /* 0x000fc60000400000 */
[-C--:B------:R-:W-:Y:S01]  /*1440*/  FFMA R30, R18, R12.reuse, R23 ;  /* 0x0000000c121e7223 */ /* 0x080fe20000000017 */
[----:B------:R-:W-:Y:S01]  /*1450*/  FFMA R29, R19, R12, -R24 ;  /* 0x0000000c131d7223 */ /* 0x000fe20000000818 */
[CC--:B-1----:R-:W-:Y:S01]  /*1460*/  FMUL R23, R21.reuse, R15.reuse ;  /* 0x0000000f15177220 */ /* 0x0c2fe20000400000 */
[----:B------:R-:W-:Y:S01]  /*1470*/  FMUL R24, R20, R15 ;  /* 0x0000000f14187220 */ /* 0x000fe20000400000 */
[----:B------:R-:W0:Y:S01]  /*1480*/  LDS.64 R18, [R22+0x8] ;  /* 0x0000080016127984 */ /* 0x000e220000000a00 */
[----:B------:R-:W-:Y:S01]  /*1490*/  FADD R30, R30, R7 ;  /* 0x000000071e1e7221 */ /* 0x000fe20000000000 */
[-C--:B------:R-:W-:Y:S01]  /*14a0*/  FFMA R23, R20, R14.reuse, R23 ;  /* 0x0000000e14177223 */ /* 0x080fe20000000017 */
[----:B------:R-:W-:Y:S01]  /*14b0*/  FFMA R24, R21, R14, -R24 ;  /* 0x0000000e15187223 */ /* 0x000fe20000000818 */
[-C--:B--2---:R-:W-:Y:S01]  /*14c0*/  FMUL R25, R17, R9.reuse ;  /* 0x0000000911197220 */ /* 0x084fe20000400000 */
[----:B------:R-:W-:Y:S01]  /*14d0*/  LDS.128 R12, [R5+0x10] ;  /* 0x00001000050c7984 */ /* 0x000fe20000000c00 */
[C---:B------:R-:W-:Y:S01]  /*14e0*/  FMUL R26, R16.reuse, R9 ;  /* 0x00000009101a7220 */ /* 0x040fe20000400000 */
[----:B------:R-:W-:Y:S01]  /*14f0*/  FADD R29, R29, R6 ;  /* 0x000000061d1d7221 */ /* 0x000fe20000000000 */
[-C--:B------:R-:W-:Y:S01]  /*1500*/  FFMA R25, R16, R8.reuse, R25 ;  /* 0x0000000810197223 */ /* 0x080fe20000000019 */
[----:B------:R-:W1:Y:S01]  /*1510*/  LDS.64 R20, [R22+0x10] ;  /* 0x0000100016147984 */ /* 0x000e620000000a00 */
[----:B------:R-:W-:Y:S01]  /*1520*/  FFMA R27, R17, R8, -R26 ;  /* 0x00000008111b7223 */ /* 0x000fe2000000081a */
[----:B------:R-:W-:-:S02]  /*1530*/  FADD R30, R30, R23 ;  /* 0x000000171e1e7221 */ /* 0x000fc40000000000 */
[----:B------:R-:W2:Y:S01]  /*1540*/  LDS.64 R16, [R22+0x18] ;  /* 0x0000180016107984 */ /* 0x000ea20000000a00 */
[-C--:B0-----:R-:W-:Y:S01]  /*1550*/  FMUL R9, R19, R11.reuse ;  /* 0x0000000b13097220 */ /* 0x081fe20000400000 */
[----:B------:R-:W-:-:S03]  /*1560*/  FMUL R8, R18, R11 ;  /* 0x0000000b12087220 */ /* 0x000fc60000400000 */
[-C--:B------:R-:W-:Y:S01]  /*1570*/  FFMA R18, R18, R10.reuse, R9 ;  /* 0x0000000a12127223 */ /* 0x080fe20000000009 */
[----:B------:R-:W-:Y:S02]  /*1580*/  FFMA R19, R19, R10, -R8 ;  /* 0x0000000a13137223 */ /* 0x000fe40000000808 */
[----:B------:R-:W-:Y:S01]  /*1590*/  LDS.128 R8, [R5+0x20] ;  /* 0x0000200005087984 */ /* 0x000fe20000000c00 */
[-C--:B-1----:R-:W-:Y:S01]  /*15a0*/  FMUL R7, R21, R13.reuse ;  /* 0x0000000d15077220 */ /* 0x082fe20000400000 */
[----:B------:R-:W-:-:S03]  /*15b0*/  FMUL R28, R20, R13 ;  /* 0x0000000d141c7220 */ /* 0x000fc60000400000 */
[-C--:B------:R-:W-:Y:S01]  /*15c0*/  FFMA R26, R20, R12.reuse, R7 ;  /* 0x0000000c141a7223 */ /* 0x080fe20000000007 */
[----:B------:R-:W-:Y:S01]  /*15d0*/  FFMA R28, R21, R12, -R28 ;  /* 0x0000000c151c7223 */ /* 0x000fe2000000081c */
[----:B------:R-:W0:Y:S01]  /*15e0*/  LDS.64 R6, [R22+0x20] ;  /* 0x0000200016067984 */ /* 0x000e220000000a00 */
[----:B------:R-:W-:Y:S01]  /*15f0*/  FADD R20, R29, R24 ;  /* 0x000000181d147221 */ /* 0x000fe20000000000 */
[----:B------:R-:W-:Y:S01]  /*1600*/  FADD R21, R30, R25 ;  /* 0x000000191e157221 */ /* 0x000fe20000000000 */
[CC--:B--2---:R-:W-:Y:S01]  /*1610*/  FMUL R23, R17.reuse, R15.reuse ;  /* 0x0000000f11177220 */ /* 0x0c4fe20000400000 */
[----:B------:R-:W-:Y:S01]  /*1620*/  FMUL R24, R16, R15 ;  /* 0x0000000f10187220 */ /* 0x000fe20000400000 */
[----:B------:R-:W-:Y:S02]  /*1630*/  FADD R20, R20, R27 ;  /* 0x0000001b14147221 */ /* 0x000fe40000000000 */
[-C--:B------:R-:W-:Y:S01]  /*1640*/  FFMA R23, R16, R14.reuse, R23 ;  /* 0x0000000e10177223 */ /* 0x080fe20000000017 */
[----:B------:R-:W-:Y:S01]  /*1650*/  FFMA R24, R17, R14, -R24 ;  /* 0x0000000e11187223 */ /* 0x000fe20000000818 */
[----:B------:R-:W-:Y:S01]  /*1660*/  FADD R19, R20, R19 ;  /* 0x0000001314137221 */ /* 0x000fe20000000000 */
[----:B------:R-:W1:Y:S01]  /*1670*/  LDS.64 R16, [R22+0x28] ;  /* 0x0000280016107984 */ /* 0x000e620000000a00 */
[-C--:B0-----:R-:W-:Y:S01]  /*1680*/  FMUL R12, R6, R9.reuse ;  /* 0x00000009060c7220 */ /* 0x081fe20000400000 */
[----:B------:R-:W-:Y:S01]  /*1690*/  FMUL R25, R7, R9 ;  /* 0x0000000907197220 */ /* 0x000fe20000400000 */
[----:B------:R-:W-:-:S02]  /*16a0*/  FADD R9, R21, R18 ;  /* 0x0000001215097221 */ /* 0x000fc40000000000 */
[-C--:B------:R-:W-:Y:S01]  /*16b0*/  FFMA R27, R7, R8.reuse, -R12 ;  /* 0x00000008071b7223 */ /* 0x080fe2000000080c */
[----:B------:R-:W-:Y:S01]  /*16c0*/  FFMA R25, R6, R8, R25 ;  /* 0x0000000806197223 */ /* 0x000fe20000000019 */
[----:B------:R-:W-:Y:S01]  /*16d0*/  LDS.128 R12, [R5+0x30] ;  /* 0x00003000050c7984 */ /* 0x000fe20000000c00 */
[----:B------:R-:W-:-:S03]  /*16e0*/  FADD R26, R9, R26 ;  /* 0x0000001a091a7221 */ /* 0x000fc60000000000 */
[----:B------:R-:W0:Y:S01]  /*16f0*/  LDS.64 R6, [R22+0x30] ;  /* 0x0000300016067984 */ /* 0x000e220000000a00 */
[CC--:B-1----:R-:W-:Y:S01]  /*1700*/  FMUL R29, R17.reuse, R11.reuse ;  /* 0x0000000b111d7220 */ /* 0x0c2fe20000400000 */
[----:B------:R-:W-:Y:S01]  /*1710*/  FMUL R30, R16, R11 ;  /* 0x0000000b101e7220 */ /* 0x000fe20000400000 */
[----:B------:R-:W-:Y:S01]  /*1720*/  FADD R26, R26, R23 ;  /* 0x000000171a1a7221 */ /* 0x000fe20000000000 */
[----:B------:R-:W1:Y:S01]  /*1730*/  LDS.64 R20, [R22+0x38] ;  /* 0x0000380016147984 */ /* 0x000e620000000a00 */
[-C--:B------:R-:W-:Y:S01]  /*1740*/  FFMA R29, R16, R10.reuse, R29 ;  /* 0x0000000a101d7223 */ /* 0x080fe2000000001d */
[----:B------:R-:W-:Y:S01]  /*1750*/  FFMA R30, R17, R10, -R30 ;  /* 0x0000000a111e7223 */ /* 0x000fe2000000081e */
[----:B------:R-:W-:Y:S01]  /*1760*/  FADD R26, R26, R25 ;  /* 0x000000191a1a7221 */ /* 0x000fe20000000000 */
[----:B------:R-:W-:Y:S03]  /*1770*/  LDS.64 R16, [R22+0x40] ;  /* 0x0000400016107984 */ /* 0x000fe60000000a00 */
[----:B------:R-:W-:Y:S01]  /*1780*/  FADD R29, R26, R29 ;  /* 0x0000001d1a1d7221 */ /* 0x000fe20000000000 */
[-C--:B0-----:R-:W-:Y:S01]  /*1790*/  FMUL R9, R7, R13.reuse ;  /* 0x0000000d07097220 */ /* 0x081fe20000400000 */
[----:B------:R-:W-:Y:S01]  /*17a0*/  FMUL R8, R6, R13 ;  /* 0x0000000d06087220 */ /* 0x000fe20000400000 */
[----:B------:R-:W-:-:S02]  /*17b0*/  FADD R13, R19, R28 ;  /* 0x0000001c130d7221 */ /* 0x000fc40000000000 */
[-C--:B------:R-:W-:Y:S01]  /*17c0*/  FFMA R6, R6, R12.reuse, R9 ;  /* 0x0000000c06067223 */ /* 0x080fe20000000009 */
[----:B------:R-:W-:Y:S01]  /*17d0*/  FFMA R7, R7, R12, -R8 ;  /* 0x0000000c07077223 */ /* 0x000fe20000000808 */
[----:B------:R-:W-:Y:S01]  /*17e0*/  LDS.64 R18, [R22+0x48] ;  /* 0x0000480016127984 */ /* 0x000fe20000000a00 */
[----:B------:R-:W-:Y:S01]  /*17f0*/  FADD R24, R13, R24 ;  /* 0x000000180d187221 */ /* 0x000fe20000000000 */
[-C--:B-1----:R-:W-:Y:S01]  /*1800*/  FMUL R13, R21, R15.reuse ;  /* 0x0000000f150d7220 */ /* 0x082fe20000400000 */
[----:B------:R-:W-:Y:S01]  /*1810*/  FADD R6, R29, R6 ;  /* 0x000000061d067221 */ /* 0x000fe20000000000 */
[----:B------:R-:W0:Y:S01]  /*1820*/  LDS.128 R8, [R5+0x40] ;  /* 0x0000400005087984 */ /* 0x000e220000000c00 */
[----:B------:R-:W-:Y:S01]  /*1830*/  FADD R27, R24, R27 ;  /* 0x0000001b181b7221 */ /* 0x000fe20000000000 */
[C---:B------:R-:W-:Y:S01]  /*1840*/  FMUL R12, R20.reuse, R15 ;  /* 0x0000000f140c7220 */ /* 0x040fe20000400000 */
[-C--:B------:R-:W-:Y:S02]  /*1850*/  FFMA R13, R20, R14.reuse, R13 ;  /* 0x0000000e140d7223 */ /* 0x080fe4000000000d */
[----:B------:R-:W-:Y:S01]  /*1860*/  FADD R26, R27, R30 ;  /* 0x0000001e1b1a7221 */ /* 0x000fe20000000000 */
[----:B------:R-:W-:Y:S01]  /*1870*/  FFMA R25, R21, R14, -R12 ;  /* 0x0000000e15197223 */ /* 0x000fe2000000080c */
[----:B------:R-:W-:-:S02]  /*1880*/  FADD R20, R6, R13 ;  /* 0x0000000d06147221 */ /* 0x000fc40000000000 */
[----:B------:R-:W-:Y:S01]  /*1890*/  FADD R26, R26, R7 ;  /* 0x000000071a1a7221 */ /* 0x000fe20000000000 */
[----:B------:R-:W-:Y:S03]  /*18a0*/  LDS.128 R12, [R5+0x50] ;  /* 0x00005000050c7984 */ /* 0x000fe60000000c00 */
[----:B------:R-:W-:Y:S01]  /*18b0*/  FADD R26, R26, R25 ;  /* 0x000000191a1a7221 */ /* 0x000fe20000000000 */
[----:B------:R-:W1:Y:S01]  /*18c0*/  LDS.64 R6, [R22+0x50] ;  /* 0x0000500016067984 */ /* 0x000e620000000a00 */
[-C--:B0-----:R-:W-:Y:S01]  /*18d0*/  FMUL R23, R17, R9.reuse ;  /* 0x0000000911177220 */ /* 0x081fe20000400000 */
[----:B------:R-:W-:Y:S01]  /*18e0*/  FMUL R24, R16, R9 ;  /* 0x0000000910187220 */ /* 0x000fe20000400000 */
[-C--:B------:R-:W-:Y:S01]  /*18f0*/  FMUL R27, R19, R11.reuse ;  /* 0x0000000b131b7220 */ /* 0x080fe20000400000 */
[----:B------:R-:W-:Y:S01]  /*1900*/  FMUL R28, R18, R11 ;  /* 0x0000000b121c7220 */ /* 0x000fe20000400000 */
[-C--:B------:R-:W-:Y:S01]  /*1910*/  FFMA R23, R16, R8.reuse, R23 ;  /* 0x0000000810177223 */ /* 0x080fe20000000017 */
[----:B------:R-:W-:Y:S01]  /*1920*/  FFMA R21, R17, R8, -R24 ;  /* 0x0000000811157223 */ /* 0x000fe20000000818 */
[-C--:B------:R-:W-:Y:S01]  /*1930*/  FFMA R27, R18, R10.reuse, R27 ;  /* 0x0000000a121b7223 */ /* 0x080fe2000000001b */
[----:B------:R-:W0:Y:S01]  /*1940*/  LDS.64 R16, [R22+0x58] ;  /* 0x0000580016107984 */ /* 0x000e220000000a00 */
[----:B------:R-:W-:Y:S01]  /*1950*/  FFMA R28, R19, R10, -R28 ;  /* 0x0000000a131c7223 */ /* 0x000fe2000000081c */
[----:B------:R-:W-:Y:S01]  /*1960*/  FADD R20, R20, R23 ;  /* 0x0000001714147221 */ /* 0x000fe20000000000 */
[----:B------:R-:W-:Y:S01]  /*1970*/  FADD R21, R26, R21 ;  /* 0x000000151a157221 */ /* 0x000fe20000000000 */
[----:B------:R2:W-:Y:S02]  /*1980*/  LDS.128 R8, [R5+0x60] ;  /* 0x0000600005087984 */ /* 0x0005e40000000c00 */
[----:B------:R-:W-:Y:S01]  /*1990*/  FADD R27, R20, R27 ;  /* 0x0000001b141b7221 */ /* 0x000fe20000000000 */
[-C--:B-1----:R-:W-:Y:S01]  /*19a0*/  FMUL R23, R7, R13.reuse ;  /* 0x0000000d07177220 */ /* 0x082fe20000400000 */
[----:B------:R-:W1:Y:S01]  /*19b0*/  LDS.64 R18, [R22+0x60] ;  /* 0x0000600016127984 */ /* 0x000e620000000a00 */
[C---:B------:R-:W-:Y:S01]  /*19c0*/  FMUL R20, R6.reuse, R13 ;  /* 0x0000000d06147220 */ /* 0x040fe20000400000 */
[----:B------:R-:W-:Y:S01]  /*19d0*/  FADD R21, R21, R28 ;  /* 0x0000001c15157221 */ /* 0x000fe20000000000 */
[-C--:B------:R-:W-:Y:S01]  /*19e0*/  FFMA R6, R6, R12.reuse, R23 ;  /* 0x0000000c06067223 */ /* 0x080fe20000000017 */
[----:B------:R-:W3:Y:S01]  /*19f0*/  LDS.64 R24, [R22+0x68] ;  /* 0x0000680016187984 */ /* 0x000ee20000000a00 */
[----:B------:R-:W-:Y:S01]  /*1a00*/  FFMA R20, R7, R12, -R20 ;  /* 0x0000000c07147223 */ /* 0x000fe20000000814 */
[----:B--2---:R-:W-:-:S02]  /*1a10*/  VIADD R5, R5, 0x80 ;  /* 0x0000008005057836 */ /* 0x004fc40000000000 */
[----:B------:R-:W-:Y:S01]  /*1a20*/  FADD R6, R27, R6 ;  /* 0x000000061b067221 */ /* 0x000fe20000000000 */
[----:B------:R-:W-:Y:S01]  /*1a30*/  FADD R20, R21, R20 ;  /* 0x0000001415147221 */ /* 0x000fe20000000000 */
[-C--:B0-----:R-:W-:Y:S01]  /*1a40*/  FMUL R13, R17, R15.reuse ;  /* 0x0000000f110d7220 */ /* 0x081fe20000400000 */
[----:B------:R-:W-:-:S03]  /*1a50*/  FMUL R12, R16, R15 ;  /* 0x0000000f100c7220 */ /* 0x000fc60000400000 */
[-C--:B------:R-:W-:Y:S01]  /*1a60*/  FFMA R13, R16, R14.reuse, R13 ;  /* 0x0000000e100d7223 */ /* 0x080fe2000000000d */
[----:B------:R-:W-:Y:S01]  /*1a70*/  FFMA R17, R17, R14, -R12 ;  /* 0x0000000e11117223 */ /* 0x000fe2000000080c */
[-C--:B-1----:R-:W-:Y:S02]  /*1a80*/  FMUL R7, R19, R9.reuse ;  /* 0x0000000913077220 */ /* 0x082fe40000400000 */
[----:B------:R-:W-:Y:S01]  /*1a90*/  FADD R6, R6, R13 ;  /* 0x0000000d06067221 */ /* 0x000fe20000000000 */
[----:B------:R-:W-:Y:S01]  /*1aa0*/  FMUL R12, R18, R9 ;  /* 0x00000009120c7220 */ /* 0x000fe20000400000 */
[----:B------:R-:W-:Y:S01]  /*1ab0*/  FADD R17, R20, R17 ;  /* 0x0000001114117221 */ /* 0x000fe20000000000 */
[-C--:B------:R-:W-:Y:S01]  /*1ac0*/  FFMA R7, R18, R8.reuse, R7 ;  /* 0x0000000812077223 */ /* 0x080fe20000000007 */
[-C--:B---3--:R-:W-:Y:S01]  /*1ad0*/  FMUL R9, R25, R11.reuse ;  /* 0x0000000b19097220 */ /* 0x088fe20000400000 */
[----:B------:R-:W-:Y:S02]  /*1ae0*/  FFMA R12, R19, R8, -R12 ;  /* 0x00000008130c7223 */ /* 0x000fe4000000080c */
[----:B------:R-:W-:Y:S01]  /*1af0*/  FADD R7, R6, R7 ;  /* 0x0000000706077221 */ /* 0x000fe20000000000 */
[C---:B------:R-:W-:Y:S01]  /*1b00*/  FMUL R6, R24.reuse, R11 ;  /* 0x0000000b18067220 */ /* 0x040fe20000400000 */
[----:B------:R-:W-:Y:S01]  /*1b10*/  FADD R12, R17, R12 ;  /* 0x0000000c110c7221 */ /* 0x000fe20000000000 */
[----:B------:R-:W-:-:S02]  /*1b20*/  FFMA R24, R24, R10, R9 ;  /* 0x0000000a18187223 */ /* 0x000fc40000000009 */
[----:B------:R-:W-:Y:S02]  /*1b30*/  FFMA R25, R25, R10, -R6 ;  /* 0x0000000a19197223 */ /* 0x000fe40000000806 */
[----:B------:R-:W-:Y:S02]  /*1b40*/  FADD R7, R7, R24 ;  /* 0x0000001807077221 */ /* 0x000fe40000000000 */
[----:B------:R-:W-:Y:S01]  /*1b50*/  FADD R6, R12, R25 ;  /* 0x000000190c067221 */ /* 0x000fe20000000000 */
[----:B------:R-:W-:Y:S06]  /*1b60*/  @!P1 BRA `(.L_x_823) ;  /* 0xfffffff8000c9947 */ /* 0x000fec000383ffff */
.L_x_822:
[----:B------:R-:W-:Y:S05]  /*1b70*/  BSYNC.RECONVERGENT B2 ;  /* 0x0000000000027941 */ /* 0x000fea0003800200 */
.L_x_821:
[----:B------:R-:W-:Y:S01]  /*1b80*/  IADD3 R8, PT, PT, -R3, RZ, RZ ;  /* 0x000000ff03087210 */ /* 0x000fe20007ffe1ff */
[----:B------:R-:W-:Y:S03]  /*1b90*/  BSSY.RECONVERGENT B2, `(.L_x_824) ;  /* 0x0000043000027945 */ /* 0x000fe60003800200 */
[----:B------:R-:W-:-:S13]  /*1ba0*/  ISETP.GT.AND P1, PT, R8, 0x4, PT ;  /* 0x000000040800780c */ /* 0x000fda0003f24270 */
[----:B------:R-:W-:Y:S05]  /*1bb0*/  @!P1 BRA `(.L_x_825) ;  /* 0x0000000400009947 */ /* 0x000fea0003800000 */
[----:B------:R-:W-:Y:S01]  /*1bc0*/  LEA R24, R0, R5, 0x3 ;  /* 0x0000000500187211 */ /* 0x000fe200078e18ff */
[----:B------:R-:W-:Y:S01]  /*1bd0*/  LDS.128 R12, [R5+-0x10] ;  /* 0xfffff000050c7984 */ /* 0x000fe20000000c00 */
[----:B------:R-:W-:Y:S02]  /*1be0*/  PLOP3.LUT P0, PT, PT, PT, PT, 0x8, 0x80 ;  /* 0x000000000080781c */ /* 0x000fe40003f0e170 */
[----:B------:R-:W-:Y:S01]  /*1bf0*/  IADD3 R3, PT, PT, R3, 0x8, RZ ;  /* 0x0000000803037810 */ /* 0x000fe20007ffe0ff */
[----:B------:R-:W0:Y:S04]  /*1c00*/  LDS.64 R20, [R24+-0x10] ;  /* 0xfffff00018147984 */ /* 0x000e280000000a00 */
[----:B------:R-:W1:Y:S04]  /*1c10*/  LDS.64 R22, [R24+-0x8] ;  /* 0xfffff80018167984 */ /* 0x000e680000000a00 */
[----:B------:R-:W-:Y:S04]  /*1c20*/  LDS.128 R8, [R5] ;  /* 0x0000000005087984 */ /* 0x000fe80000000c00 */
[----:B------:R-:W2:Y:S04]  /*1c30*/  LDS.64 R16, [R24] ;  /* 0x0000000018107984 */ /* 0x000ea80000000a00 */
[----:B------:R-:W3:Y:S01]  /*1c40*/  LDS.64 R18, [R24+0x8] ;  /* 0x0000080018127984 */ /* 0x000ee20000000a00 */
[-C--:B0-----:R-:W-:Y:S01]  /*1c50*/  FMUL R25, R21, R13.reuse ;  /* 0x0000000d15197220 */ /* 0x081fe20000400000 */
[----:B------:R-:W-:Y:S01]  /*1c60*/  FMUL R26, R20, R13 ;  /* 0x0000000d141a7220 */ /* 0x000fe20000400000 */
[----:B-1----:R-:W-:-:S02]  /*1c70*/  FMUL R13, R23, R15 ;  /* 0x0000000f170d7220 */ /* 0x002fc40000400000 */
[-C--:B------:R-:W-:Y:S01]  /*1c80*/  FFMA R20, R20, R12.reuse, R25 ;  /* 0x0000000c14147223 */ /* 0x080fe20000000019 */
[----:B------:R-:W-:Y:S01]  /*1c90*/  FFMA R21, R21, R12, -R26 ;  /* 0x0000000c15157223 */ /* 0x000fe2000000081a */
[C---:B------:R-:W-:Y:S01]  /*1ca0*/  FMUL R12, R22.reuse, R15 ;  /* 0x0000000f160c7220 */ /* 0x040fe20000400000 */
[-C--:B------:R-:W-:Y:S01]  /*1cb0*/  FFMA R13, R22, R14.reuse, R13 ;  /* 0x0000000e160d7223 */ /* 0x080fe2000000000d */
[----:B------:R-:W-:Y:S01]  /*1cc0*/  FADD R20, R7, R20 ;  /* 0x0000001407147221 */ /* 0x000fe20000000000 */
[----:B------:R-:W-:Y:S01]  /*1cd0*/  FADD R26, R6, R21 ;  /* 0x00000015061a7221 */ /* 0x000fe20000000000 */
[----:B------:R-:W-:Y:S01]  /*1ce0*/  FFMA R25, R23, R14, -R12 ;  /* 0x0000000e17197223 */ /* 0x000fe2000000080c */
[-C--:B--2---:R-:W-:Y:S01]  /*1cf0*/  FMUL R23, R17, R9.reuse ;  /* 0x0000000911177220 */ /* 0x084fe20000400000 */
[----:B------:R-:W-:Y:S01]  /*1d00*/  FADD R20, R20, R13 ;  /* 0x0000000d14147221 */ /* 0x000fe20000000000 */
[C---:B------:R-:W-:Y:S01]  /*1d10*/  FMUL R22, R16.reuse, R9 ;  /* 0x0000000910167220 */ /* 0x040fe20000400000 */
[----:B------:R-:W-:Y:S01]  /*1d20*/  LDS.128 R12, [R5+0x10] ;  /* 0x00001000050c7984 */ /* 0x000fe20000000c00 */
[-C--:B------:R-:W-:Y:S01]  /*1d30*/  FFMA R23, R16, R8.reuse, R23 ;  /* 0x0000000810177223 */ /* 0x080fe20000000017 */
[-C--:B---3--:R-:W-:Y:S01]  /*1d40*/  FMUL R9, R19, R11.reuse ;  /* 0x0000000b13097220 */ /* 0x088fe20000400000 */
[----:B------:R-:W-:Y:S01]  /*1d50*/  FFMA R21, R17, R8, -R22 ;  /* 0x0000000811157223 */ /* 0x000fe20000000816 */
[----:B------:R-:W0:Y:S01]  /*1d60*/  LDS.64 R6, [R24+0x10] ;  /* 0x0000100018067984 */ /* 0x000e220000000a00 */
[----:B------:R-:W-:Y:S01]  /*1d70*/  FMUL R8, R18, R11 ;  /* 0x0000000b12087220 */ /* 0x000fe20000400000 */
[----:B------:R-:W-:Y:S01]  /*1d80*/  FADD R26, R26, R25 ;  /* 0x000000191a1a7221 */ /* 0x000fe20000000000 */
[-C--:B------:R-:W-:Y:S01]  /*1d90*/  FFMA R25, R18, R10.reuse, R9 ;  /* 0x0000000a12197223 */ /* 0x080fe20000000009 */
[----:B------:R-:W1:Y:S01]  /*1da0*/  LDS.64 R16, [R24+0x18] ;  /* 0x0000180018107984 */ /* 0x000e620000000a00 */
[----:B------:R-:W-:Y:S01]  /*1db0*/  FFMA R27, R19, R10, -R8 ;  /* 0x0000000a131b7223 */ /* 0x000fe20000000808 */
[----:B------:R-:W-:Y:S01]  /*1dc0*/  FADD R20, R20, R23 ;  /* 0x0000001714147221 */ /* 0x000fe20000000000 */
[----:B------:R-:W-:Y:S01]  /*1dd0*/  FADD R26, R26, R21 ;  /* 0x000000151a1a7221 */ /* 0x000fe20000000000 */
[----:B------:R2:W-:Y:S02]  /*1de0*/  LDS.128 R8, [R5+0x20] ;  /* 0x0000200005087984 */ /* 0x0005e40000000c00 */
[----:B------:R-:W-:Y:S01]  /*1df0*/  FADD R25, R20, R25 ;  /* 0x0000001914197221 */ /* 0x000fe20000000000 */
[----:B------:R-:W-:Y:S01]  /*1e00*/  FADD R26, R26, R27 ;  /* 0x0000001b1a1a7221 */ /* 0x000fe20000000000 */
[----:B------:R-:W3:Y:S04]  /*1e10*/  LDS.64 R18, [R24+0x20] ;  /* 0x0000200018127984 */ /* 0x000ee80000000a00 */
[----:B------:R-:W4:Y:S01]  /*1e20*/  LDS.64 R22, [R24+0x28] ;  /* 0x0000280018167984 */ /* 0x000f220000000a00 */
[----:B--2---:R-:W-:Y:S01]  /*1e30*/  IADD3 R5, PT, PT, R5, 0x40, RZ ;  /* 0x0000004005057810 */ /* 0x004fe20007ffe0ff */
[-C--:B0-----:R-:W-:Y:S01]  /*1e40*/  FMUL R21, R7, R13.reuse ;  /* 0x0000000d07157220 */ /* 0x081fe20000400000 */
[----:B------:R-:W-:-:S03]  /*1e50*/  FMUL R20, R6, R13 ;  /* 0x0000000d06147220 */ /* 0x000fc60000400000 */
[-C--:B------:R-:W-:Y:S01]  /*1e60*/  FFMA R6, R6, R12.reuse, R21 ;  /* 0x0000000c06067223 */ /* 0x080fe20000000015 */
[----:B------:R-:W-:Y:S01]  /*1e70*/  FFMA R7, R7, R12, -R20 ;  /* 0x0000000c07077223 */ /* 0x000fe20000000814 */
[-C--:B-1----:R-:W-:Y:S01]  /*1e80*/  FMUL R13, R17, R15.reuse ;  /* 0x0000000f110d7220 */ /* 0x082fe20000400000 */
[----:B------:R-:W-:Y:S01]  /*1e90*/  FMUL R12, R16, R15 ;  /* 0x0000000f100c7220 */ /* 0x000fe20000400000 */
[----:B------:R-:W-:Y:S01]  /*1ea0*/  FADD R6, R25, R6 ;  /* 0x0000000619067221 */ /* 0x000fe20000000000 */
[----:B------:R-:W-:Y:S01]  /*1eb0*/  FADD R7, R26, R7 ;  /* 0x000000071a077221 */ /* 0x000fe20000000000 */
[-C--:B------:R-:W-:Y:S01]  /*1ec0*/  FFMA R13, R16, R14.reuse, R13 ;  /* 0x0000000e100d7223 */ /* 0x080fe2000000000d */
[----:B------:R-:W-:Y:S01]  /*1ed0*/  FFMA R12, R17, R14, -R12 ;  /* 0x0000000e110c7223 */ /* 0x000fe2000000080c */
[-C--:B---3--:R-:W-:Y:S01]  /*1ee0*/  FMUL R15, R19, R9.reuse ;  /* 0x00000009130f7220 */ /* 0x088fe20000400000 */
[----:B------:R-:W-:Y:S01]  /*1ef0*/  FMUL R14, R18, R9 ;  /* 0x00000009120e7220 */ /* 0x000fe20000400000 */
[----:B------:R-:W-:Y:S01]  /*1f00*/  FADD R6, R6, R13 ;  /* 0x0000000d06067221 */ /* 0x000fe20000000000 */
[----:B------:R-:W-:Y:S01]  /*1f10*/  FADD R7, R7, R12 ;  /* 0x0000000c07077221 */ /* 0x000fe20000000000 */
[-C--:B------:R-:W-:Y:S01]  /*1f20*/  FFMA R15, R18, R8.reuse, R15 ;  /* 0x00000008120f7223 */ /* 0x080fe2000000000f */
[----:B------:R-:W-:Y:S01]  /*1f30*/  FFMA R14, R19, R8, -R14 ;  /* 0x00000008130e7223 */ /* 0x000fe2000000080e */
[-C--:B----4-:R-:W-:Y:S01]  /*1f40*/  FMUL R9, R23, R11.reuse ;  /* 0x0000000b17097220 */ /* 0x090fe20000400000 */
[----:B------:R-:W-:Y:S01]  /*1f50*/  FMUL R8, R22, R11 ;  /* 0x0000000b16087220 */ /* 0x000fe20000400000 */
[----:B------:R-:W-:Y:S01]  /*1f60*/  FADD R6, R6, R15 ;  /* 0x0000000f06067221 */ /* 0x000fe20000000000 */
[----:B------:R-:W-:Y:S01]  /*1f70*/  FADD R14, R7, R14 ;  /* 0x0000000e070e7221 */ /* 0x000fe20000000000 */
[-C--:B------:R-:W-:Y:S01]  /*1f80*/  FFMA R9, R22, R10.reuse, R9 ;  /* 0x0000000a16097223 */ /* 0x080fe20000000009 */
[----:B------:R-:W-:-:S03]  /*1f90*/  FFMA R23, R23, R10, -R8 ;  /* 0x0000000a17177223 */ /* 0x000fc60000000808 */
[----:B------:R-:W-:Y:S01]  /*1fa0*/  FADD R7, R6, R9 ;  /* 0x0000000906077221 */ /* 0x000fe20000000000 */
[----:B------:R-:W-:-:S07]  /*1fb0*/  FADD R6, R14, R23 ;  /* 0x000000170e067221 */ /* 0x000fce0000000000 */
.L_x_825:
[----:B------:R-:W-:Y:S05]  /*1fc0*/  BSYNC.RECONVERGENT B2 ;  /* 0x0000000000027941 */ /* 0x000fea0003800200 */
.L_x_824:
[----:B------:R-:W-:-:S13]  /*1fd0*/  ISETP.NE.OR P0, PT, R3, RZ, P0 ;  /* 0x000000ff0300720c */ /* 0x000fda0000705670 */
[----:B------:R-:W-:Y:S05]  /*1fe0*/  @!P0 BREAK.RELIABLE B0 ;  /* 0x0000000000008942 */ /* 0x000fea0003800100 */
[----:B------:R-:W-:Y:S05]  /*1ff0*/  @!P0 BRA `(.L_x_818) ;  /* 0x0000000000908947 */ /* 0x000fea0003800000 */
.L_x_820:
[----:B------:R-:W-:Y:S05]  /*2000*/  BSYNC.RELIABLE B0 ;  /* 0x0000000000007941 */ /* 0x000fea0003800100 */
.L_x_819:
[----:B------:R-:W-:Y:S01]  /*2010*/  LEA R26, R0, R5, 0x3 ;  /* 0x00000005001a7211 */ /* 0x000fe200078e18ff */
[----:B------:R-:W-:Y:S01]  /*2020*/  LDS.128 R8, [R5+-0x10] ;  /* 0xfffff00005087984 */ /* 0x000fe20000000c00 */
[----:B------:R-:W-:-:S03]  /*2030*/  VIADD R3, R3, 0x4 ;  /* 0x0000000403037836 */ /* 0x000fc60000000000 */
[----:B------:R-:W0:Y:S02]  /*2040*/  LDS.64 R16, [R26+-0x10] ;  /* 0xfffff0001a107984 */ /* 0x000e240000000a00 */
[----:B------:R-:W-:Y:S02]  /*2050*/  ISETP.NE.AND P0, PT, R3, RZ, PT ;  /* 0x000000ff0300720c */ /* 0x000fe40003f05270 */
[----:B------:R-:W1:Y:S04]  /*2060*/  LDS.64 R18, [R26+-0x8] ;  /* 0xfffff8001a127984 */ /* 0x000e680000000a00 */
[----:B------:R2:W-:Y:S04]  /*2070*/  LDS.128 R12, [R5] ;  /* 0x00000000050c7984 */ /* 0x0005e80000000c00 */
[----:B------:R-:W3:Y:S04]  /*2080*/  LDS.64 R20, [R26] ;  /* 0x000000001a147984 */ /* 0x000ee80000000a00 */
        /* <DEDUP_REMOVED lines=25> */
[----:B------:R-:W-:Y:S01]  /*2220*/  FADD R6, R8, R23 ;  /* 0x0000001708067221 */ /* 0x000fe20000000000 */
[----:B------:R-:W-:Y:S06]  /*2230*/  @P0 BRA `(.L_x_819) ;  /* 0xfffffffc00740947 */ /* 0x000fec000383ffff */
.L_x_818:
[----:B------:R-:W-:Y:S05]  /*2240*/  BSYNC.RECONVERGENT B1 ;  /* 0x0000000000017941 */ /* 0x000fea0003800200 */
.L_x_817:
[----:B------:R-:W-:Y:S05]  /*2250*/  WARPSYNC.ALL ;  /* 0x0000000000007948 */ /* 0x000fea0003800000 */
[----:B------:R-:W-:Y:S01]  /*2260*/  ISETP.NE.AND P0, PT, R4, RZ, PT ;  /* 0x000000ff0400720c */ /* 0x000fe20003f05270 */
[----:B------:R-:W-:-:S12]  /*2270*/  BSSY.RECONVERGENT B0, `(.L_x_826) ;  /* 0x0000011000007945 */ /* 0x000fd80003800200 */
[----:B------:R-:W-:Y:S05]  /*2280*/  @!P0 BRA `(.L_x_827) ;  /* 0x00000000003c8947 */ /* 0x000fea0003800000 */
[----:B------:R-:W-:Y:S02]  /*2290*/  LEA R3, R2, UR4, 0x3 ;  /* 0x0000000402037c11 */ /* 0x000fe4000f8e18ff */
[----:B------:R-:W-:-:S07]  /*22a0*/  IADD3 R4, PT, PT, -R4, RZ, RZ ;  /* 0x000000ff04047210 */ /* 0x000fce0007ffe1ff */
.L_x_828:
[----:B------:R-:W-:Y:S01]  /*22b0*/  LEA R2, R0, R3, 0x3 ;  /* 0x0000000300027211 */ /* 0x000fe200078e18ff */
[----:B------:R0:W-:Y:S01]  /*22c0*/  LDS.64 R10, [R3] ;  /* 0x00000000030a7984 */ /* 0x0001e20000000a00 */
[----:B------:R-:W-:-:S03]  /*22d0*/  IADD3 R4, PT, PT, R4, 0x1, RZ ;  /* 0x0000000104047810 */ /* 0x000fc60007ffe0ff */
[----:B------:R-:W1:Y:S01]  /*22e0*/  LDS.64 R8, [R2] ;  /* 0x0000000002087984 */ /* 0x000e620000000a00 */
[----:B------:R-:W-:Y:S02]  /*22f0*/  ISETP.NE.AND P0, PT, R4, RZ, PT ;  /* 0x000000ff0400720c */ /* 0x000fe40003f05270 */
[----:B0-----:R-:W-:Y:S01]  /*2300*/  IADD3 R3, PT, PT, R3, 0x8, RZ ;  /* 0x0000000803037810 */ /* 0x001fe20007ffe0ff */
[-C--:B-1----:R-:W-:Y:S01]  /*2310*/  FMUL R5, R9, R11.reuse ;  /* 0x0000000b09057220 */ /* 0x082fe20000400000 */
[----:B------:R-:W-:-:S03]  /*2320*/  FMUL R12, R8, R11 ;  /* 0x0000000b080c7220 */ /* 0x000fc60000400000 */
[-C--:B------:R-:W-:Y:S01]  /*2330*/  FFMA R8, R8, R10.reuse, R5 ;  /* 0x0000000a08087223 */ /* 0x080fe20000000005 */
[----:B------:R-:W-:-:S03]  /*2340*/  FFMA R9, R9, R10, -R12 ;  /* 0x0000000a09097223 */ /* 0x000fc6000000080c */
[----:B------:R-:W-:Y:S01]  /*2350*/  FADD R7, R8, R7 ;  /* 0x0000000708077221 */ /* 0x000fe20000000000 */
[----:B------:R-:W-:Y:S01]  /*2360*/  FADD R6, R9, R6 ;  /* 0x0000000609067221 */ /* 0x000fe20000000000 */
[----:B------:R-:W-:Y:S06]  /*2370*/  @P0 BRA `(.L_x_828) ;  /* 0xfffffffc00cc0947 */ /* 0x000fec000383ffff */
.L_x_827:
[----:B------:R-:W-:Y:S05]  /*2380*/  BSYNC.RECONVERGENT B0 ;  /* 0x0000000000007941 */ /* 0x000fea0003800200 */
.L_x_826:
[----:B------:R-:W-:Y:S01]  /*2390*/  FMUL R7, R7, R7 ;  /* 0x0000000707077220 */ /* 0x000fe20000400000 */
[----:B------:R-:W-:Y:S03]  /*23a0*/  BSSY.RECONVERGENT B0, `(.L_x_829) ;  /* 0x0000010000007945 */ /* 0x000fe60003800200 */
[----:B------:R-:W-:-:S04]  /*23b0*/  FFMA R3, R6, R6, R7 ;  /* 0x0000000606037223 */ /* 0x000fc80000000007 */
[----:B------:R-:W-:Y:S01]  /*23c0*/  VIADD R2, R3, 0xf3000000 ;  /* 0xf300000003027836 */ /* 0x000fe20000000000 */
[----:B------:R0:W1:Y:S04]  /*23d0*/  MUFU.RSQ R4, R3 ;  /* 0x0000000300047308 */ /* 0x0000680000001400 */
[----:B------:R-:W-:-:S13]  /*23e0*/  ISETP.GT.U32.AND P0, PT, R2, 0x727fffff, PT ;  /* 0x727fffff0200780c */ /* 0x000fda0003f04070 */
[----:B01----:R-:W-:Y:S05]  /*23f0*/  @!P0 BRA `(.L_x_830) ;  /* 0x0000000000188947 */ /* 0x003fea0003800000 */
[----:B------:R-:W-:Y:S01]  /*2400*/  BSSY.RECONVERGENT B1, `(.L_x_831) ;  /* 0x0000003000017945 */ /* 0x000fe20003800200 */
[----:B------:R-:W-:-:S07]  /*2410*/  MOV R8, 0x2430 ;  /* 0x0000243000087802 */ /* 0x000fce0000000f00 */
[----:B------:R-:W-:Y:S05]  /*2420*/  CALL.REL.NOINC `($__internal_0_$__cuda_sm20_sqrt_rn_f32_slowpath) ;  /* 0x0000000000b47944 */ /* 0x000fea0003c00000 */
[----:B------:R-:W-:Y:S05]  /*2430*/  BSYNC.RECONVERGENT B1 ;  /* 0x0000000000017941 */ /* 0x000fea0003800200 */
.L_x_831:
[----:B------:R-:W-:Y:S01]  /*2440*/  MOV R2, R4 ;  /* 0x0000000400027202 */ /* 0x000fe20000000f00 */
[----:B------:R-:W-:Y:S06]  /*2450*/  BRA `(.L_x_832) ;  /* 0x0000000000107947 */ /* 0x000fec0003800000 */
.L_x_830:
[----:B------:R-:W-:Y:S01]  /*2460*/  FMUL.FTZ R2, R3, R4 ;  /* 0x0000000403027220 */ /* 0x000fe20000410000 */
[----:B------:R-:W-:-:S03]  /*2470*/  FMUL.FTZ R4, R4, 0.5 ;  /* 0x3f00000004047820 */ /* 0x000fc60000410000 */
[----:B------:R-:W-:-:S04]  /*2480*/  FFMA R3, -R2, R2, R3 ;  /* 0x0000000202037223 */ /* 0x000fc80000000103 */
[----:B------:R-:W-:-:S07]  /*2490*/  FFMA R2, R3, R4, R2 ;  /* 0x0000000403027223 */ /* 0x000fce0000000002 */
.L_x_832:
[----:B------:R-:W-:Y:S05]  /*24a0*/  BSYNC.RECONVERGENT B0 ;  /* 0x0000000000007941 */ /* 0x000fea0003800200 */
.L_x_829:
[----:B------:R-:W0:Y:S01]  /*24b0*/  S2UR UR10, SR_CgaCtaId ;  /* 0x00000000000a79c3 */ /* 0x000e220000008800 */
[----:B------:R-:W-:Y:S01]  /*24c0*/  UMOV UR6, 0x400 ;  /* 0x0000040000067882 */ /* 0x000fe20000000000 */
[----:B------:R-:W-:Y:S01]  /*24d0*/  ISETP.GE.AND P0, PT, R2, RZ, PT ;  /* 0x000000ff0200720c */ /* 0x000fe20003f06270 */
[----:B------:R-:W-:Y:S01]  /*24e0*/  BSSY.RECONVERGENT B0, `(.L_x_833) ;  /* 0x0000017000007945 */ /* 0x000fe20003800200 */
[----:B0-----:R-:W-:-:S09]  /*24f0*/  ULEA UR11, UR10, UR6, 0x18 ;  /* 0x000000060a0b7291 */ /* 0x001fd2000f8ec0ff */
[----:B------:R-:W-:Y:S02]  /*2500*/  STS [UR11+0x1f0], RZ ;  /* 0x0001f0ffff007988 */ /* 0x000fe4000800080b */
[----:B------:R-:W-:Y:S05]  /*2510*/  @!P0 BRA `(.L_x_834) ;  /* 0x0000000000288947 */ /* 0x000fea0003800000 */
[----:B------:R-:W0:Y:S01]  /*2520*/  S2R R3, SR_LANEID ;  /* 0x0000000000037919 */ /* 0x000e220000000000 */
[----:B------:R-:W-:Y:S01]  /*2530*/  VOTEU.ANY UR4, UPT, PT ;  /* 0x0000000000047886 */ /* 0x000fe200038e0100 */
[----:B------:R-:W-:Y:S01]  /*2540*/  CREDUX.MAX.S32 UR12, R2 ;  /* 0x00000000020c72cc */ /* 0x000fe20000000200 */
[----:B------:R-:W-:Y:S02]  /*2550*/  UFLO.U32 UR5, UR4 ;  /* 0x00000004000572bd */ /* 0x000fe400080e0000 */
[----:B------:R-:W-:-:S04]  /*2560*/  UIADD3 UR4, UPT, UPT, UR6, 0x1f0, URZ ;  /* 0x000001f006047890 */ /* 0x000fc8000fffe0ff */
[----:B------:R-:W-:-:S06]  /*2570*/  ULEA UR4, UR10, UR4, 0x18 ;  /* 0x000000040a047291 */ /* 0x000fcc000f8ec0ff */
[----:B------:R-:W-:Y:S02]  /*2580*/  MOV R2, UR12 ;  /* 0x0000000c00027c02 */ /* 0x000fe40008000f00 */
[----:B0-----:R-:W-:-:S13]  /*2590*/  ISETP.EQ.U32.AND P0, PT, R3, UR5, PT ;  /* 0x0000000503007c0c */ /* 0x001fda000bf02070 */
[----:B------:R0:W-:Y:S01]  /*25a0*/  @P0 ATOMS.MAX.S32 RZ, [UR4], R2 ;  /* 0x00000002ffff098c */ /* 0x0001e20009000204 */
[----:B------:R-:W-:Y:S05]  /*25b0*/  BRA `(.L_x_835) ;  /* 0x0000000000247947 */ /* 0x000fea0003800000 */
.L_x_834:
[----:B------:R-:W0:Y:S01]  /*25c0*/  S2R R3, SR_LANEID ;  /* 0x0000000000037919 */ /* 0x000e220000000000 */
[----:B------:R-:W-:Y:S01]  /*25d0*/  VOTEU.ANY UR4, UPT, PT ;  /* 0x0000000000047886 */ /* 0x000fe200038e0100 */
[----:B------:R-:W-:Y:S01]  /*25e0*/  CREDUX.MIN UR12, R2 ;  /* 0x00000000020c72cc */ /* 0x000fe20000008000 */
[----:B------:R-:W-:Y:S02]  /*25f0*/  UFLO.U32 UR4, UR4 ;  /* 0x00000004000472bd */ /* 0x000fe400080e0000 */
[----:B------:R-:W-:-:S04]  /*2600*/  UIADD3 UR5, UPT, UPT, UR6, 0x1f0, URZ ;  /* 0x000001f006057890 */ /* 0x000fc8000fffe0ff */
[----:B------:R-:W-:-:S06]  /*2610*/  ULEA UR5, UR10, UR5, 0x18 ;  /* 0x000000050a057291 */ /* 0x000fcc000f8ec0ff */
[----:B------:R-:W-:Y:S02]  /*2620*/  MOV R2, UR12 ;  /* 0x0000000c00027c02 */ /* 0x000fe40008000f00 */
[----:B0-----:R-:W-:-:S13]  /*2630*/  ISETP.EQ.U32.AND P0, PT, R3, UR4, PT ;  /* 0x0000000403007c0c */ /* 0x001fda000bf02070 */
[----:B------:R1:W-:Y:S02]  /*2640*/  @P0 ATOMS.MIN RZ, [UR5], R2 ;  /* 0x00000002ffff098c */ /* 0x0003e40008800005 */
.L_x_835:
[----:B------:R-:W-:Y:S05]  /*2650*/  BSYNC.RECONVERGENT B0 ;  /* 0x0000000000007941 */ /* 0x000fea0003800200 */
.L_x_833:
[----:B------:R-:W-:-:S13]  /*2660*/  ISETP.NE.AND P0, PT, R0, 0x1, PT ;  /* 0x000000010000780c */ /* 0x000fda0003f05270 */
[----:B------:R-:W-:Y:S05]  /*2670*/  @P0 EXIT ;  /* 0x000000000000094d */ /* 0x000fea0003800000 */
[----:B------:R-:W2:Y:S01]  /*2680*/  LDS R5, [UR11+0x1f0] ;  /* 0x0001f00bff057984 */ /* 0x000ea20008000800 */
[----:B------:R-:W3:Y:S02]  /*2690*/  LDCU.64 UR4, c[0x0][0x380] ;  /* 0x00007000ff0477ac */ /* 0x000ee40008000a00 */
[----:B---3--:R-:W-:-:S04]  /*26a0*/  ULEA UR4, UP0, UR7, UR4, 0x2 ;  /* 0x0000000407047291 */ /* 0x008fc8000f8010ff */
[----:B------:R-:W-:Y:S02]  /*26b0*/  ULEA.HI.X UR5, UR7, UR5, URZ, 0x2, UP0 ;  /* 0x0000000507057291 */ /* 0x000fe400080f14ff */
[----:B01----:R-:W-:-:S04]  /*26c0*/  MOV R2, UR4 ;  /* 0x0000000400027c02 */ /* 0x003fc80008000f00 */
[----:B------:R-:W-:-:S05]  /*26d0*/  MOV R3, UR5 ;  /* 0x0000000500037c02 */ /* 0x000fca0008000f00 */
[----:B--2---:R-:W-:Y:S01]  /*26e0*/  STG.E desc[UR8][R2.64], R5 ;  /* 0x0000000502007986 */ /* 0x004fe2000c101908 */
[----:B------:R-:W-:Y:S05]  /*26f0*/  EXIT ;  /* 0x000000000000794d */ /* 0x000fea0003800000 */
        .weak           $__internal_0_$__cuda_sm20_sqrt_rn_f32_slowpath
        .type           $__internal_0_$__cuda_sm20_sqrt_rn_f32_slowpath,@function
        .size           $__internal_0_$__cuda_sm20_sqrt_rn_f32_slowpath,(.L_x_838 - $__internal_0_$__cuda_sm20_sqrt_rn_f32_slowpath)
$__internal_0_$__cuda_sm20_sqrt_rn_f32_slowpath:
[----:B------:R-:W-:-:S13]  /*2700*/  LOP3.LUT P0, RZ, R3, 0x7fffffff, RZ, 0xc0, !PT ;  /* 0x7fffffff03ff7812 */ /* 0x000fda000780c0ff */
[----:B------:R-:W-:Y:S05]  /*2710*/  @!P0 BRA `(.L_x_836) ;  /* 0x0000000000448947 */ /* 0x000fea0003800000 */
[----:B------:R-:W-:Y:S01]  /*2720*/  FSETP.GEU.FTZ.AND P0, PT, R3, RZ, PT ;  /* 0x000000ff0300720b */ /* 0x000fe20003f1e000 */
[----:B------:R-:W-:-:S12]  /*2730*/  IMAD.MOV.U32 R2, RZ, RZ, R3 ;  /* 0x000000ffff027224 */ /* 0x000fd800078e0003 */
[----:B------:R-:W-:Y:S01]  /*2740*/  @!P0 MOV R3, 0x7fffffff ;  /* 0x7fffffff00038802 */ /* 0x000fe20000000f00 */
[----:B------:R-:W-:Y:S06]  /*2750*/  @!P0 BRA `(.L_x_836) ;  /* 0x0000000000348947 */ /* 0x000fec0003800000 */
[----:B------:R-:W-:-:S13]  /*2760*/  FSETP.GTU.FTZ.AND P0, PT, |R2|, +INF , PT ;  /* 0x7f8000000200780b */ /* 0x000fda0003f1c200 */
[----:B------:R-:W-:Y:S01]  /*2770*/  @P0 FADD.FTZ R3, R2, 1 ;  /* 0x3f80000002030421 */ /* 0x000fe20000010000 */
[----:B------:R-:W-:Y:S06]  /*2780*/  @P0 BRA `(.L_x_836) ;  /* 0x0000000000280947 */ /* 0x000fec0003800000 */
[----:B------:R-:W-:-:S13]  /*2790*/  FSETP.NEU.FTZ.AND P0, PT, |R2|, +INF , PT ;  /* 0x7f8000000200780b */ /* 0x000fda0003f1d200 */
[----:B------:R-:W-:-:S04]  /*27a0*/  @P0 FFMA R4, R2, 1.84467440737095516160e+19, RZ ;  /* 0x5f80000002040823 */ /* 0x000fc800000000ff */
[----:B------:R-:W0:Y:S02]  /*27b0*/  @P0 MUFU.RSQ R3, R4 ;  /* 0x0000000400030308 */ /* 0x000e240000001400 */
[----:B0-----:R-:W-:Y:S01]  /*27c0*/  @P0 FMUL.FTZ R5, R4, R3 ;  /* 0x0000000304050220 */ /* 0x001fe20000410000 */
[----:B------:R-:W-:Y:S01]  /*27d0*/  @P0 FMUL.FTZ R7, R3, 0.5 ;  /* 0x3f00000003070820 */ /* 0x000fe20000410000 */
[----:B------:R-:W-:Y:S02]  /*27e0*/  @!P0 MOV R3, R2 ;  /* 0x0000000200038202 */ /* 0x000fe40000000f00 */
[----:B------:R-:W-:-:S04]  /*27f0*/  @P0 FADD.FTZ R6, -R5, -RZ ;  /* 0x800000ff05060221 */ /* 0x000fc80000010100 */
[----:B------:R-:W-:-:S04]  /*2800*/  @P0 FFMA R6, R5, R6, R4 ;  /* 0x0000000605060223 */ /* 0x000fc80000000004 */
[----:B------:R-:W-:-:S04]  /*2810*/  @P0 FFMA R6, R6, R7, R5 ;  /* 0x0000000706060223 */ /* 0x000fc80000000005 */
[----:B------:R-:W-:-:S07]  /*2820*/  @P0 FMUL.FTZ R3, R6, 2.3283064365386962891e-10 ;  /* 0x2f80000006030820 */ /* 0x000fce0000410000 */
.L_x_836:
[----:B------:R-:W-:Y:S01]  /*2830*/  MOV R4, R3 ;  /* 0x0000000300047202 */ /* 0x000fe20000000f00 */
[----:B------:R-:W-:Y:S01]  /*2840*/  HFMA2 R3, -RZ, RZ, 0, 0 ;  /* 0x00000000ff037431 */ /* 0x000fe200000001ff */
[----:B------:R-:W-:-:S04]  /*2850*/  MOV R2, R8 ;  /* 0x0000000800027202 */ /* 0x000fc80000000f00 */
[----:B------:R-:W-:Y:S05]  /*2860*/  RET.REL.NODEC R2 `(_Z6kernelPfy) ;  /* 0xffffffd402e47950 */ /* 0x000fea0003c3ffff */
.L_x_837:
        /* <DEDUP_REMOVED lines=9> */
.L_x_838:


//--------------------- .nv.global.init           --------------------------
	.section	.nv.global.init,"aw",@progbits
	.align	4
.nv.global.init:
	.type		__cudart_i2opi_f,@object
	.size		__cudart_i2opi_f,(.L_45 - __cudart_i2opi_f)
__cudart_i2opi_f:
        /*0000*/ 	.byte	0x41, 0x90, 0x43, 0x3c, 0x99, 0x95, 0x62, 0xdb, 0xc0, 0xdd, 0x34, 0xf5, 0xd1, 0x57, 0x27, 0xfc
        /*0010*/ 	.byte	0x29, 0x15, 0x44, 0x4e, 0x6e, 0x83, 0xf9, 0xa2
.L_45:


//--------------------- .nv.shared._ZN3cub18CUB_300001_SM_10006detail11EmptyKernelIvEEvv --------------------------
	.section	.nv.shared._ZN3cub18CUB_300001_SM_10006detail11EmptyKernelIvEEvv,"aw",@nobits
	.sectionflags	@""
	.align	16
	.zero		1024


//--------------------- .nv.shared.reserved.0     --------------------------
	.section	.nv.shared.reserved.0,"aw",@nobits
	.weak		__nv_reservedSMEM_offset_0_alias
	.size		__nv_reservedSMEM_offset_0_alias, 0, 64
	.other		__nv_reservedSMEM_offset_0_alias,@"STO_CUDA_RESERVED_SHARED STV_DEFAULT"
__nv_reservedSMEM_offset_0_alias:
	.zero		0
	.zero		64


//--------------------- .nv.global                --------------------------
	.section	.nv.global,"aw",@nobits
.nv.global:
	.type		_ZN34_INTERNAL_80ef4f17_4_k_cu_5b2fe5326thrust24THRUST_300001_SM_1000_NS12placeholders2_8E,@object
	.size		_ZN34_INTERNAL_80ef4f17_4_k_cu_5b2fe5326thrust24THRUST_300001_SM_1000_NS12placeholders2_8E,(_ZN34_INTERNAL_80ef4f17_4_k_cu_5b2fe5324cuda3std3__436_GLOBAL__N__80ef4f17_4_k_cu_5b2fe5326ignoreE - _ZN34_INTERNAL_80ef4f17_4_k_cu_5b2fe5326thrust24THRUST_300001_SM_1000_NS12placeholders2_8E)
_ZN34_INTERNAL_80ef4f17_4_k_cu_5b2fe5326thrust24THRUST_300001_SM_1000_NS12placeholders2_8E:
	.zero		1
	.type		_ZN34_INTERNAL_80ef4f17_4_k_cu_5b2fe5324cuda3std3__436_GLOBAL__N__80ef4f17_4_k_cu_5b2fe5326ignoreE,@object
	.size		_ZN34_INTERNAL_80ef4f17_4_k_cu_5b2fe5324cuda3std3__436_GLOBAL__N__80ef4f17_4_k_cu_5b2fe5326ignoreE,(_ZN34_INTERNAL_80ef4f17_4_k_cu_5b2fe5324cuda3std6ranges3__45__cpo4dataE - _ZN34_INTERNAL_80ef4f17_4_k_cu_5b2fe5324cuda3std3__436_GLOBAL__N__80ef4f17_4_k_cu_5b2fe5326ignoreE)
_ZN34_INTERNAL_80ef4f17_4_k_cu_5b2fe5324cuda3std3__436_GLOBAL__N__80ef4f17_4_k_cu_5b2fe5326ignoreE:
	.zero		1
	.type		_ZN34_INTERNAL_80ef4f17_4_k_cu_5b2fe5324cuda3std6ranges3__45__cpo4dataE,@object
	.size		_ZN34_INTERNAL_80ef4f17_4_k_cu_5b2fe5324cuda3std6ranges3__45__cpo4dataE,(_ZN34_INTERNAL_80ef4f17_4_k_cu_5b2fe5326thrust24THRUST_300001_SM_1000_NS6system3cpp3parE - _ZN34_INTERNAL_80ef4f17_4_k_cu_5b2fe5324cuda3std6ranges3__45__cpo4dataE)
_ZN34_INTERNAL_80ef4f17_4_k_cu_5b2fe5324cuda3std6ranges3__45__cpo4dataE:
	.zero		1
	.type		_ZN34_INTERNAL_80ef4f17_4_k_cu_5b2fe5326thrust24THRUST_300001_SM_1000_NS6system3cpp3parE,@object
	.size		_ZN34_INTERNAL_80ef4f17_4_k_cu_5b2fe5326thrust24THRUST_300001_SM_1000_NS6system3cpp3parE,(_ZN34_INTERNAL_80ef4f17_4_k_cu_5b2fe5324cuda3std3__45__cpo5beginE - _ZN34_INTERNAL_80ef4f17_4_k_cu_5b2fe5326thrust24THRUST_300001_SM_1000_NS6system3cpp3parE)
_ZN34_INTERNAL_80ef4f17_4_k_cu_5b2fe5326thrust24THRUST_300001_SM_1000_NS6system3cpp3parE:
	.zero		1
	.type		_ZN34_INTERNAL_80ef4f17_4_k_cu_5b2fe5324cuda3std3__45__cpo5beginE,@object
	.size		_ZN34_INTERNAL_80ef4f17_4_k_cu_5b2fe5324cuda3std3__45__cpo5beginE,(_ZN34_INTERNAL_80ef4f17_4_k_cu_5b2fe5324cuda3std6ranges3__45__cpo5beginE - _ZN34_INTERNAL_80ef4f17_4_k_cu_5b2fe5324cuda3std3__45__cpo5beginE)
_ZN34_INTERNAL_80ef4f17_4_k_cu_5b2fe5324cuda3std3__45__cpo5beginE:
	.zero		1
	.type		_ZN34_INTERNAL_80ef4f17_4_k_cu_5b2fe5324cuda3std6ranges3__45__cpo5beginE,@object
	.size		_ZN34_INTERNAL_80ef4f17_4_k_cu_5b2fe5324cuda3std6ranges3__45__cpo5beginE,(_ZN34_INTERNAL_80ef4f17_4_k_cu_5b2fe5326thrust24THRUST_300001_SM_1000_NS6deviceE - _ZN34_INTERNAL_80ef4f17_4_k_cu_5b2fe5324cuda3std6ranges3__45__cpo5beginE)
_ZN34_INTERNAL_80ef4f17_4_k_cu_5b2fe5324cuda3std6ranges3__45__cpo5beginE:
	.zero		1
	.type		_ZN34_INTERNAL_80ef4f17_4_k_cu_5b2fe5326thrust24THRUST_300001_SM_1000_NS6deviceE,@object
	.size		_ZN34_INTERNAL_80ef4f17_4_k_cu_5b2fe5326thrust24THRUST_300001_SM_1000_NS6deviceE,(_ZN34_INTERNAL_80ef4f17_4_k_cu_5b2fe5324cuda3std3__47nulloptE - _ZN34_INTERNAL_80ef4f17_4_k_cu_5b2fe5326thrust24THRUST_300001_SM_1000_NS6deviceE)
_ZN34_INTERNAL_80ef4f17_4_k_cu_5b2fe5326thrust24THRUST_300001_SM_1000_NS6deviceE:
	.zero		1
	.type		_ZN34_INTERNAL_80ef4f17_4_k_cu_5b2fe5324cuda3std3__47nulloptE,@object
	.size		_ZN34_INTERNAL_80ef4f17_4_k_cu_5b2fe5324cuda3std3__47nulloptE,(_ZN34_INTERNAL_80ef4f17_4_k_cu_5b2fe5324cuda3std6ranges3__45__cpo8distanceE - _ZN34_INTERNAL_80ef4f17_4_k_cu_5b2fe5324cuda3std3__47nulloptE)
_ZN34_INTERNAL_80ef4f17_4_k_cu_5b2fe5324cuda3std3__47nulloptE:
	.zero		1
	.type		_ZN34_INTERNAL_80ef4f17_4_k_cu_5b2fe5324cuda3std6ranges3__45__cpo8distanceE,@object
	.size		_ZN34_INTERNAL_80ef4f17_4_k_cu_5b2fe5324cuda3std6ranges3__45__cpo8distanceE,(_ZN34_INTERNAL_80ef4f17_4_k_cu_5b2fe5326thrust24THRUST_300001_SM_1000_NS12placeholders2_4E - _ZN34_INTERNAL_80ef4f17_4_k_cu_5b2fe5324cuda3std6ranges3__45__cpo8distanceE)
_ZN34_INTERNAL_80ef4f17_4_k_cu_5b2fe5324cuda3std6ranges3__45__cpo8distanceE:
	.zero		1
	.type		_ZN34_INTERNAL_80ef4f17_4_k_cu_5b2fe5326thrust24THRUST_300001_SM_1000_NS12placeholders2_4E,@object
	.size		_ZN34_INTERNAL_80ef4f17_4_k_cu_5b2fe5326thrust24THRUST_300001_SM_1000_NS12placeholders2_4E,(_ZN34_INTERNAL_80ef4f17_4_k_cu_5b2fe5324cuda3std3__45__cpo6rbeginE - _ZN34_INTERNAL_80ef4f17_4_k_cu_5b2fe5326thrust24THRUST_300001_SM_1000_NS12placeholders2_4E)
_ZN34_INTERNAL_80ef4f17_4_k_cu_5b2fe5326thrust24THRUST_300001_SM_1000_NS12placeholders2_4E:
	.zero		1
	.type		_ZN34_INTERNAL_80ef4f17_4_k_cu_5b2fe5324cuda3std3__45__cpo6rbeginE,@object
	.size		_ZN34_INTERNAL_80ef4f17_4_k_cu_5b2fe5324cuda3std3__45__cpo6rbeginE,(_ZN34_INTERNAL_80ef4f17_4_k_cu_5b2fe5324cuda3std6ranges3__45__cpo7advanceE - _ZN34_INTERNAL_80ef4f17_4_k_cu_5b2fe5324cuda3std3__45__cpo6rbeginE)
_ZN34_INTERNAL_80ef4f17_4_k_cu_5b2fe5324cuda3std3__45__cpo6rbeginE:
	.zero		1
	.type		_ZN34_INTERNAL_80ef4f17_4_k_cu_5b2fe5324cuda3std6ranges3__45__cpo7advanceE,@object
	.size		_ZN34_INTERNAL_80ef4f17_4_k_cu_5b2fe5324cuda3std6ranges3__45__cpo7advanceE,(_ZN34_INTERNAL_80ef4f17_4_k_cu_5b2fe5326thrust24THRUST_300001_SM_1000_NS12placeholders3_10E - _ZN34_INTERNAL_80ef4f17_4_k_cu_5b2fe5324cuda3std6ranges3__45__cpo7advanceE)
_ZN34_INTERNAL_80ef4f17_4_k_cu_5b2fe5324cuda3std6ranges3__45__cpo7advanceE:
	.zero		1
	.type		_ZN34_INTERNAL_80ef4f17_4_k_cu_5b2fe5326thrust24THRUST_300001_SM_1000_NS12placeholders3_10E,@object
	.size		_ZN34_INTERNAL_80ef4f17_4_k_cu_5b2fe5326thrust24THRUST_300001_SM_1000_NS12placeholders3_10E,(_ZN34_INTERNAL_80ef4f17_4_k_cu_5b2fe5324cuda3std3__48in_placeE - _ZN34_INTERNAL_80ef4f17_4_k_cu_5b2fe5326thrust24THRUST_300001_SM_1000_NS12placeholders3_10E)
_ZN34_INTERNAL_80ef4f17_4_k_cu_5b2fe5326thrust24THRUST_300001_SM_1000_NS12placeholders3_10E:
	.zero		1
	.type		_ZN34_INTERNAL_80ef4f17_4_k_cu_5b2fe5324cuda3std3__48in_placeE,@object
	.size		_ZN34_INTERNAL_80ef4f17_4_k_cu_5b2fe5324cuda3std3__48in_placeE,(_ZN34_INTERNAL_80ef4f17_4_k_cu_5b2fe5324cuda3std6ranges3__45__cpo4sizeE - _ZN34_INTERNAL_80ef4f17_4_k_cu_5b2fe5324cuda3std3__48in_placeE)
_ZN34_INTERNAL_80ef4f17_4_k_cu_5b2fe5324cuda3std3__48in_placeE:
	.zero		1
	.type		_ZN34_INTERNAL_80ef4f17_4_k_cu_5b2fe5324cuda3std6ranges3__45__cpo4sizeE,@object
	.size		_ZN34_INTERNAL_80ef4f17_4_k_cu_5b2fe5324cuda3std6ranges3__45__cpo4sizeE,(_ZN34_INTERNAL_80ef4f17_4_k_cu_5b2fe5326thrust24THRUST_300001_SM_1000_NS12placeholders2_2E - _ZN34_INTERNAL_80ef4f17_4_k_cu_5b2fe5324cuda3std6ranges3__45__cpo4sizeE)
_ZN34_INTERNAL_80ef4f17_4_k_cu_5b2fe5324cuda3std6ranges3__45__cpo4sizeE:
	.zero		1
	.type		_ZN34_INTERNAL_80ef4f17_4_k_cu_5b2fe5326thrust24THRUST_300001_SM_1000_NS12placeholders2_2E,@object
	.size		_ZN34_INTERNAL_80ef4f17_4_k_cu_5b2fe5326thrust24THRUST_300001_SM_1000_NS12placeholders2_2E,(_ZN34_INTERNAL_80ef4f17_4_k_cu_5b2fe5324cuda3std3__45__cpo6cbeginE - _ZN34_INTERNAL_80ef4f17_4_k_cu_5b2fe5326thrust24THRUST_300001_SM_1000_NS12placeholders2_2E)
_ZN34_INTERNAL_80ef4f17_4_k_cu_5b2fe5326thrust24THRUST_300001_SM_1000_NS12placeholders2_2E:
	.zero		1
	.type		_ZN34_INTERNAL_80ef4f17_4_k_cu_5b2fe5324cuda3std3__45__cpo6cbeginE,@object
	.size		_ZN34_INTERNAL_80ef4f17_4_k_cu_5b2fe5324cuda3std3__45__cpo6cbeginE,(_ZN34_INTERNAL_80ef4f17_4_k_cu_5b2fe5324cuda3std6ranges3__45__cpo6cbeginE - _ZN34_INTERNAL_80ef4f17_4_k_cu_5b2fe5324cuda3std3__45__cpo6cbeginE)
_ZN34_INTERNAL_80ef4f17_4_k_cu_5b2fe5324cuda3std3__45__cpo6cbeginE:
	.zero		1
	.type		_ZN34_INTERNAL_80ef4f17_4_k_cu_5b2fe5324cuda3std6ranges3__45__cpo6cbeginE,@object
	.size		_ZN34_INTERNAL_80ef4f17_4_k_cu_5b2fe5324cuda3std6ranges3__45__cpo6cbeginE,(_ZN34_INTERNAL_80ef4f17_4_k_cu_5b2fe5326thrust24THRUST_300001_SM_1000_NS12placeholders2_6E - _ZN34_INTERNAL_80ef4f17_4_k_cu_5b2fe5324cuda3std6ranges3__45__cpo6cbeginE)
_ZN34_INTERNAL_80ef4f17_4_k_cu_5b2fe5324cuda3std6ranges3__45__cpo6cbeginE:
	.zero		1
	.type		_ZN34_INTERNAL_80ef4f17_4_k_cu_5b2fe5326thrust24THRUST_300001_SM_1000_NS12placeholders2_6E,@object
	.size		_ZN34_INTERNAL_80ef4f17_4_k_cu_5b2fe5326thrust24THRUST_300001_SM_1000_NS12placeholders2_6E,(_ZN34_INTERNAL_80ef4f17_4_k_cu_5b2fe5324cuda3std3__45__cpo7crbeginE - _ZN34_INTERNAL_80ef4f17_4_k_cu_5b2fe5326thrust24THRUST_300001_SM_1000_NS12placeholders2_6E)
_ZN34_INTERNAL_80ef4f17_4_k_cu_5b2fe5326thrust24THRUST_300001_SM_1000_NS12placeholders2_6E:
	.zero		1
	.type		_ZN34_INTERNAL_80ef4f17_4_k_cu_5b2fe5324cuda3std3__45__cpo7crbeginE,@object
	.size		_ZN34_INTERNAL_80ef4f17_4_k_cu_5b2fe5324cuda3std3__45__cpo7crbeginE,(_ZN34_INTERNAL_80ef4f17_4_k_cu_5b2fe5324cuda3std6ranges3__45__cpo4nextE - _ZN34_INTERNAL_80ef4f17_4_k_cu_5b2fe5324cuda3std3__45__cpo7crbeginE)
_ZN34_INTERNAL_80ef4f17_4_k_cu_5b2fe5324cuda3std3__45__cpo7crbeginE:
	.zero		1
	.type		_ZN34_INTERNAL_80ef4f17_4_k_cu_5b2fe5324cuda3std6ranges3__45__cpo4nextE,@object
	.size		_ZN34_INTERNAL_80ef4f17_4_k_cu_5b2fe5324cuda3std6ranges3__45__cpo4nextE,(_ZN34_INTERNAL_80ef4f17_4_k_cu_5b2fe5324cuda3std6ranges3__45__cpo4swapE - _ZN34_INTERNAL_80ef4f17_4_k_cu_5b2fe5324cuda3std6ranges3__45__cpo4nextE)
_ZN34_INTERNAL_80ef4f17_4_k_cu_5b2fe5324cuda3std6ranges3__45__cpo4nextE:
	.zero		1
	.type		_ZN34_INTERNAL_80ef4f17_4_k_cu_5b2fe5324cuda3std6ranges3__45__cpo4swapE,@object
	.size		_ZN34_INTERNAL_80ef4f17_4_k_cu_5b2fe5324cuda3std6ranges3__45__cpo4swapE,(_ZN34_INTERNAL_80ef4f17_4_k_cu_5b2fe5326thrust24THRUST_300001_SM_1000_NS8cuda_cub10par_nosyncE - _ZN34_INTERNAL_80ef4f17_4_k_cu_5b2fe5324cuda3std6ranges3__45__cpo4swapE)
_ZN34_INTERNAL_80ef4f17_4_k_cu_5b2fe5324cuda3std6ranges3__45__cpo4swapE:
	.zero		1
	.type		_ZN34_INTERNAL_80ef4f17_4_k_cu_5b2fe5326thrust24THRUST_300001_SM_1000_NS8cuda_cub10par_nosyncE,@object
	.size		_ZN34_INTERNAL_80ef4f17_4_k_cu_5b2fe5326thrust24THRUST_300001_SM_1000_NS8cuda_cub10par_nosyncE,(_ZN34_INTERNAL_80ef4f17_4_k_cu_5b2fe5326thrust24THRUST_300001_SM_1000_NS3seqE - _ZN34_INTERNAL_80ef4f17_4_k_cu_5b2fe5326thrust24THRUST_300001_SM_1000_NS8cuda_cub10par_nosyncE)
_ZN34_INTERNAL_80ef4f17_4_k_cu_5b2fe5326thrust24THRUST_300001_SM_1000_NS8cuda_cub10par_nosyncE:
	.zero		1
	.type		_ZN34_INTERNAL_80ef4f17_4_k_cu_5b2fe5326thrust24THRUST_300001_SM_1000_NS3seqE,@object
	.size		_ZN34_INTERNAL_80ef4f17_4_k_cu_5b2fe5326thrust24THRUST_300001_SM_1000_NS3seqE,(_ZN34_INTERNAL_80ef4f17_4_k_cu_5b2fe5324cuda3std3__420unreachable_sentinelE - _ZN34_INTERNAL_80ef4f17_4_k_cu_5b2fe5326thrust24THRUST_300001_SM_1000_NS3seqE)
_ZN34_INTERNAL_80ef4f17_4_k_cu_5b2fe5326thrust24THRUST_300001_SM_1000_NS3seqE:
	.zero		1
	.type		_ZN34_INTERNAL_80ef4f17_4_k_cu_5b2fe5324cuda3std3__420unreachable_sentinelE,@object
	.size		_ZN34_INTERNAL_80ef4f17_4_k_cu_5b2fe5324cuda3std3__420unreachable_sentinelE,(_ZN34_INTERNAL_80ef4f17_4_k_cu_5b2fe5324cuda3std6ranges3__45__cpo5ssizeE - _ZN34_INTERNAL_80ef4f17_4_k_cu_5b2fe5324cuda3std3__420unreachable_sentinelE)
_ZN34_INTERNAL_80ef4f17_4_k_cu_5b2fe5324cuda3std3__420unreachable_sentinelE:
	.zero		1
	.type		_ZN34_INTERNAL_80ef4f17_4_k_cu_5b2fe5324cuda3std6ranges3__45__cpo5ssizeE,@object
	.size		_ZN34_INTERNAL_80ef4f17_4_k_cu_5b2fe5324cuda3std6ranges3__45__cpo5ssizeE,(_ZN34_INTERNAL_80ef4f17_4_k_cu_5b2fe5326thrust24THRUST_300001_SM_1000_NS12placeholders2_3E - _ZN34_INTERNAL_80ef4f17_4_k_cu_5b2fe5324cuda3std6ranges3__45__cpo5ssizeE)
_ZN34_INTERNAL_80ef4f17_4_k_cu_5b2fe5324cuda3std6ranges3__45__cpo5ssizeE:
	.zero		1
	.type		_ZN34_INTERNAL_80ef4f17_4_k_cu_5b2fe5326thrust24THRUST_300001_SM_1000_NS12placeholders2_3E,@object
	.size		_ZN34_INTERNAL_80ef4f17_4_k_cu_5b2fe5326thrust24THRUST_300001_SM_1000_NS12placeholders2_3E,(_ZN34_INTERNAL_80ef4f17_4_k_cu_5b2fe5324cuda3std3__45__cpo4cendE - _ZN34_INTERNAL_80ef4f17_4_k_cu_5b2fe5326thrust24THRUST_300001_SM_1000_NS12placeholders2_3E)
_ZN34_INTERNAL_80ef4f17_4_k_cu_5b2fe5326thrust24THRUST_300001_SM_1000_NS12placeholders2_3E:
	.zero		1
	.type		_ZN34_INTERNAL_80ef4f17_4_k_cu_5b2fe5324cuda3std3__45__cpo4cendE,@object
	.size		_ZN34_INTERNAL_80ef4f17_4_k_cu_5b2fe5324cuda3std3__45__cpo4cendE,(_ZN34_INTERNAL_80ef4f17_4_k_cu_5b2fe5324cuda3std6ranges3__45__cpo4cendE - _ZN34_INTERNAL_80ef4f17_4_k_cu_5b2fe5324cuda3std3__45__cpo4cendE)
_ZN34_INTERNAL_80ef4f17_4_k_cu_5b2fe5324cuda3std3__45__cpo4cendE:
	.zero		1
	.type		_ZN34_INTERNAL_80ef4f17_4_k_cu_5b2fe5324cuda3std6ranges3__45__cpo4cendE,@object
	.size		_ZN34_INTERNAL_80ef4f17_4_k_cu_5b2fe5324cuda3std6ranges3__45__cpo4cendE,(_ZN34_INTERNAL_80ef4f17_4_k_cu_5b2fe5326thrust24THRUST_300001_SM_1000_NS12placeholders2_7E - _ZN34_INTERNAL_80ef4f17_4_k_cu_5b2fe5324cuda3std6ranges3__45__cpo4cendE)
_ZN34_INTERNAL_80ef4f17_4_k_cu_5b2fe5324cuda3std6ranges3__45__cpo4cendE:
	.zero		1
	.type		_ZN34_INTERNAL_80ef4f17_4_k_cu_5b2fe5326thrust24THRUST_300001_SM_1000_NS12placeholders2_7E,@object
	.size		_ZN34_INTERNAL_80ef4f17_4_k_cu_5b2fe5326thrust24THRUST_300001_SM_1000_NS12placeholders2_7E,(_ZN34_INTERNAL_80ef4f17_4_k_cu_5b2fe5324cuda3std3__45__cpo5crendE - _ZN34_INTERNAL_80ef4f17_4_k_cu_5b2fe5326thrust24THRUST_300001_SM_1000_NS12placeholders2_7E)
_ZN34_INTERNAL_80ef4f17_4_k_cu_5b2fe5326thrust24THRUST_300001_SM_1000_NS12placeholders2_7E:
	.zero		1
	.type		_ZN34_INTERNAL_80ef4f17_4_k_cu_5b2fe5324cuda3std3__45__cpo5crendE,@object
	.size		_ZN34_INTERNAL_80ef4f17_4_k_cu_5b2fe5324cuda3std3__45__cpo5crendE,(_ZN34_INTERNAL_80ef4f17_4_k_cu_5b2fe5324cuda3std6ranges3__45__cpo4prevE - _ZN34_INTERNAL_80ef4f17_4_k_cu_5b2fe5324cuda3std3__45__cpo5crendE)
_ZN34_INTERNAL_80ef4f17_4_k_cu_5b2fe5324cuda3std3__45__cpo5crendE:
	.zero		1
	.type		_ZN34_INTERNAL_80ef4f17_4_k_cu_5b2fe5324cuda3std6ranges3__45__cpo4prevE,@object
	.size		_ZN34_INTERNAL_80ef4f17_4_k_cu_5b2fe5324cuda3std6ranges3__45__cpo4prevE,(_ZN34_INTERNAL_80ef4f17_4_k_cu_5b2fe5324cuda3std6ranges3__45__cpo9iter_moveE - _ZN34_INTERNAL_80ef4f17_4_k_cu_5b2fe5324cuda3std6ranges3__45__cpo4prevE)
_ZN34_INTERNAL_80ef4f17_4_k_cu_5b2fe5324cuda3std6ranges3__45__cpo4prevE:
	.zero		1
	.type		_ZN34_INTERNAL_80ef4f17_4_k_cu_5b2fe5324cuda3std6ranges3__45__cpo9iter_moveE,@object
	.size		_ZN34_INTERNAL_80ef4f17_4_k_cu_5b2fe5324cuda3std6ranges3__45__cpo9iter_moveE,(_ZN34_INTERNAL_80ef4f17_4_k_cu_5b2fe5326thrust24THRUST_300001_SM_1000_NS6system6detail10sequential3seqE - _ZN34_INTERNAL_80ef4f17_4_k_cu_5b2fe5324cuda3std6ranges3__45__cpo9iter_moveE)
_ZN34_INTERNAL_80ef4f17_4_k_cu_5b2fe5324cuda3std6ranges3__45__cpo9iter_moveE:
	.zero		1
	.type		_ZN34_INTERNAL_80ef4f17_4_k_cu_5b2fe5326thrust24THRUST_300001_SM_1000_NS6system6detail10sequential3seqE,@object
	.size		_ZN34_INTERNAL_80ef4f17_4_k_cu_5b2fe5326thrust24THRUST_300001_SM_1000_NS6system6detail10sequential3seqE,(_ZN34_INTERNAL_80ef4f17_4_k_cu_5b2fe5326thrust24THRUST_300001_SM_1000_NS12placeholders2_9E - _ZN34_INTERNAL_80ef4f17_4_k_cu_5b2fe5326thrust24THRUST_300001_SM_1000_NS6system6detail10sequential3seqE)
_ZN34_INTERNAL_80ef4f17_4_k_cu_5b2fe5326thrust24THRUST_300001_SM_1000_NS6system6detail10sequential3seqE:
	.zero		1
	.type		_ZN34_INTERNAL_80ef4f17_4_k_cu_5b2fe5326thrust24THRUST_300001_SM_1000_NS12placeholders2_9E,@object
	.size		_ZN34_INTERNAL_80ef4f17_4_k_cu_5b2fe5326thrust24THRUST_300001_SM_1000_NS12placeholders2_9E,(_ZN34_INTERNAL_80ef4f17_4_k_cu_5b2fe5324cuda3std3__419piecewise_constructE - _ZN34_INTERNAL_80ef4f17_4_k_cu_5b2fe5326thrust24THRUST_300001_SM_1000_NS12placeholders2_9E)
_ZN34_INTERNAL_80ef4f17_4_k_cu_5b2fe5326thrust24THRUST_300001_SM_1000_NS12placeholders2_9E:
	.zero		1
	.type		_ZN34_INTERNAL_80ef4f17_4_k_cu_5b2fe5324cuda3std3__419piecewise_constructE,@object
	.size		_ZN34_INTERNAL_80ef4f17_4_k_cu_5b2fe5324cuda3std3__419piecewise_constructE,(_ZN34_INTERNAL_80ef4f17_4_k_cu_5b2fe5324cuda3std6ranges3__45__cpo5cdataE - _ZN34_INTERNAL_80ef4f17_4_k_cu_5b2fe5324cuda3std3__419piecewise_constructE)
_ZN34_INTERNAL_80ef4f17_4_k_cu_5b2fe5324cuda3std3__419piecewise_constructE:
	.zero		1
	.type		_ZN34_INTERNAL_80ef4f17_4_k_cu_5b2fe5324cuda3std6ranges3__45__cpo5cdataE,@object
	.size		_ZN34_INTERNAL_80ef4f17_4_k_cu_5b2fe5324cuda3std6ranges3__45__cpo5cdataE,(_ZN34_INTERNAL_80ef4f17_4_k_cu_5b2fe5326thrust24THRUST_300001_SM_1000_NS12placeholders2_1E - _ZN34_INTERNAL_80ef4f17_4_k_cu_5b2fe5324cuda3std6ranges3__45__cpo5cdataE)
_ZN34_INTERNAL_80ef4f17_4_k_cu_5b2fe5324cuda3std6ranges3__45__cpo5cdataE:
	.zero		1
	.type		_ZN34_INTERNAL_80ef4f17_4_k_cu_5b2fe5326thrust24THRUST_300001_SM_1000_NS12placeholders2_1E,@object
	.size		_ZN34_INTERNAL_80ef4f17_4_k_cu_5b2fe5326thrust24THRUST_300001_SM_1000_NS12placeholders2_1E,(_ZN34_INTERNAL_80ef4f17_4_k_cu_5b2fe5324cuda3std3__45__cpo3endE - _ZN34_INTERNAL_80ef4f17_4_k_cu_5b2fe5326thrust24THRUST_300001_SM_1000_NS12placeholders2_1E)
_ZN34_INTERNAL_80ef4f17_4_k_cu_5b2fe5326thrust24THRUST_300001_SM_1000_NS12placeholders2_1E:
	.zero		1
	.type		_ZN34_INTERNAL_80ef4f17_4_k_cu_5b2fe5324cuda3std3__45__cpo3endE,@object
	.size		_ZN34_INTERNAL_80ef4f17_4_k_cu_5b2fe5324cuda3std3__45__cpo3endE,(_ZN34_INTERNAL_80ef4f17_4_k_cu_5b2fe5324cuda3std6ranges3__45__cpo3endE - _ZN34_INTERNAL_80ef4f17_4_k_cu_5b2fe5324cuda3std3__45__cpo3endE)
_ZN34_INTERNAL_80ef4f17_4_k_cu_5b2fe5324cuda3std3__45__cpo3endE:
	.zero		1
	.type		_ZN34_INTERNAL_80ef4f17_4_k_cu_5b2fe5324cuda3std6ranges3__45__cpo3endE,@object
	.size		_ZN34_INTERNAL_80ef4f17_4_k_cu_5b2fe5324cuda3std6ranges3__45__cpo3endE,(_ZN34_INTERNAL_80ef4f17_4_k_cu_5b2fe5326thrust24THRUST_300001_SM_1000_NS12placeholders2_5E - _ZN34_INTERNAL_80ef4f17_4_k_cu_5b2fe5324cuda3std6ranges3__45__cpo3endE)
_ZN34_INTERNAL_80ef4f17_4_k_cu_5b2fe5324cuda3std6ranges3__45__cpo3endE:
	.zero		1
	.type		_ZN34_INTERNAL_80ef4f17_4_k_cu_5b2fe5326thrust24THRUST_300001_SM_1000_NS12placeholders2_5E,@object
	.size		_ZN34_INTERNAL_80ef4f17_4_k_cu_5b2fe5326thrust24THRUST_300001_SM_1000_NS12placeholders2_5E,(_ZN34_INTERNAL_80ef4f17_4_k_cu_5b2fe5324cuda3std3__45__cpo4rendE - _ZN34_INTERNAL_80ef4f17_4_k_cu_5b2fe5326thrust24THRUST_300001_SM_1000_NS12placeholders2_5E)
_ZN34_INTERNAL_80ef4f17_4_k_cu_5b2fe5326thrust24THRUST_300001_SM_1000_NS12placeholders2_5E:
	.zero		1
	.type		_ZN34_INTERNAL_80ef4f17_4_k_cu_5b2fe5324cuda3std3__45__cpo4rendE,@object
	.size		_ZN34_INTERNAL_80ef4f17_4_k_cu_5b2fe5324cuda3std3__45__cpo4rendE,(_ZN34_INTERNAL_80ef4f17_4_k_cu_5b2fe5324cuda3std6ranges3__45__cpo9iter_swapE - _ZN34_INTERNAL_80ef4f17_4_k_cu_5b2fe5324cuda3std3__45__cpo4rendE)
_ZN34_INTERNAL_80ef4f17_4_k_cu_5b2fe5324cuda3std3__45__cpo4rendE:
	.zero		1
	.type		_ZN34_INTERNAL_80ef4f17_4_k_cu_5b2fe5324cuda3std6ranges3__45__cpo9iter_swapE,@object
	.size		_ZN34_INTERNAL_80ef4f17_4_k_cu_5b2fe5324cuda3std6ranges3__45__cpo9iter_swapE,(_ZN34_INTERNAL_80ef4f17_4_k_cu_5b2fe5324cuda3std3__48unexpectE - _ZN34_INTERNAL_80ef4f17_4_k_cu_5b2fe5324cuda3std6ranges3__45__cpo9iter_swapE)
_ZN34_INTERNAL_80ef4f17_4_k_cu_5b2fe5324cuda3std6ranges3__45__cpo9iter_swapE:
	.zero		1
	.type		_ZN34_INTERNAL_80ef4f17_4_k_cu_5b2fe5324cuda3std3__48unexpectE,@object
	.size		_ZN34_INTERNAL_80ef4f17_4_k_cu_5b2fe5324cuda3std3__48unexpectE,(_ZN34_INTERNAL_80ef4f17_4_k_cu_5b2fe5326thrust24THRUST_300001_SM_1000_NS8cuda_cub3parE - _ZN34_INTERNAL_80ef4f17_4_k_cu_5b2fe5324cuda3std3__48unexpectE)
_ZN34_INTERNAL_80ef4f17_4_k_cu_5b2fe5324cuda3std3__48unexpectE:
	.zero		1
	.type		_ZN34_INTERNAL_80ef4f17_4_k_cu_5b2fe5326thrust24THRUST_300001_SM_1000_NS8cuda_cub3parE,@object
	.size		_ZN34_INTERNAL_80ef4f17_4_k_cu_5b2fe5326thrust24THRUST_300001_SM_1000_NS8cuda_cub3parE,(.L_29 - _ZN34_INTERNAL_80ef4f17_4_k_cu_5b2fe5326thrust24THRUST_300001_SM_1000_NS8cuda_cub3parE)
_ZN34_INTERNAL_80ef4f17_4_k_cu_5b2fe5326thrust24THRUST_300001_SM_1000_NS8cuda_cub3parE:
	.zero		1
.L_29:


//--------------------- .nv.shared._ZN6thrust24THRUST_300001_SM_1000_NS8cuda_cub4core6detail13_kernel_agentINS1_8__reduce11ReduceAgentIPN4cuda3std3__45tupleIJflEEESC_SB_lNS1_9__extrema9arg_min_fIflNS9_4lessIfEEEEEEJSC_SC_iSH_EEEvDpT0_ --------------------------
	.section	.nv.shared._ZN6thrust24THRUST_300001_SM_1000_NS8cuda_cub4core6detail13_kernel_agentINS1_8__reduce11ReduceAgentIPN4cuda3std3__45tupleIJflEEESC_SB_lNS1_9__extrema9arg_min_fIflNS9_4lessIfEEEEEEJSC_SC_iSH_EEEvDpT0_,"aw",@nobits
	.sectionflags	@""
	.align	16
	.zero		1024


//--------------------- .nv.shared._ZN6thrust24THRUST_300001_SM_1000_NS8cuda_cub4core6detail13_kernel_agentINS1_8__reduce10DrainAgentIlEEJN3cub18CUB_300001_SM_10009GridQueueIyEElEEEvDpT0_ --------------------------
	.section	.nv.shared._ZN6thrust24THRUST_300001_SM_1000_NS8cuda_cub4core6detail13_kernel_agentINS1_8__reduce10DrainAgentIlEEJN3cub18CUB_300001_SM_10009GridQueueIyEElEEEvDpT0_,"aw",@nobits
	.sectionflags	@""
	.align	16
	.zero		1024


//--------------------- .nv.shared._ZN6thrust24THRUST_300001_SM_1000_NS8cuda_cub4core6detail13_kernel_agentINS1_8__reduce11ReduceAgentINS0_12zip_iteratorIN4cuda3std3__45tupleIJPfNS0_17counting_iteratorIlNS0_11use_defaultESE_SE_EEEEEEEPNSB_IJflEEESI_lNS1_9__extrema9arg_min_fIflNSA_4lessIfEEEEEEJSH_SJ_lN3cub18CUB_300001_SM_100013GridEvenShareIlEENSR_9GridQueueIyEESO_EEEvDpT0_ --------------------------
	.section	.nv.shared._ZN6thrust24THRUST_300001_SM_1000_NS8cuda_cub4core6detail13_kernel_agentINS1_8__reduce11ReduceAgentINS0_12zip_iteratorIN4cuda3std3__45tupleIJPfNS0_17counting_iteratorIlNS0_11use_defaultESE_SE_EEEEEEEPNSB_IJflEEESI_lNS1_9__extrema9arg_min_fIflNSA_4lessIfEEEEEEJSH_SJ_lN3cub18CUB_300001_SM_100013GridEvenShareIlEENSR_9GridQueueIyEESO_EEEvDpT0_,"aw",@nobits
	.sectionflags	@""
	.align	16
	.zero		1024


//--------------------- .nv.shared._ZN6thrust24THRUST_300001_SM_1000_NS8cuda_cub4core6detail13_kernel_agentINS1_8__reduce11ReduceAgentINS0_12zip_iteratorIN4cuda3std3__45tupleIJPfNS0_17counting_iteratorIlNS0_11use_defaultESE_SE_EEEEEEEPNSB_IJflEEESI_lNS1_9__extrema9arg_min_fIflNSA_4lessIfEEEEEEJSH_SJ_lSO_EEEvDpT0_ --------------------------
	.section	.nv.shared._ZN6thrust24THRUST_300001_SM_1000_NS8cuda_cub4core6detail13_kernel_agentINS1_8__reduce11ReduceAgentINS0_12zip_iteratorIN4cuda3std3__45tupleIJPfNS0_17counting_iteratorIlNS0_11use_defaultESE_SE_EEEEEEEPNSB_IJflEEESI_lNS1_9__extrema9arg_min_fIflNSA_4lessIfEEEEEEJSH_SJ_lSO_EEEvDpT0_,"aw",@nobits
	.sectionflags	@""
	.align	16
	.zero		1024


//--------------------- .nv.shared._ZN6thrust24THRUST_300001_SM_1000_NS8cuda_cub4core6detail13_kernel_agentINS1_8__reduce11ReduceAgentIPN4cuda3std3__45tupleIJflEEESC_SB_iNS1_9__extrema9arg_min_fIflNS9_4lessIfEEEEEEJSC_SC_iSH_EEEvDpT0_ --------------------------
	.section	.nv.shared._ZN6thrust24THRUST_300001_SM_1000_NS8cuda_cub4core6detail13_kernel_agentINS1_8__reduce11ReduceAgentIPN4cuda3std3__45tupleIJflEEESC_SB_iNS1_9__extrema9arg_min_fIflNS9_4lessIfEEEEEEJSC_SC_iSH_EEEvDpT0_,"aw",@nobits
	.sectionflags	@""
	.align	16
	.zero		1024


//--------------------- .nv.shared._ZN6thrust24THRUST_300001_SM_1000_NS8cuda_cub4core6detail13_kernel_agentINS1_8__reduce10DrainAgentIiEEJN3cub18CUB_300001_SM_10009GridQueueIjEEiEEEvDpT0_ --------------------------
	.section	.nv.shared._ZN6thrust24THRUST_300001_SM_1000_NS8cuda_cub4core6detail13_kernel_agentINS1_8__reduce10DrainAgentIiEEJN3cub18CUB_300001_SM_10009GridQueueIjEEiEEEvDpT0_,"aw",@nobits
	.sectionflags	@""
	.align	16
	.zero		1024


//--------------------- .nv.shared._ZN6thrust24THRUST_300001_SM_1000_NS8cuda_cub4core6detail13_kernel_agentINS1_8__reduce11ReduceAgentINS0_12zip_iteratorIN4cuda3std3__45tupleIJPfNS0_17counting_iteratorIlNS0_11use_defaultESE_SE_EEEEEEEPNSB_IJflEEESI_iNS1_9__extrema9arg_min_fIflNSA_4lessIfEEEEEEJSH_SJ_iN3cub18CUB_300001_SM_100013GridEvenShareIiEENSR_9GridQueueIjEESO_EEEvDpT0_ --------------------------
	.section	.nv.shared._ZN6thrust24THRUST_300001_SM_1000_NS8cuda_cub4core6detail13_kernel_agentINS1_8__reduce11ReduceAgentINS0_12zip_iteratorIN4cuda3std3__45tupleIJPfNS0_17counting_iteratorIlNS0_11use_defaultESE_SE_EEEEEEEPNSB_IJflEEESI_iNS1_9__extrema9arg_min_fIflNSA_4lessIfEEEEEEJSH_SJ_iN3cub18CUB_300001_SM_100013GridEvenShareIiEENSR_9GridQueueIjEESO_EEEvDpT0_,"aw",@nobits
	.sectionflags	@""
	.align	16
	.zero		1024


//--------------------- .nv.shared._ZN6thrust24THRUST_300001_SM_1000_NS8cuda_cub4core6detail13_kernel_agentINS1_8__reduce11ReduceAgentINS0_12zip_iteratorIN4cuda3std3__45tupleIJPfNS0_17counting_iteratorIlNS0_11use_defaultESE_SE_EEEEEEEPNSB_IJflEEESI_iNS1_9__extrema9arg_min_fIflNSA_4lessIfEEEEEEJSH_SJ_iSO_EEEvDpT0_ --------------------------
	.section	.nv.shared._ZN6thrust24THRUST_300001_SM_1000_NS8cuda_cub4core6detail13_kernel_agentINS1_8__reduce11ReduceAgentINS0_12zip_iteratorIN4cuda3std3__45tupleIJPfNS0_17counting_iteratorIlNS0_11use_defaultESE_SE_EEEEEEEPNSB_IJflEEESI_iNS1_9__extrema9arg_min_fIflNSA_4lessIfEEEEEEJSH_SJ_iSO_EEEvDpT0_,"aw",@nobits
	.sectionflags	@""
	.align	16
	.zero		1024


//--------------------- .nv.shared._Z6kernelPfy   --------------------------
	.section	.nv.shared._Z6kernelPfy,"aw",@nobits
	.sectionflags	@""
	.align	16
.nv.shared._Z6kernelPfy:
	.zero		1536


//--------------------- .nv.constant0._ZN3cub18CUB_300001_SM_10006detail11EmptyKernelIvEEvv --------------------------
	.section	.nv.constant0._ZN3cub18CUB_300001_SM_10006detail11EmptyKernelIvEEvv,"a",@progbits
	.sectionflags	@""
	.align	4
.nv.constant0._ZN3cub18CUB_300001_SM_10006detail11EmptyKernelIvEEvv:
	.zero		896


//--------------------- .nv.constant0._ZN6thrust24THRUST_300001_SM_1000_NS8cuda_cub4core6detail13_kernel_agentINS1_8__reduce11ReduceAgentIPN4cuda3std3__45tupleIJflEEESC_SB_lNS1_9__extrema9arg_min_fIflNS9_4lessIfEEEEEEJSC_SC_iSH_EEEvDpT0_ --------------------------
	.section	.nv.constant0._ZN6thrust24THRUST_300001_SM_1000_NS8cuda_cub4core6detail13_kernel_agentINS1_8__reduce11ReduceAgentIPN4cuda3std3__45tupleIJflEEESC_SB_lNS1_9__extrema9arg_min_fIflNS9_4lessIfEEEEEEJSC_SC_iSH_EEEvDpT0_,"a",@progbits
	.sectionflags	@""
	.align	4
.nv.constant0._ZN6thrust24THRUST_300001_SM_1000_NS8cuda_cub4core6detail13_kernel_agentINS1_8__reduce11ReduceAgentIPN4cuda3std3__45tupleIJflEEESC_SB_lNS1_9__extrema9arg_min_fIflNS9_4lessIfEEEEEEJSC_SC_iSH_EEEvDpT0_:
	.zero		917


//--------------------- .nv.constant0._ZN6thrust24THRUST_300001_SM_1000_NS8cuda_cub4core6detail13_kernel_agentINS1_8__reduce10DrainAgentIlEEJN3cub18CUB_300001_SM_10009GridQueueIyEElEEEvDpT0_ --------------------------
	.section	.nv.constant0._ZN6thrust24THRUST_300001_SM_1000_NS8cuda_cub4core6detail13_kernel_agentINS1_8__reduce10DrainAgentIlEEJN3cub18CUB_300001_SM_10009GridQueueIyEElEEEvDpT0_,"a",@progbits
	.sectionflags	@""
	.align	4
.nv.constant0._ZN6thrust24THRUST_300001_SM_1000_NS8cuda_cub4core6detail13_kernel_agentINS1_8__reduce10DrainAgentIlEEJN3cub18CUB_300001_SM_10009GridQueueIyEElEEEvDpT0_:
	.zero		912


//--------------------- .nv.constant0._ZN6thrust24THRUST_300001_SM_1000_NS8cuda_cub4core6detail13_kernel_agentINS1_8__reduce11ReduceAgentINS0_12zip_iteratorIN4cuda3std3__45tupleIJPfNS0_17counting_iteratorIlNS0_11use_defaultESE_SE_EEEEEEEPNSB_IJflEEESI_lNS1_9__extrema9arg_min_fIflNSA_4lessIfEEEEEEJSH_SJ_lN3cub18CUB_300001_SM_100013GridEvenShareIlEENSR_9GridQueueIyEESO_EEEvDpT0_ --------------------------
	.section	.nv.constant0._ZN6thrust24THRUST_300001_SM_1000_NS8cuda_cub4core6detail13_kernel_agentINS1_8__reduce11ReduceAgentINS0_12zip_iteratorIN4cuda3std3__45tupleIJPfNS0_17counting_iteratorIlNS0_11use_defaultESE_SE_EEEEEEEPNSB_IJflEEESI_lNS1_9__extrema9arg_min_fIflNSA_4lessIfEEEEEEJSH_SJ_lN3cub18CUB_300001_SM_100013GridEvenShareIlEENSR_9GridQueueIyEESO_EEEvDpT0_,"a",@progbits
	.sectionflags	@""
	.align	4
.nv.constant0._ZN6thrust24THRUST_300001_SM_1000_NS8cuda_cub4core6detail13_kernel_agentINS1_8__reduce11ReduceAgentINS0_12zip_iteratorIN4cuda3std3__45tupleIJPfNS0_17counting_iteratorIlNS0_11use_defaultESE_SE_EEEEEEEPNSB_IJflEEESI_lNS1_9__extrema9arg_min_fIflNSA_4lessIfEEEEEEJSH_SJ_lN3cub18CUB_300001_SM_100013GridEvenShareIlEENSR_9GridQueueIyEESO_EEEvDpT0_:
	.zero		1009


//--------------------- .nv.constant0._ZN6thrust24THRUST_300001_SM_1000_NS8cuda_cub4core6detail13_kernel_agentINS1_8__reduce11ReduceAgentINS0_12zip_iteratorIN4cuda3std3__45tupleIJPfNS0_17counting_iteratorIlNS0_11use_defaultESE_SE_EEEEEEEPNSB_IJflEEESI_lNS1_9__extrema9arg_min_fIflNSA_4lessIfEEEEEEJSH_SJ_lSO_EEEvDpT0_ --------------------------
	.section	.nv.constant0._ZN6thrust24THRUST_300001_SM_1000_NS8cuda_cub4core6detail13_kernel_agentINS1_8__reduce11ReduceAgentINS0_12zip_iteratorIN4cuda3std3__45tupleIJPfNS0_17counting_iteratorIlNS0_11use_defaultESE_SE_EEEEEEEPNSB_IJflEEESI_lNS1_9__extrema9arg_min_fIflNSA_4lessIfEEEEEEJSH_SJ_lSO_EEEvDpT0_,"a",@progbits
	.sectionflags	@""
	.align	4
.nv.constant0._ZN6thrust24THRUST_300001_SM_1000_NS8cuda_cub4core6detail13_kernel_agentINS1_8__reduce11ReduceAgentINS0_12zip_iteratorIN4cuda3std3__45tupleIJPfNS0_17counting_iteratorIlNS0_11use_defaultESE_SE_EEEEEEEPNSB_IJflEEESI_lNS1_9__extrema9arg_min_fIflNSA_4lessIfEEEEEEJSH_SJ_lSO_EEEvDpT0_:
	.zero		929


//--------------------- .nv.constant0._ZN6thrust24THRUST_300001_SM_1000_NS8cuda_cub4core6detail13_kernel_agentINS1_8__reduce11ReduceAgentIPN4cuda3std3__45tupleIJflEEESC_SB_iNS1_9__extrema9arg_min_fIflNS9_4lessIfEEEEEEJSC_SC_iSH_EEEvDpT0_ --------------------------
	.section	.nv.constant0._ZN6thrust24THRUST_300001_SM_1000_NS8cuda_cub4core6detail13_kernel_agentINS1_8__reduce11ReduceAgentIPN4cuda3std3__45tupleIJflEEESC_SB_iNS1_9__extrema9arg_min_fIflNS9_4lessIfEEEEEEJSC_SC_iSH_EEEvDpT0_,"a",@progbits
	.sectionflags	@""
	.align	4
.nv.constant0._ZN6thrust24THRUST_300001_SM_1000_NS8cuda_cub4core6detail13_kernel_agentINS1_8__reduce11ReduceAgentIPN4cuda3std3__45tupleIJflEEESC_SB_iNS1_9__extrema9arg_min_fIflNS9_4lessIfEEEEEEJSC_SC_iSH_EEEvDpT0_:
	.zero		917


//--------------------- .nv.constant0._ZN6thrust24THRUST_300001_SM_1000_NS8cuda_cub4core6detail13_kernel_agentINS1_8__reduce10DrainAgentIiEEJN3cub18CUB_300001_SM_10009GridQueueIjEEiEEEvDpT0_ --------------------------
	.section	.nv.constant0._ZN6thrust24THRUST_300001_SM_1000_NS8cuda_cub4core6detail13_kernel_agentINS1_8__reduce10DrainAgentIiEEJN3cub18CUB_300001_SM_10009GridQueueIjEEiEEEvDpT0_,"a",@progbits
	.sectionflags	@""
	.align	4
.nv.constant0._ZN6thrust24THRUST_300001_SM_1000_NS8cuda_cub4core6detail13_kernel_agentINS1_8__reduce10DrainAgentIiEEJN3cub18CUB_300001_SM_10009GridQueueIjEEiEEEvDpT0_:
	.zero		908


//--------------------- .nv.constant0._ZN6thrust24THRUST_300001_SM_1000_NS8cuda_cub4core6detail13_kernel_agentINS1_8__reduce11ReduceAgentINS0_12zip_iteratorIN4cuda3std3__45tupleIJPfNS0_17counting_iteratorIlNS0_11use_defaultESE_SE_EEEEEEEPNSB_IJflEEESI_iNS1_9__extrema9arg_min_fIflNSA_4lessIfEEEEEEJSH_SJ_iN3cub18CUB_300001_SM_100013GridEvenShareIiEENSR_9GridQueueIjEESO_EEEvDpT0_ --------------------------
	.section	.nv.constant0._ZN6thrust24THRUST_300001_SM_1000_NS8cuda_cub4core6detail13_kernel_agentINS1_8__reduce11ReduceAgentINS0_12zip_iteratorIN4cuda3std3__45tupleIJPfNS0_17counting_iteratorIlNS0_11use_defaultESE_SE_EEEEEEEPNSB_IJflEEESI_iNS1_9__extrema9arg_min_fIflNSA_4lessIfEEEEEEJSH_SJ_iN3cub18CUB_300001_SM_100013GridEvenShareIiEENSR_9GridQueueIjEESO_EEEvDpT0_,"a",@progbits
	.sectionflags	@""
	.align	4
.nv.constant0._ZN6thrust24THRUST_300001_SM_1000_NS8cuda_cub4core6detail13_kernel_agentINS1_8__reduce11ReduceAgentINS0_12zip_iteratorIN4cuda3std3__45tupleIJPfNS0_17counting_iteratorIlNS0_11use_defaultESE_SE_EEEEEEEPNSB_IJflEEESI_iNS1_9__extrema9arg_min_fIflNSA_4lessIfEEEEEEJSH_SJ_iN3cub18CUB_300001_SM_100013GridEvenShareIiEENSR_9GridQueueIjEESO_EEEvDpT0_:
	.zero		977


//--------------------- .nv.constant0._ZN6thrust24THRUST_300001_SM_1000_NS8cuda_cub4core6detail13_kernel_agentINS1_8__reduce11ReduceAgentINS0_12zip_iteratorIN4cuda3std3__45tupleIJPfNS0_17counting_iteratorIlNS0_11use_defaultESE_SE_EEEEEEEPNSB_IJflEEESI_iNS1_9__extrema9arg_min_fIflNSA_4lessIfEEEEEEJSH_SJ_iSO_EEEvDpT0_ --------------------------
	.section	.nv.constant0._ZN6thrust24THRUST_300001_SM_1000_NS8cuda_cub4core6detail13_kernel_agentINS1_8__reduce11ReduceAgentINS0_12zip_iteratorIN4cuda3std3__45tupleIJPfNS0_17counting_iteratorIlNS0_11use_defaultESE_SE_EEEEEEEPNSB_IJflEEESI_iNS1_9__extrema9arg_min_fIflNSA_4lessIfEEEEEEJSH_SJ_iSO_EEEvDpT0_,"a",@progbits
	.sectionflags	@""
	.align	4
.nv.constant0._ZN6thrust24THRUST_300001_SM_1000_NS8cuda_cub4core6detail13_kernel_agentINS1_8__reduce11ReduceAgentINS0_12zip_iteratorIN4cuda3std3__45tupleIJPfNS0_17counting_iteratorIlNS0_11use_defaultESE_SE_EEEEEEEPNSB_IJflEEESI_iNS1_9__extrema9arg_min_fIflNSA_4lessIfEEEEEEJSH_SJ_iSO_EEEvDpT0_:
	.zero		925


//--------------------- .nv.constant0._Z6kernelPfy --------------------------
	.section	.nv.constant0._Z6kernelPfy,"a",@progbits
	.sectionflags	@""
	.align	4
.nv.constant0._Z6kernelPfy:
	.zero		912


//--------------------- SYMBOLS --------------------------

	.type		.nv.reservedSmem.offset0,@object
	.size		.nv.reservedSmem.offset0,0x4
	.type		.nv.reservedSmem.cap,@object
	.size		.nv.reservedSmem.cap,0x4
